	.headerflags	@"EF_CUDA_TEXMODE_UNIFIED EF_CUDA_64BIT_ADDRESS EF_CUDA_SM86 EF_CUDA_VIRTUAL_SM(EF_CUDA_SM86)"
	.elftype	@"ET_EXEC"


//--------------------- .nv.constant2.ldpc2_BG2_split_index_fp_x2_desc_dyn_sm86_tb --------------------------
	.section	.nv.constant2.ldpc2_BG2_split_index_fp_x2_desc_dyn_sm86_tb,"a",@progbits
	.align	4
.L_0:
.nv.constant2.ldpc2_BG2_split_index_fp_x2_desc_dyn_sm86_tb:
        /*0000*/ 	.byte	0x34, 0x00, 0x00, 0x00, 0x00, 0x00, 0x00, 0x00, 0x04, 0x00, 0x00, 0x00, 0x00, 0x00, 0x00, 0x04


//--------------------- .nv.constant0.ldpc2_BG2_split_index_fp_x2_desc_dyn_sm86_tb --------------------------
	.section	.nv.constant0.ldpc2_BG2_split_index_fp_x2_desc_dyn_sm86_tb,"a",@progbits
	.align	4
.L_1:
.nv.constant0.ldpc2_BG2_split_index_fp_x2_desc_dyn_sm86_tb:
	.zero		3200


//--------------------- .nv.constant2.ldpc2_BG1_split_index_fp_x2_desc_dyn_sm86_tb --------------------------
	.section	.nv.constant2.ldpc2_BG1_split_index_fp_x2_desc_dyn_sm86_tb,"a",@progbits
	.align	4
.L_2:
.nv.constant2.ldpc2_BG1_split_index_fp_x2_desc_dyn_sm86_tb:
        /*0000*/ 	.byte	0x34, 0x00, 0x00, 0x00, 0x00, 0x00, 0x00, 0x00, 0x04, 0x00, 0x00, 0x00, 0x00, 0x00, 0x00, 0x04


//--------------------- .nv.constant0.ldpc2_BG1_split_index_fp_x2_desc_dyn_sm86_tb --------------------------
	.section	.nv.constant0.ldpc2_BG1_split_index_fp_x2_desc_dyn_sm86_tb,"a",@progbits
	.align	4
.L_3:
.nv.constant0.ldpc2_BG1_split_index_fp_x2_desc_dyn_sm86_tb:
	.zero		4004


//--------------------- .nv.constant2.ldpc2_BG2_split_index_fp_x2_desc_dyn_sm86 --------------------------
	.section	.nv.constant2.ldpc2_BG2_split_index_fp_x2_desc_dyn_sm86,"a",@progbits
	.align	4
.L_4:
.nv.constant2.ldpc2_BG2_split_index_fp_x2_desc_dyn_sm86:
        /*0000*/ 	.byte	0x04, 0x00, 0x00, 0x00, 0x00, 0x00, 0x00, 0x04


//--------------------- .nv.constant0.ldpc2_BG2_split_index_fp_x2_desc_dyn_sm86 --------------------------
	.section	.nv.constant0.ldpc2_BG2_split_index_fp_x2_desc_dyn_sm86,"a",@progbits
	.align	4
.L_5:
.nv.constant0.ldpc2_BG2_split_index_fp_x2_desc_dyn_sm86:
	.zero		1736


//--------------------- .nv.constant2.ldpc2_BG1_split_index_fp_x2_desc_dyn_sm86 --------------------------
	.section	.nv.constant2.ldpc2_BG1_split_index_fp_x2_desc_dyn_sm86,"a",@progbits
	.align	4
.L_6:
.nv.constant2.ldpc2_BG1_split_index_fp_x2_desc_dyn_sm86:
        /*0000*/ 	.byte	0x04, 0x00, 0x00, 0x00, 0x00, 0x00, 0x00, 0x04


//--------------------- .nv.constant0.ldpc2_BG1_split_index_fp_x2_desc_dyn_sm86 --------------------------
	.section	.nv.constant0.ldpc2_BG1_split_index_fp_x2_desc_dyn_sm86,"a",@progbits
	.align	4
.L_7:
.nv.constant0.ldpc2_BG1_split_index_fp_x2_desc_dyn_sm86:
	.zero		2540


//--------------------- .text.ldpc2_BG2_split_index_fp_x2_desc_dyn_sm86_tb --------------------------
	.section	.text.ldpc2_BG2_split_index_fp_x2_desc_dyn_sm86_tb,"ax",@progbits
	.sectionflags	@"SHF_BARRIERS=1"
	.sectioninfo	@"SHI_REGISTERS=168"
	.align	128
        .global         ldpc2_BG2_split_index_fp_x2_desc_dyn_sm86_tb
        .type           ldpc2_BG2_split_index_fp_x2_desc_dyn_sm86_tb,@function
        .size           ldpc2_BG2_split_index_fp_x2_desc_dyn_sm86_tb,(.L_x_114 - ldpc2_BG2_split_index_fp_x2_desc_dyn_sm86_tb)
        .other          ldpc2_BG2_split_index_fp_x2_desc_dyn_sm86_tb,@"STO_CUDA_ENTRY STV_DEFAULT"
ldpc2_BG2_split_index_fp_x2_desc_dyn_sm86_tb:
.text.ldpc2_BG2_split_index_fp_x2_desc_dyn_sm86_tb:
.L_x_0:
[----:B------:R-:W-:-:S03]  /*0000*/  IMAD.MOV.U32 R1, RZ, RZ, c[0x0][0x28] ;  /* 0x00000a00ff017624 */ /* 0x000fc600078e00ff */
[----:B------:R-:W0:Y:S01]  /*0010*/  LDC.U16 R2, c[0x0][0x164] ;  /* 0x00005900ff027b82 */ /* 0x000e220000000400 */
[----:B------:R-:W1:Y:S01]  /*0020*/  S2R R0, SR_TID.X ;  /* 0x0000000000007919 */ /* 0x000e620000002100 */
[----:B------:R-:W-:-:S06]  /*0030*/  IADD3 R1, R1, -0x38, RZ ;  /* 0xffffffc801017810 */ /* 0x000fcc0007ffe0ff */
[----:B------:R-:W2:Y:S01]  /*0040*/  LDC.U16 R3, c[0x0][0x166] ;  /* 0x00005980ff037b82 */ /* 0x000ea20000000400 */
[----:B0-----:R-:W-:Y:S02]  /*0050*/  PRMT R2, R2, 0x9910, RZ ;  /* 0x0000991002027816 */ /* 0x001fe400000000ff */
[----:B-1----:R-:W-:Y:S02]  /*0060*/  LOP3.LUT P1, RZ, R0, 0xffffffe0, RZ, 0xc0, !PT ;  /* 0xffffffe000ff7812 */ /* 0x002fe4000782c0ff */
[C---:B------:R-:W-:Y:S02]  /*0070*/  LEA R4, R2.reuse, 0x28, 0x2 ;  /* 0x0000002802047811 */ /* 0x040fe400078e10ff */
[C---:B------:R-:W-:Y:S02]  /*0080*/  IADD3 R6, R2.reuse, -0x2a, RZ ;  /* 0xffffffd602067810 */ /* 0x040fe40007ffe0ff */
[----:B--2---:R-:W-:Y:S02]  /*0090*/  PRMT R3, R3, 0x9910, RZ ;  /* 0x0000991003037816 */ /* 0x004fe400000000ff */
[----:B------:R-:W-:-:S03]  /*00a0*/  ISETP.GT.AND P0, PT, R2, 0x2a, PT ;  /* 0x0000002a0200780c */ /* 0x000fc60003f04270 */
[C---:B------:R-:W-:Y:S02]  /*00b0*/  IMAD R4, R3.reuse, R4, 0x3 ;  /* 0x0000000303047424 */ /* 0x040fe400078e0204 */
[----:B------:R-:W-:-:S03]  /*00c0*/  IMAD R6, R3, R6, RZ ;  /* 0x0000000603067224 */ /* 0x000fc600078e02ff */
[----:B------:R-:W-:Y:S01]  /*00d0*/  SHF.R.S32.HI R3, RZ, 0x1f, R4 ;  /* 0x0000001fff037819 */ /* 0x000fe20000011404 */
[----:B------:R-:W-:-:S03]  /*00e0*/  IMAD R6, R6, 0xc, RZ ;  /* 0x0000000c06067824 */ /* 0x000fc600078e02ff */
[----:B------:R-:W-:Y:S02]  /*00f0*/  LEA.HI R3, R3, R4, RZ, 0x2 ;  /* 0x0000000403037211 */ /* 0x000fe400078f10ff */
[----:B------:R-:W-:Y:S02]  /*0100*/  SEL R6, R6, RZ, P0 ;  /* 0x000000ff06067207 */ /* 0x000fe40000000000 */
[----:B------:R-:W-:-:S05]  /*0110*/  LOP3.LUT R3, R3, 0xfffffffc, RZ, 0xc0, !PT ;  /* 0xfffffffc03037812 */ /* 0x000fca00078ec0ff */
[----:B------:R-:W-:Y:S01]  /*0120*/  IMAD.IADD R6, R6, 0x1, R3 ;  /* 0x0000000106067824 */ /* 0x000fe200078e0203 */
[----:B------:R-:W-:Y:S05]  /*0130*/  @P1 BRA `(.L_x_4) ;  /* 0x0000033000001947 */ /* 0x000fea0003800000 */
[----:B------:R-:W-:Y:S01]  /*0140*/  LOP3.LUT R4, R0, 0x1f, RZ, 0xc0, !PT ;  /* 0x0000001f00047812 */ /* 0x000fe200078ec0ff */
[----:B------:R-:W-:Y:S01]  /*0150*/  IMAD.MOV.U32 R5, RZ, RZ, RZ ;  /* 0x000000ffff057224 */ /* 0x000fe200078e00ff */
[----:B------:R-:W0:Y:S01]  /*0160*/  S2R R10, SR_CTAID.X ;  /* 0x00000000000a7919 */ /* 0x000e220000002500 */
[----:B------:R-:W-:Y:S01]  /*0170*/  IMAD.MOV.U32 R7, RZ, RZ, RZ ;  /* 0x000000ffff077224 */ /* 0x000fe200078e00ff */
[----:B------:R-:W-:Y:S01]  /*0180*/  ISETP.GE.AND P0, PT, R4, c[0x0][0x180], PT ;  /* 0x0000600004007a0c */ /* 0x000fe20003f06270 */
[----:B------:R-:W-:-:S12]  /*0190*/  IMAD.MOV.U32 R12, RZ, RZ, -0x1 ;  /* 0xffffffffff0c7424 */ /* 0x000fd800078e00ff */
[----:B------:R-:W-:-:S04]  /*01a0*/  @!P0 IMAD.MOV.U32 R3, RZ, RZ, 0x10 ;  /* 0x00000010ff038424 */ /* 0x000fc800078e00ff */
[----:B------:R-:W-:-:S04]  /*01b0*/  @!P0 IMAD R2, R4, R3, c[0x2][0x0] ;  /* 0x0080000004028624 */ /* 0x000fc800078e0203 */
[----:B------:R-:W1:Y:S02]  /*01c0*/  @!P0 LDC R5, c[0x0][R2+0x160] ;  /* 0x0000580002058b82 */ /* 0x000e640000000800 */
[----:B-1----:R-:W-:-:S04]  /*01d0*/  IADD3 R3, R5, 0x1, RZ ;  /* 0x0000000105037810 */ /* 0x002fc80007ffe0ff */
[----:B------:R-:W-:-:S04]  /*01e0*/  LEA.HI R3, R3, R3, RZ, 0x1 ;  /* 0x0000000303037211 */ /* 0x000fc800078f08ff */
[----:B------:R-:W-:Y:S01]  /*01f0*/  SHF.R.S32.HI R9, RZ, 0x1, R3 ;  /* 0x00000001ff097819 */ /* 0x000fe20000011403 */
[----:B------:R-:W-:Y:S05]  /*0200*/  BRA.DIV ~URZ, `(.L_x_5) ;  /* 0x00011a727f007947 */ /* 0x000fea000b800000 */
[----:B0-----:R0:W1:Y:S02]  /*0210*/  SHFL.UP PT, R2, R9, 0x1, RZ ;  /* 0x0420000009027989 */ /* 0x00106400000e00ff */
.L_x_19:
[----:B------:R-:W-:-:S04]  /*0220*/  ISETP.NE.AND P0, PT, R4, RZ, PT ;  /* 0x000000ff0400720c */ /* 0x000fc80003f05270 */
[----:B-1----:R-:W-:Y:S01]  /*0230*/  SEL R11, R2, RZ, P0 ;  /* 0x000000ff020b7207 */ /* 0x002fe20000000000 */
[----:B------:R-:W-:Y:S05]  /*0240*/  BRA.DIV ~URZ, `(.L_x_6) ;  /* 0x00011a827f007947 */ /* 0x000fea000b800000 */
[----:B------:R-:W1:Y:S01]  /*0250*/  SHFL.UP PT, R2, R11, 0x1, RZ ;  /* 0x042000000b027989 */ /* 0x000e6200000e00ff */
[----:B------:R-:W-:Y:S01]  /*0260*/  ISETP.GE.U32.AND P0, PT, R4, 0x2, PT ;  /* 0x000000020400780c */ /* 0x000fe20003f06070 */
[----:B-1----:R-:W-:-:S05]  /*0270*/  IMAD.IADD R2, R11, 0x1, R2 ;  /* 0x000000010b027824 */ /* 0x002fca00078e0202 */
[----:B0-----:R-:W0:Y:S01]  /*0280*/  SHFL.UP PT, R8, R2, 0x2, RZ ;  /* 0x0440000002087989 */ /* 0x001e2200000e00ff */
[----:B------:R-:W-:Y:S02]  /*0290*/  SEL R3, R2, RZ, P0 ;  /* 0x000000ff02037207 */ /* 0x000fe40000000000 */
[----:B------:R-:W-:-:S03]  /*02a0*/  ISETP.GE.U32.AND P0, PT, R4, 0x4, PT ;  /* 0x000000040400780c */ /* 0x000fc60003f06070 */
[----:B0-----:R-:W-:-:S05]  /*02b0*/  IMAD.IADD R3, R3, 0x1, R8 ;  /* 0x0000000103037824 */ /* 0x001fca00078e0208 */
[----:B------:R-:W0:Y:S01]  /*02c0*/  SHFL.UP PT, R8, R3, 0x4, RZ ;  /* 0x0480000003087989 */ /* 0x000e2200000e00ff */
        /* <DEDUP_REMOVED lines=8> */
[----:B------:R-:W-:-:S05]  /*0350*/  SEL R2, R8, RZ, P0 ;  /* 0x000000ff08027207 */ /* 0x000fca0000000000 */
[----:B0-----:R-:W-:-:S05]  /*0360*/  IMAD.IADD R9, R2, 0x1, R9 ;  /* 0x0000000102097824 */ /* 0x001fca00078e0209 */
[----:B------:R-:W-:-:S13]  /*0370*/  ISETP.GE.U32.AND P0, PT, R10, R9, PT ;  /* 0x000000090a00720c */ /* 0x000fda0003f06070 */
[----:B------:R-:W-:-:S04]  /*0380*/  VOTE.ANY R2, PT, !P0 ;  /* 0x0000000000027806 */ /* 0x000fc800040e0100 */
.L_x_20:
[----:B------:R-:W0:Y:S01]  /*0390*/  BREV R3, R2 ;  /* 0x0000000200037301 */ /* 0x000e220000000000 */
[----:B------:R-:W-:Y:S01]  /*03a0*/  IMAD.IADD R9, R10, 0x1, -R9 ;  /* 0x000000010a097824 */ /* 0x000fe200078e0a09 */
[----:B------:R-:W-:-:S03]  /*03b0*/  ISETP.NE.AND P0, PT, R2, RZ, PT ;  /* 0x000000ff0200720c */ /* 0x000fc60003f05270 */
[----:B------:R-:W-:-:S05]  /*03c0*/  IMAD.SHL.U32 R9, R9, 0x2, RZ ;  /* 0x0000000209097824 */ /* 0x000fca00078e00ff */
[----:B------:R-:W-:Y:S01]  /*03d0*/  IADD3 R8, R9, 0x2, RZ ;  /* 0x0000000209087810 */ /* 0x000fe20007ffe0ff */
[----:B0-----:R-:W0:Y:S02]  /*03e0*/  FLO.U32.SH R3, R3 ;  /* 0x0000000300037300 */ /* 0x001e2400000e0400 */
[----:B0-----:R-:W-:-:S04]  /*03f0*/  IADD3 R4, R3, -0x1, RZ ;  /* 0xffffffff03047810 */ /* 0x001fc80007ffe0ff */
[----:B------:R-:W-:Y:S02]  /*0400*/  SEL R7, R4, 0x1f, P0 ;  /* 0x0000001f04077807 */ /* 0x000fe40000000000 */
[----:B------:R-:W-:Y:S02]  /*0410*/  ISETP.GT.U32.AND P0, PT, R8, R5, PT ;  /* 0x000000050800720c */ /* 0x000fe40003f04070 */
[C---:B------:R-:W-:Y:S01]  /*0420*/  ISETP.NE.AND P1, PT, R7.reuse, R0, PT ;  /* 0x000000000700720c */ /* 0x040fe20003f25270 */
[----:B------:R-:W-:Y:S01]  /*0430*/  IMAD.SHL.U32 R7, R7, 0x8000000, RZ ;  /* 0x0800000007077824 */ /* 0x000fe200078e00ff */
[----:B------:R-:W-:-:S04]  /*0440*/  SEL R2, RZ, 0x4000000, !P0 ;  /* 0x04000000ff027807 */ /* 0x000fc80004000000 */
[----:B------:R-:W-:-:S07]  /*0450*/  LOP3.LUT R7, R7, R2, R9, 0xfe, !PT ;  /* 0x0000000207077212 */ /* 0x000fce00078efe09 */
[----:B------:R0:W-:Y:S02]  /*0460*/  @!P1 STS [R6], R7 ;  /* 0x0000000706009388 */ /* 0x0001e40000000800 */
.L_x_4:
[----:B------:R-:W-:Y:S02]  /*0470*/  WARPSYNC 0xffffffff ;  /* 0xffffffff00007948 */ /* 0x000fe40003800000 */
[----:B------:R-:W-:Y:S06]  /*0480*/  BAR.SYNC 0x0 ;  /* 0x0000000000007b1d */ /* 0x000fec0000000000 */
[----:B0-----:R-:W0:Y:S01]  /*0490*/  LDS R6, [R6] ;  /* 0x0000000006067984 */ /* 0x001e220000000800 */
[----:B------:R-:W1:Y:S01]  /*04a0*/  LDC.U16 R2, c[0x0][0x174] ;  /* 0x00005d00ff027b82 */ /* 0x000e620000000400 */
[----:B------:R-:W-:Y:S01]  /*04b0*/  IMAD.SHL.U32 R4, R0, 0x8, RZ ;  /* 0x0000000800047824 */ /* 0x000fe200078e00ff */
[----:B------:R-:W-:Y:S01]  /*04c0*/  ULDC.64 UR12, c[0x0][0x118] ;  /* 0x00004600000c7ab9 */ /* 0x000fe20000000a00 */
[----:B------:R-:W-:Y:S05]  /*04d0*/  BSSY B0, `(.L_x_7) ;  /* 0x0000088000007945 */ /* 0x000fea0003800000 */
[----:B------:R-:W2:Y:S01]  /*04e0*/  LDC.U16 R3, c[0x0][0x164] ;  /* 0x00005900ff037b82 */ /* 0x000ea20000000400 */
[----:B-1----:R-:W-:-:S04]  /*04f0*/  PRMT R2, R2, 0x9910, RZ ;  /* 0x0000991002027816 */ /* 0x002fc800000000ff */
[----:B------:R-:W-:Y:S02]  /*0500*/  ISETP.NE.AND P0, PT, R2, 0x1, PT ;  /* 0x000000010200780c */ /* 0x000fe40003f05270 */
[----:B--2---:R-:W-:-:S04]  /*0510*/  PRMT R7, R3, 0x9910, RZ ;  /* 0x0000991003077816 */ /* 0x004fc800000000ff */
[C---:B------:R-:W-:Y:S01]  /*0520*/  IADD3 R5, R7.reuse, 0x16, RZ ;  /* 0x0000001607057810 */ /* 0x040fe20007ffe0ff */
[----:B0-----:R-:W0:Y:S04]  /*0530*/  R2UR UR10, R6 ;  /* 0x00000000060a73c2 */ /* 0x001e2800000e0000 */
[----:B------:R-:W-:Y:S02]  /*0540*/  IMAD.MOV.U32 R2, RZ, RZ, R5 ;  /* 0x000000ffff027224 */ /* 0x000fe400078e0005 */
[----:B------:R-:W-:Y:S01]  /*0550*/  @P0 IADD3 R2, R7, 0xa, RZ ;  /* 0x0000000a07020810 */ /* 0x000fe20007ffe0ff */
[----:B0-----:R-:W-:-:S04]  /*0560*/  USHF.R.U32.HI UR4, URZ, 0x1b, UR10 ;  /* 0x0000001b3f047899 */ /* 0x001fc8000801160a */
[----:B------:R-:W-:-:S03]  /*0570*/  USHF.L.U32 UR8, UR4, 0x4, URZ ;  /* 0x0000000404087899 */ /* 0x000fc6000800063f */
[----:B------:R-:W-:Y:S02]  /*0580*/  ULDC.U16 UR4, c[0x0][0x166] ;  /* 0x0000598000047ab9 */ /* 0x000fe40000000400 */
[----:B------:R-:W-:Y:S02]  /*0590*/  UPRMT UR9, UR4, 0x9910, URZ ;  /* 0x0000991004097896 */ /* 0x000fe4000800003f */
[----:B------:R-:W-:-:S04]  /*05a0*/  ULOP3.LUT UR4, UR10, 0x3ffffff, URZ, 0xc0, !UPT ;  /* 0x03ffffff0a047892 */ /* 0x000fc8000f8ec03f */
[----:B------:R-:W-:Y:S01]  /*05b0*/  IMAD R2, R2, UR9, RZ ;  /* 0x0000000902027c24 */ /* 0x000fe2000f8e02ff */
[----:B------:R-:W-:Y:S02]  /*05c0*/  ULDC UR5, c[0x0][UR8+0x190] ;  /* 0x0000640008057abb */ /* 0x000fe40008000800 */
[----:B------:R-:W-:Y:S01]  /*05d0*/  UIMAD UR4, UR4, UR5, URZ ;  /* 0x00000005040472a4 */ /* 0x000fe2000f8e023f */
[----:B------:R-:W-:-:S03]  /*05e0*/  IMAD.SHL.U32 R38, R2, 0x2, RZ ;  /* 0x0000000202267824 */ /* 0x000fc600078e00ff */
[----:B------:R-:W-:Y:S02]  /*05f0*/  USHF.L.U32 UR6, UR4, 0x1, URZ ;  /* 0x0000000104067899 */ /* 0x000fe4000800063f */
[----:B------:R-:W-:Y:S02]  /*0600*/  ISETP.GE.AND P1, PT, R4, R38, PT ;  /* 0x000000260400720c */ /* 0x000fe40003f26270 */
[----:B------:R-:W-:-:S04]  /*0610*/  USHF.R.S32.HI UR7, URZ, 0x1f, UR6 ;  /* 0x0000001f3f077899 */ /* 0x000fc80008011406 */
[----:B------:R-:W-:-:S07]  /*0620*/  UIMAD.WIDE UR4, UR5, 0x2, UR6 ;  /* 0x00000002050478a5 */ /* 0x000fce000f8e0206 */
[----:B------:R-:W-:Y:S05]  /*0630*/  @P1 BRA `(.L_x_8) ;  /* 0x0000071000001947 */ /* 0x000fea0003800000 */
[----:B------:R-:W-:Y:S01]  /*0640*/  IMAD.U32 R2, RZ, RZ, UR8 ;  /* 0x00000008ff027e24 */ /* 0x000fe2000f8e00ff */
[----:B------:R-:W-:Y:S01]  /*0650*/  @P0 IADD3 R5, R7, 0xa, RZ ;  /* 0x0000000a07050810 */ /* 0x000fe20007ffe0ff */
[----:B------:R-:W-:Y:S02]  /*0660*/  IMAD.MOV.U32 R13, RZ, RZ, R4 ;  /* 0x000000ffff0d7224 */ /* 0x000fe400078e0004 */
[----:B------:R-:W-:Y:S02]  /*0670*/  IMAD.SHL.U32 R12, R0, 0x10, RZ ;  /* 0x00000010000c7824 */ /* 0x000fe400078e00ff */
[----:B------:R-:W0:Y:S01]  /*0680*/  LDC.64 R2, c[0x0][R2+0x188] ;  /* 0x0000620002027b82 */ /* 0x000e220000000a00 */
[----:B------:R-:W-:-:S04]  /*0690*/  IMAD R5, R5, UR9, RZ ;  /* 0x0000000905057c24 */ /* 0x000fc8000f8e02ff */
[----:B------:R-:W-:-:S03]  /*06a0*/  IMAD.SHL.U32 R39, R5, 0x4, RZ ;  /* 0x0000000405277824 */ /* 0x000fc600078e00ff */
.L_x_10:
[----:B------:R-:W-:Y:S01]  /*06b0*/  IMAD.MOV.U32 R37, RZ, RZ, c[0x0][0x0] ;  /* 0x00000000ff257624 */ /* 0x000fe200078e00ff */
[----:B------:R-:W-:-:S03]  /*06c0*/  ISETP.GE.AND P0, PT, R13, R38, PT ;  /* 0x000000260d00720c */ /* 0x000fc60003f06270 */
[----:B------:R-:W-:-:S04]  /*06d0*/  IMAD R31, R37, 0x8, R13 ;  /* 0x00000008251f7824 */ /* 0x000fc800078e020d */
[----:B-1----:R-:W-:Y:S01]  /*06e0*/  IMAD R33, R37, 0x8, R31 ;  /* 0x0000000825217824 */ /* 0x002fe200078e021f */
[----:B------:R-:W-:-:S03]  /*06f0*/  ISETP.GE.AND P1, PT, R31, R38, PT ;  /* 0x000000261f00720c */ /* 0x000fc60003f26270 */
[----:B------:R-:W-:Y:S01]  /*0700*/  IMAD R41, R37, 0x8, R33 ;  /* 0x0000000825297824 */ /* 0x000fe200078e0221 */
[----:B------:R-:W-:Y:S02]  /*0710*/  ISETP.GE.AND P2, PT, R33, R38, PT ;  /* 0x000000262100720c */ /* 0x000fe40003f46270 */
[--C-:B------:R-:W-:Y:S02]  /*0720*/  @!P0 SHF.R.S32.HI R5, RZ, 0x1f, R13.reuse ;  /* 0x0000001fff058819 */ /* 0x100fe4000001140d */
[----:B0-----:R-:W-:-:S04]  /*0730*/  @!P0 IADD3 R4, P3, P4, R2, UR6, R13 ;  /* 0x0000000602048c10 */ /* 0x001fc8000fc7e00d */
[----:B------:R-:W-:Y:S02]  /*0740*/  @!P0 IADD3.X R5, R3, UR7, R5, P3, P4 ;  /* 0x0000000703058c10 */ /* 0x000fe40009fe8405 */
[----:B------:R-:W-:Y:S02]  /*0750*/  ISETP.GE.AND P3, PT, R41, R38, PT ;  /* 0x000000262900720c */ /* 0x000fe40003f66270 */
[--C-:B------:R-:W-:Y:S01]  /*0760*/  @!P1 SHF.R.S32.HI R7, RZ, 0x1f, R31.reuse ;  /* 0x0000001fff079819 */ /* 0x100fe2000001141f */
[----:B------:R0:W5:Y:S01]  /*0770*/  @!P0 LDG.E.64 R14, [R4.64] ;  /* 0x0000000c040e8981 */ /* 0x000162000c1e1b00 */
[----:B------:R-:W-:Y:S02]  /*0780*/  @!P1 IADD3 R6, P4, P5, R2, UR6, R31 ;  /* 0x0000000602069c10 */ /* 0x000fe4000fd9e01f */
[----:B------:R-:W-:Y:S02]  /*0790*/  @!P2 SHF.R.S32.HI R9, RZ, 0x1f, R33 ;  /* 0x0000001fff09a819 */ /* 0x000fe40000011421 */
[----:B------:R-:W-:-:S02]  /*07a0*/  @!P1 IADD3.X R7, R3, UR7, R7, P4, P5 ;  /* 0x0000000703079c10 */ /* 0x000fc4000a7ea407 */
[----:B------:R-:W-:-:S03]  /*07b0*/  @!P2 IADD3 R8, P4, P5, R2, UR6, R33 ;  /* 0x000000060208ac10 */ /* 0x000fc6000fd9e021 */
[----:B------:R-:W-:Y:S01]  /*07c0*/  @!P3 SHF.R.S32.HI R11, RZ, 0x1f, R41 ;  /* 0x0000001fff0bb819 */ /* 0x000fe20000011429 */
[----:B------:R0:W5:Y:S01]  /*07d0*/  @!P1 LDG.E.64 R16, [R6.64] ;  /* 0x0000000c06109981 */ /* 0x000162000c1e1b00 */
[----:B------:R-:W-:Y:S02]  /*07e0*/  @!P2 IADD3.X R9, R3, UR7, R9, P4, P5 ;  /* 0x000000070309ac10 */ /* 0x000fe4000a7ea409 */
[----:B------:R-:W-:-:S03]  /*07f0*/  @!P3 IADD3 R10, P4, P5, R2, UR6, R41 ;  /* 0x00000006020abc10 */ /* 0x000fc6000fd9e029 */
[----:B------:R0:W5:Y:S01]  /*0800*/  @!P2 LDG.E.64 R18, [R8.64] ;  /* 0x0000000c0812a981 */ /* 0x000162000c1e1b00 */
[----:B------:R-:W-:-:S05]  /*0810*/  @!P3 IADD3.X R11, R3, UR7, R11, P4, P5 ;  /* 0x00000007030bbc10 */ /* 0x000fca000a7ea40b */
[----:B------:R0:W5:Y:S01]  /*0820*/  @!P3 LDG.E.64 R20, [R10.64] ;  /* 0x0000000c0a14b981 */ /* 0x000162000c1e1b00 */
[----:B------:R-:W-:-:S06]  /*0830*/  ULOP3.LUT UP0, URZ, UR10, 0x4000000, URZ, 0xc0, !UPT ;  /* 0x040000000a3f7892 */ /* 0x000fcc000f80c03f */
[----:B------:R-:W-:Y:S01]  /*0840*/  PLOP3.LUT P4, PT, PT, PT, UP0, 0x80, 0x0 ;  /* 0x000000000000781c */ /* 0x000fe20003f8f008 */
[----:B------:R-:W-:-:S04]  /*0850*/  IMAD R40, R37, 0x10, R12 ;  /* 0x0000001025287824 */ /* 0x000fc800078e020c */
[----:B------:R-:W-:-:S08]  /*0860*/  IMAD R42, R37, 0x10, R40 ;  /* 0x00000010252a7824 */ /* 0x000fd000078e0228 */
[----:B------:R-:W-:Y:S05]  /*0870*/  @P4 BRA `(.L_x_9) ;  /* 0x0000010000004947 */ /* 0x000fea0003800000 */
[--C-:B0-----:R-:W-:Y:S02]  /*0880*/  @!P1 SHF.R.S32.HI R5, RZ, 0x1f, R31.reuse ;  /* 0x0000001fff059819 */ /* 0x101fe4000001141f */
[C---:B------:R-:W-:Y:S02]  /*0890*/  @!P1 IADD3 R6, P4, P5, R2.reuse, UR4, R31 ;  /* 0x0000000402069c10 */ /* 0x040fe4000fd9e01f */
[----:B------:R-:W-:Y:S02]  /*08a0*/  @!P2 SHF.R.S32.HI R9, RZ, 0x1f, R33 ;  /* 0x0000001fff09a819 */ /* 0x000fe40000011421 */
[C---:B------:R-:W-:Y:S02]  /*08b0*/  @!P1 IADD3.X R7, R3.reuse, UR5, R5, P4, P5 ;  /* 0x0000000503079c10 */ /* 0x040fe4000a7ea405 */
[----:B------:R-:W-:Y:S02]  /*08c0*/  @!P2 IADD3 R8, P4, P5, R2, UR4, R33 ;  /* 0x000000040208ac10 */ /* 0x000fe4000fd9e021 */
[----:B------:R-:W-:Y:S01]  /*08d0*/  @!P3 SHF.R.S32.HI R11, RZ, 0x1f, R41 ;  /* 0x0000001fff0bb819 */ /* 0x000fe20000011429 */
[----:B------:R0:W5:Y:S01]  /*08e0*/  @!P1 LDG.E.64 R24, [R6.64] ;  /* 0x0000000c06189981 */ /* 0x000162000c1e1b00 */
[----:B------:R-:W-:-:S02]  /*08f0*/  @!P2 IADD3.X R9, R3, UR5, R9, P4, P5 ;  /* 0x000000050309ac10 */ /* 0x000fc4000a7ea409 */
[C---:B------:R-:W-:Y:S02]  /*0900*/  @!P3 IADD3 R10, P4, P5, R2.reuse, UR4, R41 ;  /* 0x00000004020abc10 */ /* 0x040fe4000fd9e029 */
[----:B------:R-:W-:Y:S01]  /*0910*/  @!P0 SHF.R.S32.HI R5, RZ, 0x1f, R13 ;  /* 0x0000001fff058819 */ /* 0x000fe2000001140d */
[----:B------:R0:W5:Y:S01]  /*0920*/  @!P2 LDG.E.64 R26, [R8.64] ;  /* 0x0000000c081aa981 */ /* 0x000162000c1e1b00 */
[----:B------:R-:W-:Y:S02]  /*0930*/  @!P3 IADD3.X R11, R3, UR5, R11, P4, P5 ;  /* 0x00000005030bbc10 */ /* 0x000fe4000a7ea40b */
[----:B------:R-:W-:-:S03]  /*0940*/  @!P0 IADD3 R4, P4, P5, R2, UR4, R13 ;  /* 0x0000000402048c10 */ /* 0x000fc6000fd9e00d */
[----:B------:R0:W5:Y:S01]  /*0950*/  @!P3 LDG.E.64 R28, [R10.64] ;  /* 0x0000000c0a1cb981 */ /* 0x000162000c1e1b00 */
[----:B------:R-:W-:-:S05]  /*0960*/  @!P0 IADD3.X R5, R3, UR5, R5, P4, P5 ;  /* 0x0000000503058c10 */ /* 0x000fca000a7ea405 */
[----:B------:R0:W5:Y:S04]  /*0970*/  @!P0 LDG.E.64 R22, [R4.64] ;  /* 0x0000000c04168981 */ /* 0x000168000c1e1b00 */
.L_x_9:
[----:B0-----:R-:W-:Y:S01]  /*0980*/  IMAD R48, R37, 0x10, R42 ;  /* 0x0000001025307824 */ /* 0x001fe200078e022a */
[----:B-----5:R-:W-:Y:S02]  /*0990*/  PRMT R32, R19, 0x7632, R27 ;  /* 0x0000763213207816 */ /* 0x020fe4000000001b */
[C-C-:B------:R-:W-:Y:S02]  /*09a0*/  PRMT R4, R14.reuse, 0x5410, R22.reuse ;  /* 0x000054100e047816 */ /* 0x140fe40000000016 */
[----:B------:R-:W-:Y:S02]  /*09b0*/  PRMT R5, R14, 0x7632, R22 ;  /* 0x000076320e057816 */ /* 0x000fe40000000016 */
[C-C-:B------:R-:W-:Y:S02]  /*09c0*/  PRMT R6, R15.reuse, 0x5410, R23.reuse ;  /* 0x000054100f067816 */ /* 0x140fe40000000017 */
[----:B------:R-:W-:Y:S02]  /*09d0*/  PRMT R7, R15, 0x7632, R23 ;  /* 0x000076320f077816 */ /* 0x000fe40000000017 */
[----:B------:R-:W-:-:S02]  /*09e0*/  PRMT R33, R20, 0x5410, R28 ;  /* 0x0000541014217816 */ /* 0x000fc4000000001c */
[----:B------:R-:W-:Y:S02]  /*09f0*/  ISETP.GE.AND P0, PT, R12, R39, PT ;  /* 0x000000270c00720c */ /* 0x000fe40003f06270 */
[C-C-:B------:R-:W-:Y:S02]  /*0a00*/  PRMT R8, R16.reuse, 0x5410, R24.reuse ;  /* 0x0000541010087816 */ /* 0x140fe40000000018 */
[----:B------:R-:W-:Y:S02]  /*0a10*/  PRMT R9, R16, 0x7632, R24 ;  /* 0x0000763210097816 */ /* 0x000fe40000000018 */
[C-C-:B------:R-:W-:Y:S02]  /*0a20*/  PRMT R10, R17.reuse, 0x5410, R25.reuse ;  /* 0x00005410110a7816 */ /* 0x140fe40000000019 */
[----:B------:R-:W-:Y:S02]  /*0a30*/  PRMT R11, R17, 0x7632, R25 ;  /* 0x00007632110b7816 */ /* 0x000fe40000000019 */
[----:B------:R-:W-:-:S02]  /*0a40*/  PRMT R34, R20, 0x7632, R28 ;  /* 0x0000763214227816 */ /* 0x000fc4000000001c */
[-C--:B------:R-:W-:Y:S02]  /*0a50*/  ISETP.GE.AND P1, PT, R40, R39.reuse, PT ;  /* 0x000000272800720c */ /* 0x080fe40003f26270 */
[C-C-:B------:R-:W-:Y:S02]  /*0a60*/  PRMT R13, R18.reuse, 0x5410, R26.reuse ;  /* 0x00005410120d7816 */ /* 0x140fe4000000001a */
[----:B------:R-:W-:Y:S02]  /*0a70*/  PRMT R30, R18, 0x7632, R26 ;  /* 0x00007632121e7816 */ /* 0x000fe4000000001a */
[----:B------:R-:W-:Y:S02]  /*0a80*/  PRMT R31, R19, 0x5410, R27 ;  /* 0x00005410131f7816 */ /* 0x000fe4000000001b */
[----:B------:R-:W-:Y:S02]  /*0a90*/  PRMT R35, R21, 0x5410, R29 ;  /* 0x0000541015237816 */ /* 0x000fe4000000001d */
[----:B------:R-:W-:-:S02]  /*0aa0*/  ISETP.GE.AND P2, PT, R42, R39, PT ;  /* 0x000000272a00720c */ /* 0x000fc40003f46270 */
[----:B------:R-:W-:Y:S02]  /*0ab0*/  PRMT R36, R21, 0x7632, R29 ;  /* 0x0000763215247816 */ /* 0x000fe4000000001d */
[----:B------:R-:W-:Y:S02]  /*0ac0*/  ISETP.GE.AND P3, PT, R48, R39, PT ;  /* 0x000000273000720c */ /* 0x000fe40003f66270 */
[----:B------:R-:W-:Y:S02]  /*0ad0*/  HMNMX2 R32, R32, 32, 32, PT ;  /* 0x5000500020207840 */ /* 0x000fe40003800000 */
[----:B------:R-:W-:Y:S02]  /*0ae0*/  HMNMX2 R4, R4, 32, 32, PT ;  /* 0x5000500004047840 */ /* 0x000fe40003800000 */
[----:B------:R-:W-:Y:S02]  /*0af0*/  HMNMX2 R5, R5, 32, 32, PT ;  /* 0x5000500005057840 */ /* 0x000fe40003800000 */
[----:B------:R-:W-:-:S02]  /*0b00*/  HMNMX2 R6, R6, 32, 32, PT ;  /* 0x5000500006067840 */ /* 0x000fc40003800000 */
[----:B------:R-:W-:Y:S02]  /*0b10*/  HMNMX2 R7, R7, 32, 32, PT ;  /* 0x5000500007077840 */ /* 0x000fe40003800000 */
[----:B------:R-:W-:Y:S02]  /*0b20*/  HMNMX2 R33, R33, 32, 32, PT ;  /* 0x5000500021217840 */ /* 0x000fe40003800000 */
        /* <DEDUP_REMOVED lines=9> */
[----:B------:R-:W-:-:S02]  /*0bc0*/  HMNMX2 R47, R32, -32, -32, !PT ;  /* 0xd000d000202f7840 */ /* 0x000fc40007800000 */
[----:B------:R-:W-:Y:S02]  /*0bd0*/  HMNMX2 R36, R36, 32, 32, PT ;  /* 0x5000500024247840 */ /* 0x000fe40003800000 */
[----:B------:R-:W-:Y:S02]  /*0be0*/  HMNMX2 R4, R4, -32, -32, !PT ;  /* 0xd000d00004047840 */ /* 0x000fe40007800000 */
[----:B------:R-:W-:Y:S02]  /*0bf0*/  HMNMX2 R5, R5, -32, -32, !PT ;  /* 0xd000d00005057840 */ /* 0x000fe40007800000 */
[----:B------:R-:W-:Y:S02]  /*0c00*/  HMNMX2 R6, R6, -32, -32, !PT ;  /* 0xd000d00006067840 */ /* 0x000fe40007800000 */
[----:B------:R-:W-:Y:S02]  /*0c10*/  HMNMX2 R7, R7, -32, -32, !PT ;  /* 0xd000d00007077840 */ /* 0x000fe40007800000 */
[----:B------:R-:W-:-:S02]  /*0c20*/  HMNMX2 R32, R33, -32, -32, !PT ;  /* 0xd000d00021207840 */ /* 0x000fc40007800000 */
[----:B------:R-:W-:Y:S01]  /*0c30*/  HMNMX2 R8, R8, -32, -32, !PT ;  /* 0xd000d00008087840 */ /* 0x000fe20007800000 */
[----:B------:R0:W-:Y:S01]  /*0c40*/  @!P0 STS.128 [R12], R4 ;  /* 0x000000040c008388 */ /* 0x0001e20000000c00 */
[----:B------:R-:W-:Y:S02]  /*0c50*/  HMNMX2 R9, R9, -32, -32, !PT ;  /* 0xd000d00009097840 */ /* 0x000fe40007800000 */
[----:B------:R-:W-:Y:S02]  /*0c60*/  HMNMX2 R10, R10, -32, -32, !PT ;  /* 0xd000d0000a0a7840 */ /* 0x000fe40007800000 */
[----:B------:R-:W-:Y:S02]  /*0c70*/  HMNMX2 R11, R11, -32, -32, !PT ;  /* 0xd000d0000b0b7840 */ /* 0x000fe40007800000 */
[----:B------:R-:W-:Y:S02]  /*0c80*/  HMNMX2 R33, R34, -32, -32, !PT ;  /* 0xd000d00022217840 */ /* 0x000fe40007800000 */
[----:B------:R-:W-:Y:S01]  /*0c90*/  HMNMX2 R44, R13, -32, -32, !PT ;  /* 0xd000d0000d2c7840 */ /* 0x000fe20007800000 */
[----:B------:R1:W-:Y:S01]  /*0ca0*/  @!P1 STS.128 [R40], R8 ;  /* 0x0000000828009388 */ /* 0x0003e20000000c00 */
[----:B------:R-:W-:Y:S01]  /*0cb0*/  HMNMX2 R45, R30, -32, -32, !PT ;  /* 0xd000d0001e2d7840 */ /* 0x000fe20007800000 */
[----:B------:R-:W-:Y:S01]  /*0cc0*/  IMAD R13, R37, 0x8, R41 ;  /* 0x00000008250d7824 */ /* 0x000fe200078e0229 */
[----:B------:R-:W-:-:S02]  /*0cd0*/  HMNMX2 R46, R31, -32, -32, !PT ;  /* 0xd000d0001f2e7840 */ /* 0x000fc40007800000 */
[----:B------:R-:W-:Y:S01]  /*0ce0*/  HMNMX2 R34, R35, -32, -32, !PT ;  /* 0xd000d00023227840 */ /* 0x000fe20007800000 */
[----:B0-----:R-:W-:Y:S01]  /*0cf0*/  IMAD R12, R37, 0x10, R48 ;  /* 0x00000010250c7824 */ /* 0x001fe200078e0230 */
[----:B------:R-:W-:Y:S01]  /*0d00*/  HMNMX2 R35, R36, -32, -32, !PT ;  /* 0xd000d00024237840 */ /* 0x000fe20007800000 */
[----:B------:R1:W-:Y:S01]  /*0d10*/  @!P2 STS.128 [R42], R44 ;  /* 0x0000002c2a00a388 */ /* 0x0003e20000000c00 */
[----:B------:R-:W-:-:S03]  /*0d20*/  ISETP.GE.AND P0, PT, R13, R38, PT ;  /* 0x000000260d00720c */ /* 0x000fc60003f06270 */
[----:B------:R1:W-:Y:S10]  /*0d30*/  @!P3 STS.128 [R48], R32 ;  /* 0x000000203000b388 */ /* 0x0003f40000000c00 */
[----:B------:R-:W-:Y:S05]  /*0d40*/  @!P0 BRA `(.L_x_10) ;  /* 0xfffff96000008947 */ /* 0x000fea000383ffff */
.L_x_8:
[----:B------:R-:W-:Y:S05]  /*0d50*/  BSYNC B0 ;  /* 0x0000000000007941 */ /* 0x000fea0003800000 */
.L_x_7:
[----:B------:R-:W0:Y:S01]  /*0d60*/  LDC.U16 R2, c[0x0][0x164] ;  /* 0x00005900ff027b82 */ /* 0x000e220000000400 */
[----:B------:R-:W-:Y:S07]  /*0d70*/  BAR.SYNC 0x0 ;  /* 0x0000000000007b1d */ /* 0x000fee0000000000 */
[----:B-1----:R-:W1:Y:S01]  /*0d80*/  LDC.U16 R9, c[0x0][0x166] ;  /* 0x00005980ff097b82 */ /* 0x002e620000000400 */
[----:B0-----:R-:W-:-:S04]  /*0d90*/  PRMT R4, R2, 0x9910, RZ ;  /* 0x0000991002047816 */ /* 0x001fc800000000ff */
[C---:B------:R-:W-:Y:S02]  /*0da0*/  IADD3 R2, R4.reuse, 0xa, RZ ;  /* 0x0000000a04027810 */ /* 0x040fe40007ffe0ff */
[----:B------:R-:W-:Y:S02]  /*0db0*/  ISETP.GE.AND P0, PT, R4, 0x2b, PT ;  /* 0x0000002b0400780c */ /* 0x000fe40003f06270 */
[----:B-1----:R-:W-:-:S05]  /*0dc0*/  PRMT R11, R9, 0x9910, RZ ;  /* 0x00009910090b7816 */ /* 0x002fca00000000ff */
[----:B------:R-:W-:-:S04]  /*0dd0*/  IMAD R2, R11, R2, RZ ;  /* 0x000000020b027224 */ /* 0x000fc800078e02ff */
[----:B------:R-:W-:-:S05]  /*0de0*/  IMAD.SHL.U32 R3, R2, 0x4, RZ ;  /* 0x0000000402037824 */ /* 0x000fca00078e00ff */
[----:B------:R-:W-:-:S04]  /*0df0*/  IADD3 R2, R3, 0x3, RZ ;  /* 0x0000000303027810 */ /* 0x000fc80007ffe0ff */
[----:B------:R-:W-:-:S04]  /*0e00*/  SHF.R.S32.HI R5, RZ, 0x1f, R2 ;  /* 0x0000001fff057819 */ /* 0x000fc80000011402 */
[----:B------:R-:W-:Y:S01]  /*0e10*/  LEA.HI R5, R5, R2, RZ, 0x2 ;  /* 0x0000000205057211 */ /* 0x000fe200078f10ff */
[----:B------:R-:W-:Y:S05]  /*0e20*/  @!P0 BRA `(.L_x_11) ;  /* 0x000002a000008947 */ /* 0x000fea0003800000 */
[C---:B------:R-:W-:Y:S01]  /*0e30*/  IADD3 R7, R4.reuse, -0x2a, RZ ;  /* 0xffffffd604077810 */ /* 0x040fe20007ffe0ff */
[----:B------:R-:W-:Y:S01]  /*0e40*/  UMOV UR4, URZ ;  /* 0x0000003f00047c82 */ /* 0x000fe20008000000 */
[----:B------:R-:W-:Y:S02]  /*0e50*/  IADD3 R4, R4, -0x2b, RZ ;  /* 0xffffffd504047810 */ /* 0x000fe40007ffe0ff */
[----:B------:R-:W-:Y:S02]  /*0e60*/  LOP3.LUT R6, R7, 0x3, RZ, 0xc0, !PT ;  /* 0x0000000307067812 */ /* 0x000fe400078ec0ff */
[----:B------:R-:W-:Y:S02]  /*0e70*/  ISETP.GE.U32.AND P0, PT, R4, 0x3, PT ;  /* 0x000000030400780c */ /* 0x000fe40003f06070 */
[----:B------:R-:W-:Y:S02]  /*0e80*/  ISETP.NE.AND P1, PT, R6, RZ, PT ;  /* 0x000000ff0600720c */ /* 0x000fe40003f25270 */
[----:B------:R-:W-:-:S09]  /*0e90*/  LOP3.LUT R5, R5, 0xfffffffc, RZ, 0xc0, !PT ;  /* 0xfffffffc05057812 */ /* 0x000fd200078ec0ff */
[----:B------:R-:W-:Y:S05]  /*0ea0*/  @!P0 BRA `(.L_x_12) ;  /* 0x0000018000008947 */ /* 0x000fea0003800000 */
[----:B------:R-:W-:Y:S02]  /*0eb0*/  IMAD R3, R0, 0xc, R3 ;  /* 0x0000000c00037824 */ /* 0x000fe400078e0203 */
[----:B------:R-:W-:Y:S02]  /*0ec0*/  IMAD.IADD R2, R2, 0x1, -R5 ;  /* 0x0000000102027824 */ /* 0x000fe400078e0a05 */
[----:B------:R-:W-:-:S03]  /*0ed0*/  IMAD.IADD R4, R7, 0x1, -R6 ;  /* 0x0000000107047824 */ /* 0x000fc600078e0a06 */
[----:B------:R-:W-:-:S05]  /*0ee0*/  IADD3 R2, -R2, 0x3, R3 ;  /* 0x0000000302027810 */ /* 0x000fca0007ffe103 */
.L_x_13:
[C---:B-1----:R-:W-:Y:S01]  /*0ef0*/  IMAD R3, R11.reuse, 0xc, R2 ;  /* 0x0000000c0b037824 */ /* 0x042fe200078e0202 */
[----:B------:R-:W-:Y:S01]  /*0f00*/  STS [R2], RZ ;  /* 0x000000ff02007388 */ /* 0x000fe20000000800 */
[----:B------:R-:W-:Y:S01]  /*0f10*/  IADD3 R4, R4, -0x4, RZ ;  /* 0xfffffffc04047810 */ /* 0x000fe20007ffe0ff */
[----:B------:R-:W-:Y:S01]  /*0f20*/  UIADD3 UR4, UR4, 0x4, URZ ;  /* 0x0000000404047890 */ /* 0x000fe2000fffe03f */
[C---:B------:R-:W-:Y:S01]  /*0f30*/  IMAD R7, R11.reuse, 0xc, R3 ;  /* 0x0000000c0b077824 */ /* 0x040fe200078e0203 */
[----:B------:R-:W-:Y:S01]  /*0f40*/  STS [R2+0x4], RZ ;  /* 0x000004ff02007388 */ /* 0x000fe20000000800 */
[----:B------:R-:W-:Y:S02]  /*0f50*/  ISETP.NE.AND P0, PT, R4, RZ, PT ;  /* 0x000000ff0400720c */ /* 0x000fe40003f05270 */
[C---:B------:R-:W-:Y:S01]  /*0f60*/  IMAD R8, R11.reuse, 0xc, R7 ;  /* 0x0000000c0b087824 */ /* 0x040fe200078e0207 */
[----:B------:R0:W-:Y:S04]  /*0f70*/  STS [R2+0x8], RZ ;  /* 0x000008ff02007388 */ /* 0x0001e80000000800 */
[----:B------:R1:W-:Y:S04]  /*0f80*/  STS [R3], RZ ;  /* 0x000000ff03007388 */ /* 0x0003e80000000800 */
[----:B------:R1:W-:Y:S01]  /*0f90*/  STS [R3+0x4], RZ ;  /* 0x000004ff03007388 */ /* 0x0003e20000000800 */
[----:B0-----:R-:W-:-:S03]  /*0fa0*/  IMAD R2, R11, 0xc, R8 ;  /* 0x0000000c0b027824 */ /* 0x001fc600078e0208 */
[----:B------:R1:W-:Y:S04]  /*0fb0*/  STS [R3+0x8], RZ ;  /* 0x000008ff03007388 */ /* 0x0003e80000000800 */
[----:B------:R1:W-:Y:S04]  /*0fc0*/  STS [R7], RZ ;  /* 0x000000ff07007388 */ /* 0x0003e80000000800 */
[----:B------:R1:W-:Y:S04]  /*0fd0*/  STS [R7+0x4], RZ ;  /* 0x000004ff07007388 */ /* 0x0003e80000000800 */
[----:B------:R1:W-:Y:S04]  /*0fe0*/  STS [R7+0x8], RZ ;  /* 0x000008ff07007388 */ /* 0x0003e80000000800 */
[----:B------:R1:W-:Y:S04]  /*0ff0*/  STS [R8], RZ ;  /* 0x000000ff08007388 */ /* 0x0003e80000000800 */
[----:B------:R1:W-:Y:S04]  /*1000*/  STS [R8+0x4], RZ ;  /* 0x000004ff08007388 */ /* 0x0003e80000000800 */
[----:B------:R1:W-:Y:S01]  /*1010*/  STS [R8+0x8], RZ ;  /* 0x000008ff08007388 */ /* 0x0003e20000000800 */
[----:B------:R-:W-:Y:S05]  /*1020*/  @P0 BRA `(.L_x_13) ;  /* 0xfffffec000000947 */ /* 0x000fea000383ffff */
.L_x_12:
[----:B------:R-:W-:Y:S05]  /*1030*/  @!P1 BRA `(.L_x_11) ;  /* 0x0000009000009947 */ /* 0x000fea0003800000 */
.L_x_14:
[----:B0-----:R-:W-:Y:S01]  /*1040*/  IMAD R2, R11, UR4, R0 ;  /* 0x000000040b027c24 */ /* 0x001fe2000f8e0200 */
[----:B------:R-:W-:Y:S01]  /*1050*/  IADD3 R6, R6, -0x1, RZ ;  /* 0xffffffff06067810 */ /* 0x000fe20007ffe0ff */
[----:B------:R-:W-:-:S02]  /*1060*/  UIADD3 UR4, UR4, 0x1, URZ ;  /* 0x0000000104047890 */ /* 0x000fc4000fffe03f */
[----:B------:R-:W-:Y:S01]  /*1070*/  IMAD R2, R2, 0xc, R5 ;  /* 0x0000000c02027824 */ /* 0x000fe200078e0205 */
[----:B------:R-:W-:-:S04]  /*1080*/  ISETP.NE.AND P0, PT, R6, RZ, PT ;  /* 0x000000ff0600720c */ /* 0x000fc80003f05270 */
[----:B------:R0:W-:Y:S04]  /*1090*/  STS [R2], RZ ;  /* 0x000000ff02007388 */ /* 0x0001e80000000800 */
[----:B------:R0:W-:Y:S04]  /*10a0*/  STS [R2+0x4], RZ ;  /* 0x000004ff02007388 */ /* 0x0001e80000000800 */
[----:B------:R0:W-:Y:S01]  /*10b0*/  STS [R2+0x8], RZ ;  /* 0x000008ff02007388 */ /* 0x0001e20000000800 */
[----:B------:R-:W-:Y:S05]  /*10c0*/  @P0 BRA `(.L_x_14) ;  /* 0xffffff7000000947 */ /* 0x000fea000383ffff */
.L_x_11:
[----:B0-----:R-:W0:Y:S02]  /*10d0*/  LDC.U16 R2, c[0x0][0x168] ;  /* 0x00005a00ff027b82 */ /* 0x001e240000000400 */
[----:B0-----:R-:W-:-:S04]  /*10e0*/  PRMT R2, R2, 0x9910, RZ ;  /* 0x0000991002027816 */ /* 0x001fc800000000ff */
[----:B------:R-:W-:-:S13]  /*10f0*/  ISETP.GE.AND P0, PT, R2, 0x1, PT ;  /* 0x000000010200780c */ /* 0x000fda0003f06270 */
[----:B------:R-:W-:Y:S05]  /*1100*/  @!P0 BRA `(.L_x_15) ;  /* 0x000104b000008947 */ /* 0x000fea0003800000 */
[----:B------:R0:W-:Y:S01]  /*1110*/  STL [R1+0x14], RZ ;  /* 0x000014ff01007387 */ /* 0x0001e20000100800 */
[----:B------:R-:W-:Y:S01]  /*1120*/  IMAD.IADD R2, R0, 0x1, R9 ;  /* 0x0000000100027824 */ /* 0x000fe200078e0209 */
[----:B------:R-:W-:Y:S01]  /*1130*/  CS2R R4, SRZ ;  /* 0x0000000000047805 */ /* 0x000fe2000001ff00 */
[----:B-1----:R-:W-:Y:S01]  /*1140*/  IMAD.MOV.U32 R3, RZ, RZ, RZ ;  /* 0x000000ffff037224 */ /* 0x002fe200078e00ff */
[----:B------:R0:W-:Y:S01]  /*1150*/  STL [R1+0x10], RZ ;  /* 0x000010ff01007387 */ /* 0x0001e20000100800 */
[----:B------:R-:W-:Y:S01]  /*1160*/  CS2R R6, SRZ ;  /* 0x0000000000067805 */ /* 0x000fe2000001ff00 */
[----:B------:R-:W-:Y:S01]  /*1170*/  CS2R R8, SRZ ;  /* 0x0000000000087805 */ /* 0x000fe2000001ff00 */
[----:B------:R-:W-:Y:S01]  /*1180*/  CS2R R10, SRZ ;  /* 0x00000000000a7805 */ /* 0x000fe2000001ff00 */
        /* <DEDUP_REMOVED lines=16> */
[----:B------:R0:W-:Y:S01]  /*1290*/  STL [R1], RZ ;  /* 0x000000ff01007387 */ /* 0x0001e20000100800 */
        /* <DEDUP_REMOVED lines=39> */
[----:B------:R-:W-:Y:S01]  /*1510*/  IMAD.MOV.U32 R104, RZ, RZ, RZ ;  /* 0x000000ffff687224 */ /* 0x000fe200078e00ff */
[----:B------:R-:W-:Y:S01]  /*1520*/  CS2R R106, SRZ ;  /* 0x00000000006a7805 */ /* 0x000fe2000001ff00 */
[----:B------:R-:W-:Y:S01]  /*1530*/  IMAD.MOV.U32 R140, RZ, RZ, RZ ;  /* 0x000000ffff8c7224 */ /* 0x000fe200078e00ff */
[----:B------:R-:W-:Y:S01]  /*1540*/  CS2R R108, SRZ ;  /* 0x00000000006c7805 */ /* 0x000fe2000001ff00 */
[----:B------:R-:W-:Y:S01]  /*1550*/  IMAD.MOV.U32 R159, RZ, RZ, RZ ;  /* 0x000000ffff9f7224 */ /* 0x000fe200078e00ff */
[----:B------:R-:W-:Y:S01]  /*1560*/  CS2R R110, SRZ ;  /* 0x00000000006e7805 */ /* 0x000fe2000001ff00 */
[----:B------:R-:W-:Y:S01]  /*1570*/  CS2R R112, SRZ ;  /* 0x0000000000707805 */ /* 0x000fe2000001ff00 */
[----:B------:R-:W-:Y:S01]  /*1580*/  CS2R R114, SRZ ;  /* 0x0000000000727805 */ /* 0x000fe2000001ff00 */
[----:B0-----:R-:W-:-:S02]  /*1590*/  UMOV UR4, URZ ;  /* 0x0000003f00047c82 */ /* 0x001fc40008000000 */
.L_x_17:
[C---:B------:R-:W-:Y:S01]  /*15a0*/  HSET2.BF.GE.AND R139, R0.reuse.H0_H0, c[0x0] [0x788], PT ;  /* 0x0001e200008b7633 */ /* 0x040fe20003806880 */
[----:B------:R-:W-:Y:S01]  /*15b0*/  IMAD.MOV.U32 R144, RZ, RZ, c[0x0][0x78c] ;  /* 0x0001e300ff907624 */ /* 0x000fe200078e00ff */
[C---:B------:R-:W-:Y:S01]  /*15c0*/  HSET2.BF.GE.AND R150, R0.reuse.H0_H0, c[0x0] [0x794], PT ;  /* 0x0001e50000967633 */ /* 0x040fe20003806880 */
[----:B------:R-:W-:Y:S01]  /*15d0*/  IMAD.MOV.U32 R146, RZ, RZ, c[0x0][0x790] ;  /* 0x0001e400ff927624 */ /* 0x000fe200078e00ff */
[C---:B------:R-:W-:Y:S01]  /*15e0*/  HSET2.BF.GE.AND R147, R0.reuse.H0_H0, c[0x0] [0x7a0], PT ;  /* 0x0001e80000937633 */ /* 0x040fe20003806880 */
[--C-:B------:R-:W-:Y:S01]  /*15f0*/  HFMA2 R139, -R139, c[0x0] [0x164].H1_H1, R2.reuse.H0_H0 ;  /* 0x300059008b8b7a31 */ /* 0x100fe20000040102 */
[----:B------:R-:W-:Y:S01]  /*1600*/  HSET2.BF.GE.AND R142, R0.H0_H0, c[0x0] [0x7ac], PT ;  /* 0x0001eb00008e7633 */ /* 0x000fe20003806880 */
[--C-:B------:R-:W-:Y:S01]  /*1610*/  HFMA2 R150, -R150, c[0x0] [0x164].H1_H1, R2.reuse.H0_H0 ;  /* 0x3000590096967a31 */ /* 0x100fe20000040102 */
[----:B------:R-:W-:Y:S01]  /*1620*/  IMAD.MOV.U32 R149, RZ, RZ, c[0x0][0x798] ;  /* 0x0001e600ff957624 */ /* 0x000fe200078e00ff */
[--C-:B------:R-:W-:Y:S01]  /*1630*/  HFMA2 R147, -R147, c[0x0] [0x164].H1_H1, R2.reuse.H0_H0 ;  /* 0x3000590093937a31 */ /* 0x100fe20000040102 */
[----:B------:R-:W-:Y:S01]  /*1640*/  IDP.2A.LO.S16.S8 R141, R139, c[0x2][0x8], R144 ;  /* 0x008002008b8d7a26 */ /* 0x000fe20000001690 */
[----:B------:R-:W-:Y:S01]  /*1650*/  HFMA2 R142, -R142, c[0x0] [0x164].H1_H1, R2.H0_H0 ;  /* 0x300059008e8e7a31 */ /* 0x000fe20000040102 */
[----:B------:R-:W-:Y:S01]  /*1660*/  IMAD.MOV.U32 R151, RZ, RZ, c[0x0][0x79c] ;  /* 0x0001e700ff977624 */ /* 0x000fe200078e00ff */
[----:B------:R-:W-:Y:S01]  /*1670*/  LOP3.LUT R160, R113, 0xffff, RZ, 0xc0, !PT ;  /* 0x0000ffff71a07812 */ /* 0x000fe200078ec0ff */
[----:B------:R-:W-:Y:S01]  /*1680*/  IDP.2A.HI.S16.S8 R139, R139, c[0x2][0xc], R146 ;  /* 0x008003008b8b7a26 */ /* 0x000fe20000003692 */
[----:B------:R-:W-:Y:S01]  /*1690*/  LDS R154, [R141] ;  /* 0x000000008d9a7984 */ /* 0x000fe20000000800 */
[----:B------:R-:W-:Y:S01]  /*16a0*/  IMAD.MOV.U32 R146, RZ, RZ, c[0x0][0x7a4] ;  /* 0x0001e900ff927624 */ /* 0x000fe200078e00ff */
[C---:B------:R-:W-:Y:S01]  /*16b0*/  LOP3.LUT R153, R115.reuse, 0x80008000, RZ, 0xfc, !PT ;  /* 0x8000800073997812 */ /* 0x040fe200078efcff */
[----:B------:R-:W-:Y:S01]  /*16c0*/  IMAD.MOV.U32 R144, RZ, RZ, c[0x0][0x7a8] ;  /* 0x0001ea00ff907624 */ /* 0x000fe200078e00ff */
[----:B------:R-:W0:Y:S01]  /*16d0*/  LDS R156, [R139] ;  /* 0x000000008b9c7984 */ /* 0x000e220000000800 */
[----:B------:R-:W-:Y:S01]  /*16e0*/  IMAD.MOV.U32 R145, RZ, RZ, c[0x0][0x7b0] ;  /* 0x0001ec00ff917624 */ /* 0x000fe200078e00ff */
                                                                                                                                   /* 0x00000099739b7241 */
                                                                                                                                   /* 0x1c0fe200000000a0 */
[----:B------:R-:W-:Y:S01]  /*1700*/  IMAD.MOV.U32 R143, RZ, RZ, c[0x0][0x7b4] ;  /* 0x0001ed00ff8f7624 */ /* 0x000fe200078e00ff */
[----:B------:R-:W-:Y:S01]  /*1710*/  SHF.R.U32.HI R113, RZ, 0x10, R113 ;  /* 0x00000010ff717819 */ /* 0x000fe20000011671 */
[----:B------:R-:W-:Y:S01]  /*1720*/  IDP.2A.LO.S16.S8 R152, R150, c[0x2][0x8], R149 ;  /* 0x0080020096987a26 */ /* 0x000fe20000001695 */
[----:B------:R-:W-:Y:S01]  /*1730*/  LOP3.LUT R158, R114, 0x80008000, RZ, 0xfc, !PT ;  /* 0x80008000729e7812 */ /* 0x000fe200078efcff */
[----:B------:R-:W-:Y:S01]  /*1740*/  IDP.2A.HI.S16.S8 R150, R150, c[0x2][0xc], R151 ;  /* 0x0080030096967a26 */ /* 0x000fe20000003697 */
                                                                                                                                   /* 0x0000009973977241 */
                                                                                                                                   /* 0x080fe200000080a0 */
[----:B------:R-:W-:Y:S01]  /*1760*/  IDP.2A.LO.S16.S8 R149, R147, c[0x2][0x8], R146 ;  /* 0x0080020093957a26 */ /* 0x000fe20000001692 */
                                                                                                                                   /* 0x0000009973a37241 */
                                                                                                                                   /* 0x1c0fe200000100a0 */
[C---:B------:R-:W-:Y:S01]  /*1780*/  IDP.2A.LO.S16.S8 R146, R142.reuse, c[0x2][0x8], R145 ;  /* 0x008002008e927a26 */ /* 0x040fe20000001691 */
                                                                                                                                   /* 0x0000009973a07241 */
                                                                                                                                   /* 0x000fe200000180a0 */
[----:B------:R-:W-:Y:S01]  /*17a0*/  IDP.2A.HI.S16.S8 R147, R147, c[0x2][0xc], R144 ;  /* 0x0080030093937a26 */ /* 0x000fe20000003690 */
[----:B------:R-:W-:Y:S01]  /*17b0*/  LDS R157, [R149] ;  /* 0x00000000959d7984 */ /* 0x000fe20000000800 */
[----:B------:R-:W-:Y:S01]  /*17c0*/  IDP.2A.HI.S16.S8 R142, R142, c[0x2][0xc], R143 ;  /* 0x008003008e8e7a26 */ /* 0x000fe2000000368f */
                                                                                                                                   /* 0x0000009e72a47241 */
                                                                                                                                   /* 0x000fc40000008071 */
[----:B------:R-:W-:Y:S01]  /*17e0*/  LDS R144, [R152] ;  /* 0x0000000098907984 */ /* 0x000fe20000000800 */
                                                                                                                                   /* 0x0000009e72997241 */
                                                                                                                                   /* 0x1c0fe40000000071 */
                                                                                                                                   /* 0x0000009e72a27241 */
                                                                                                                                   /* 0x1c0fe20000010071 */
[----:B------:R-:W1:Y:S01]  /*1810*/  LDS R143, [R150] ;  /* 0x00000000968f7984 */ /* 0x000e620000000800 */
                                                                                                                                   /* 0x0000009e729e7241 */
                                                                                                                                   /* 0x000fc60000018071 */
[----:B------:R-:W-:Y:S04]  /*1830*/  LDS R145, [R146] ;  /* 0x0000000092917984 */ /* 0x000fe80000000800 */
[----:B------:R-:W2:Y:S04]  /*1840*/  LDS R148, [R142] ;  /* 0x000000008e947984 */ /* 0x000ea80000000800 */
[----:B------:R-:W3:Y:S04]  /*1850*/  LDS R161, [R147] ;  /* 0x0000000093a17984 */ /* 0x000ee80000000800 */
[----:B-----5:R4:W-:Y:S01]  /*1860*/  STL [R1+0x34], R4 ;  /* 0x0000340401007387 */ /* 0x0209e20000100800 */
[----:B0-----:R-:W-:-:S02]  /*1870*/  PRMT R165, R154, 0x5410, R156 ;  /* 0x000054109aa57816 */ /* 0x001fc4000000009c */
[----:B------:R-:W-:Y:S01]  /*1880*/  PRMT R154, R154, 0x7632, R156 ;  /* 0x000076329a9a7816 */ /* 0x000fe2000000009c */
[----:B------:R-:W-:Y:S02]  /*1890*/  STL [R1+0x30], R3 ;  /* 0x0000300301007387 */ /* 0x000fe40000100800 */
[----:B------:R-:W-:Y:S01]  /*18a0*/  HADD2 R155, R165, -R155 ;  /* 0x8000009ba59b7230 */ /* 0x000fe20000000000 */
[----:B------:R-:W-:Y:S01]  /*18b0*/  IMAD.MOV.U32 R165, RZ, RZ, 0x1 ;  /* 0x00000001ffa57424 */ /* 0x000fe200078e00ff */
[----:B------:R-:W-:Y:S01]  /*18c0*/  HADD2 R153, R154, -R153 ;  /* 0x800000999a997230 */ /* 0x000fe20000000000 */
[----:B----4-:R-:W-:Y:S01]  /*18d0*/  IMAD.MOV.U32 R4, RZ, RZ, 0x28a028a ;  /* 0x028a028aff047424 */ /* 0x010fe200078e00ff */
[C-C-:B-1----:R-:W-:Y:S02]  /*18e0*/  PRMT R156, R144.reuse, 0x5410, R143.reuse ;  /* 0x00005410909c7816 */ /* 0x142fe4000000008f */
[----:B------:R-:W-:-:S03]  /*18f0*/  PRMT R144, R144, 0x7632, R143 ;  /* 0x0000763290907816 */ /* 0x000fc6000000008f */
[----:B------:R-:W-:Y:S02]  /*1900*/  HADD2 R151, R156, -R151 ;  /* 0x800000979c977230 */ /* 0x000fe40000000000 */
[----:B------:R-:W-:Y:S01]  /*1910*/  HADD2 R164, R144, -R164 ;  /* 0x800000a490a47230 */ /* 0x000fe20000000000 */
[C-C-:B--2---:R-:W-:Y:S02]  /*1920*/  PRMT R115, R145.reuse, 0x5410, R148.reuse ;  /* 0x0000541091737816 */ /* 0x144fe40000000094 */
[----:B------:R-:W-:Y:S01]  /*1930*/  IMAD.MOV.U32 R144, RZ, RZ, R151 ;  /* 0x000000ffff907224 */ /* 0x000fe200078e0097 */
[----:B------:R-:W-:Y:S02]  /*1940*/  PRMT R113, R145, 0x7632, R148 ;  /* 0x0000763291717816 */ /* 0x000fe40000000094 */
[----:B------:R-:W-:Y:S01]  /*1950*/  HADD2 R160, R115, -R160 ;  /* 0x800000a073a07230 */ /* 0x000fe20000000000 */
[C---:B---3--:R-:W-:Y:S01]  /*1960*/  PRMT R143, R157.reuse, 0x5410, R161 ;  /* 0x000054109d8f7816 */ /* 0x048fe200000000a1 */
[----:B------:R-:W-:Y:S01]  /*1970*/  IMAD.MOV.U32 R115, RZ, RZ, R155 ;  /* 0x000000ffff737224 */ /* 0x000fe200078e009b */
[----:B------:R-:W-:Y:S01]  /*1980*/  PRMT R114, R157, 0x7632, R161 ;  /* 0x000076329d727816 */ /* 0x000fe200000000a1 */
[----:B------:R-:W-:Y:S01]  /*1990*/  HADD2 R158, R113, -R158 ;  /* 0x8000009e719e7230 */ /* 0x000fe20000000000 */
[----:B------:R-:W-:Y:S01]  /*19a0*/  IMAD.MOV.U32 R113, RZ, RZ, R153 ;  /* 0x000000ffff717224 */ /* 0x000fe200078e0099 */
[----:B------:R-:W-:Y:S01]  /*19b0*/  HADD2 R163, R143, -R163 ;  /* 0x800000a38fa37230 */ /* 0x000fe20000000000 */
                                                                                                                                   /* 0x0000009073917242 */
                                                                                                                                   /* 0x0c0fe200000017ff */
[----:B------:R-:W-:Y:S01]  /*19d0*/  HADD2 R162, R114, -R162 ;  /* 0x800000a272a27230 */ /* 0x000fe20000000000 */
                                                                                                                                   /* 0x00000090738f7241 */
                                                                                                                                   /* 0x0c0fe200000003ff */
[----:B------:R-:W-:Y:S01]  /*19f0*/  IMAD.MOV.U32 R114, RZ, RZ, R164 ;  /* 0x000000ffff727224 */ /* 0x000fe200078e00a4 */
                                                                                                                                   /* 0x0000009073907241 */
                                                                                                                                   /* 0x000fe20000001091 */
[----:B------:R-:W-:-:S02]  /*1a10*/  IMAD.MOV.U32 R148, RZ, RZ, R163 ;  /* 0x000000ffff947224 */ /* 0x000fc400078e00a3 */
[----:B------:R-:W-:Y:S01]  /*1a20*/  IMAD.MOV.U32 R115, RZ, RZ, R160 ;  /* 0x000000ffff737224 */ /* 0x000fe200078e00a0 */
                                                                                                                                   /* 0x00000072719d7241 */
                                                                                                                                   /* 0x000fe200000003ff */
[----:B------:R-:W-:-:S03]  /*1a40*/  IMAD.MOV.U32 R156, RZ, RZ, R158 ;  /* 0x000000ffff9c7224 */ /* 0x000fc600078e009e */
                                                                                                                                   /* 0x0000007394917242 */
                                                                                                                                   /* 0x0c0fe40000109791 */
                                                                                                                                   /* 0x00000073949a7241 */
                                                                                                                                   /* 0x0c0fe400000003ff */
                                                                                                                                   /* 0x0000007394737241 */
                                                                                                                                   /* 0x000fe40000009091 */
                                                                                                                                   /* 0x0000007271947242 */
                                                                                                                                   /* 0x0c0fe200000017ff */
[----:B------:R-:W-:Y:S02]  /*1a90*/  IMAD R143, R154, 0x10, R143 ;  /* 0x000000109a8f7824 */ /* 0x000fe400078e028f */
[----:B------:R-:W-:Y:S01]  /*1aa0*/  IMAD.MOV.U32 R154, RZ, RZ, R162 ;  /* 0x000000ffff9a7224 */ /* 0x000fe200078e00a2 */
                                                                                                                                   /* 0x0000007271717241 */
                                                                                                                                   /* 0x000fc40000001094 */
[----:B------:R-:W0:Y:S02]  /*1ac0*/  POPC R114, R143 ;  /* 0x0000008f00727309 */ /* 0x000e240000000000 */
                                                                                                                                   /* 0x0000009c9aa17241 */
                                                                                                                                   /* 0x0c0fe400000003ff */
                                                                                                                                   /* 0x0000009c9a947242 */
                                                                                                                                   /* 0x000fc60000109794 */
[----:B------:R-:W-:Y:S01]  /*1af0*/  IMAD R157, R161, 0x10, R157 ;  /* 0x00000010a19d7824 */ /* 0x000fe200078e029d */
                                                                                                                                   /* 0x0000009c9a9a7241 */
                                                                                                                                   /* 0x000fe40000009094 */
                                                                                                                                   /* 0x00000073909c7242 */
                                                                                                                                   /* 0x000fc800000017ff */
                                                                                                                                   /* 0x0000007390737241 */
                                                                                                                                   /* 0x000fe4000000109c */
[----:B0-----:R-:W-:Y:S02]  /*1b30*/  LOP3.LUT R114, R114, 0x1, RZ, 0xc0, !PT ;  /* 0x0000000172727812 */ /* 0x001fe400078ec0ff */
                                                                                                                                   /* 0x0000009a71907242 */
                                                                                                                                   /* 0x0c0fe200000017ff */
[----:B------:R-:W-:Y:S01]  /*1b50*/  HMUL2 R115, R115, c[0x0] [0x16c] ;  /* 0x00005b0073737a32 */ /* 0x000fe20000000000 */
[----:B------:R-:W-:Y:S02]  /*1b60*/  ISETP.NE.U32.AND P0, PT, R114, 0x1, PT ;  /* 0x000000017200780c */ /* 0x000fe40003f05070 */
[----:B------:R-:W0:Y:S01]  /*1b70*/  POPC R114, R157 ;  /* 0x0000009d00727309 */ /* 0x000e220000000000 */
                                                                                                                                   /* 0x0000009a71717241 */
                                                                                                                                   /* 0x000fe40000001090 */
                                                                                                                                   /* 0x200000ff91917241 */
                                                                                                                                   /* 0x000fc4000000109c */
                                                                                                                                   /* 0x200000ff94907241 */
                                                                                                                                   /* 0x000fe40000001090 */
[----:B------:R-:W-:Y:S01]  /*1bb0*/  SEL R148, R4, 0xa820a820, !P0 ;  /* 0xa820a82004947807 */ /* 0x000fe20004000000 */
[----:B------:R-:W-:Y:S01]  /*1bc0*/  IMAD.SHL.U32 R145, R145, 0x2, RZ ;  /* 0x0000000291917824 */ /* 0x000fe200078e00ff */
[----:B------:R-:W-:Y:S01]  /*1bd0*/  HMNMX2 R115, |R115|, 65504, 65504, PT ;  /* 0x7bff7bff73737840 */ /* 0x000fe20003800200 */
[----:B------:R-:W-:Y:S01]  /*1be0*/  IMAD.SHL.U32 R144, R144, 0x2, RZ ;  /* 0x0000000290907824 */ /* 0x000fe200078e00ff */
                                                                                                                                   /* 0x40400094948f7241 */
                                                                                                                                   /* 0x000fe4000000008f */
[----:B------:R-:W-:Y:S02]  /*1c00*/  LOP3.LUT R145, R145, 0x1e, RZ, 0xc0, !PT ;  /* 0x0000001e91917812 */ /* 0x000fe400078ec0ff */
[----:B------:R-:W-:-:S02]  /*1c10*/  LOP3.LUT R144, R144, 0x1e, RZ, 0xc0, !PT ;  /* 0x0000001e90907812 */ /* 0x000fc400078ec0ff */
[----:B0-----:R-:W-:Y:S02]  /*1c20*/  LOP3.LUT R114, R114, 0x1, RZ, 0xc0, !PT ;  /* 0x0000000172727812 */ /* 0x001fe400078ec0ff */
[C---:B------:R-:W-:Y:S02]  /*1c30*/  SHF.L.U32 R145, R165.reuse, R145, RZ ;  /* 0x00000091a5917219 */ /* 0x040fe400000006ff */
[----:B------:R-:W-:Y:S01]  /*1c40*/  ISETP.NE.U32.AND P0, PT, R114, 0x1, PT ;  /* 0x000000017200780c */ /* 0x000fe20003f05070 */
[----:B------:R-:W-:Y:S01]  /*1c50*/  HMUL2 R114, R113, c[0x0] [0x16c] ;  /* 0x00005b0071727a32 */ /* 0x000fe20000000000 */
[----:B------:R-:W-:Y:S02]  /*1c60*/  SHF.L.U32 R144, R165, R144, RZ ;  /* 0x00000090a5907219 */ /* 0x000fe400000006ff */
[----:B------:R-:W-:Y:S02]  /*1c70*/  SEL R113, R4, 0xa820a820, !P0 ;  /* 0xa820a82004717807 */ /* 0x000fe40004000000 */
[----:B------:R-:W-:-:S02]  /*1c80*/  HMNMX2 R114, |R114|, 65504, 65504, PT ;  /* 0x7bff7bff72727840 */ /* 0x000fc40003800200 */
                                                                                                                                   /* 0x4040007171717241 */
                                                                                                                                   /* 0x000fe4000000009d */
[----:B------:R-:W-:Y:S02]  /*1ca0*/  LOP3.LUT R145, R145, R143, RZ, 0xfc, !PT ;  /* 0x0000008f91917212 */ /* 0x000fe400078efcff */
[----:B------:R-:W-:Y:S02]  /*1cb0*/  LOP3.LUT R113, R144, R113, RZ, 0xfc, !PT ;  /* 0x0000007190717212 */ /* 0x000fe400078efcff */
[C---:B------:R-:W-:Y:S02]  /*1cc0*/  LOP3.LUT R156, R115.reuse, 0x80008000, RZ, 0xfc, !PT ;  /* 0x80008000739c7812 */ /* 0x040fe400078efcff */
[----:B------:R-:W-:Y:S02]  /*1cd0*/  LOP3.LUT R157, R114, 0x80008000, RZ, 0xfc, !PT ;  /* 0x80008000729d7812 */ /* 0x000fe400078efcff */
                                                                                                                                   /* 0x0000009c73907241 */
                                                                                                                                   /* 0x000fc40000000091 */
                                                                                                                                   /* 0x0000009d728f7241 */
                                                                                                                                   /* 0x000fe40000000071 */
[----:B------:R-:W-:Y:S01]  /*1d00*/  LOP3.LUT R154, R112, 0x80008000, RZ, 0xfc, !PT ;  /* 0x80008000709a7812 */ /* 0x000fe200078efcff */
[----:B------:R-:W-:Y:S02]  /*1d10*/  HADD2 R155, R155, R144 ;  /* 0x000000909b9b7230 */ /* 0x000fe40000000000 */
[----:B------:R-:W-:-:S05]  /*1d20*/  HADD2 R153, R153, R143 ;  /* 0x0000008f99997230 */ /* 0x000fca0000000000 */
[C-C-:B------:R-:W-:Y:S02]  /*1d30*/  PRMT R143, R155.reuse, 0x5410, R153.reuse ;  /* 0x000054109b8f7816 */ /* 0x140fe40000000099 */
[----:B------:R-:W-:Y:S01]  /*1d40*/  PRMT R153, R155, 0x7632, R153 ;  /* 0x000076329b997816 */ /* 0x000fe20000000099 */
[----:B------:R-:W-:Y:S02]  /*1d50*/  IMAD.MOV.U32 R155, RZ, RZ, c[0x0][0x7d4] ;  /* 0x0001f500ff9b7624 */ /* 0x000fe400078e00ff */
[----:B------:R0:W-:Y:S04]  /*1d60*/  STS [R141], R143 ;  /* 0x0000008f8d007388 */ /* 0x0001e80000000800 */
[----:B------:R-:W-:Y:S01]  /*1d70*/  STS [R139], R153 ;  /* 0x000000998b007388 */ /* 0x000fe20000000800 */
[----:B0-----:R-:W-:-:S04]  /*1d80*/  SHF.R.U32.HI R141, RZ, 0x15, R110 ;  /* 0x00000015ff8d7819 */ /* 0x001fc8000001166e */
[----:B------:R-:W-:-:S04]  /*1d90*/  LOP3.LUT R141, R141, 0x3e, RZ, 0xc0, !PT ;  /* 0x0000003e8d8d7812 */ /* 0x000fc800078ec0ff */
[----:B------:R-:W-:Y:S01]  /*1da0*/  SHF.L.U32 R148, R165, R141, RZ ;  /* 0x0000008da5947219 */ /* 0x000fe200000006ff */
[----:B------:R-:W-:-:S05]  /*1db0*/  IMAD.SHL.U32 R141, R110, 0x2, RZ ;  /* 0x000000026e8d7824 */ /* 0x000fca00078e00ff */
[----:B------:R-:W-:-:S04]  /*1dc0*/  LOP3.LUT R148, R148, 0xaaaaa, R141, 0xf8, !PT ;  /* 0x000aaaaa94947812 */ /* 0x000fc800078ef88d */
                                                                                                                                   /* 0x0000009a70907241 */
                                                                                                                                   /* 0x1c0fe40000000094 */
                                                                                                                                   /* 0x0000009a708f7241 */
                                                                                                                                   /* 0x1c0fe40000008094 */
                                                                                                                                   /* 0x0000009a708d7241 */
                                                                                                                                   /* 0x1c0fe40000010094 */
                                                                                                                                   /* 0x0000009a70047241 */
                                                                                                                                   /* 0x1c0fe40000018094 */
                                                                                                                                   /* 0x0000009a70037241 */
                                                                                                                                   /* 0x000fe40000020094 */
[----:B------:R-:W-:-:S04]  /*1e20*/  SHF.R.U32.HI R112, RZ, 0x1a, R110 ;  /* 0x0000001aff707819 */ /* 0x000fc8000001166e */
[----:B------:R-:W-:-:S04]  /*1e30*/  LOP3.LUT R112, R112, 0x3e, RZ, 0xc0, !PT ;  /* 0x0000003e70707812 */ /* 0x000fc800078ec0ff */
[----:B------:R-:W-:Y:S02]  /*1e40*/  SHF.L.U32 R112, R165, R112, RZ ;  /* 0x00000070a5707219 */ /* 0x000fe400000006ff */
[----:B------:R-:W-:Y:S02]  /*1e50*/  LOP3.LUT R165, R111, 0x80008000, RZ, 0xfc, !PT ;  /* 0x800080006fa57812 */ /* 0x000fe400078efcff */
[----:B------:R-:W-:Y:S02]  /*1e60*/  LOP3.LUT R148, R112, 0xaaaaa, R110, 0xf8, !PT ;  /* 0x000aaaaa70947812 */ /* 0x000fe400078ef86e */
                                                                                                                                   /* 0x0000009c73707241 */
                                                                                                                                   /* 0x000fe40000008091 */
                                                                                                                                   /* 0x0000009d726e7241 */
                                                                                                                                   /* 0x000fe40000008071 */
                                                                                                                                   /* 0x000000a56fa17241 */
                                                                                                                                   /* 0x1c0fe20000008094 */
[----:B------:R-:W-:Y:S01]  /*1ea0*/  HADD2 R112, R151, R112 ;  /* 0x0000007097707230 */ /* 0x000fe20000000000 */
                                                                                                                                   /* 0x000000a56f977241 */
                                                                                                                                   /* 0x1c0fe20000000094 */
[----:B------:R-:W-:Y:S01]  /*1ec0*/  HADD2 R164, R164, R110 ;  /* 0x0000006ea4a47230 */ /* 0x000fe20000000000 */
                                                                                                                                   /* 0x000000a56f6e7241 */
                                                                                                                                   /* 0x000fc40000010094 */
                                                                                                                                   /* 0x000000a56f9a7241 */
                                                                                                                                   /* 0x1c0fe40000018094 */
                                                                                                                                   /* 0x000000a56f947241 */
                                                                                                                                   /* 0x000fe40000020094 */
[C-C-:B------:R-:W-:Y:S02]  /*1f00*/  PRMT R111, R112.reuse, 0x5410, R164.reuse ;  /* 0x00005410706f7816 */ /* 0x140fe400000000a4 */
[----:B------:R-:W-:-:S03]  /*1f10*/  PRMT R112, R112, 0x7632, R164 ;  /* 0x0000763270707816 */ /* 0x000fc600000000a4 */
[----:B------:R0:W-:Y:S04]  /*1f20*/  STS [R152], R111 ;  /* 0x0000006f98007388 */ /* 0x0001e80000000800 */
[----:B------:R1:W-:Y:S01]  /*1f30*/  STS [R150], R112 ;  /* 0x0000007096007388 */ /* 0x0003e20000000800 */
                                                                                                                                   /* 0x0000009c736f7241 */
                                                                                                                                   /* 0x1c1fe40000010091 */
                                                                                                                                   /* 0x0000009c739c7241 */
                                                                                                                                   /* 0x000fe40000018091 */
                                                                                                                                   /* 0x0000009d72707241 */
                                                                                                                                   /* 0x1c2fe20000010071 */
[----:B------:R-:W-:Y:S01]  /*1f70*/  HADD2 R111, R163, R111 ;  /* 0x0000006fa36f7230 */ /* 0x000fe20000000000 */
                                                                                                                                   /* 0x0000009d729d7241 */
                                                                                                                                   /* 0x000fe20000018071 */
[----:B------:R-:W-:Y:S01]  /*1f90*/  HADD2 R156, R160, R156 ;  /* 0x0000009ca09c7230 */ /* 0x000fe20000000000 */
[----:B------:R-:W-:Y:S01]  /*1fa0*/  HSET2.BF.GE.AND R152, R0.H0_H0, c[0x0] [0x7d0], PT ;  /* 0x0001f40000987633 */ /* 0x000fe20003806880 */
[----:B------:R-:W-:Y:S01]  /*1fb0*/  HADD2 R112, R162, R112 ;  /* 0x00000070a2707230 */ /* 0x000fe20000000000 */
[----:B------:R-:W-:Y:S01]  /*1fc0*/  LOP3.LUT R145, R145, 0xffff, RZ, 0xc0, !PT ;  /* 0x0000ffff91917812 */ /* 0x000fe200078ec0ff */
[----:B------:R-:W-:Y:S01]  /*1fd0*/  HADD2 R157, R158, R157 ;  /* 0x0000009d9e9d7230 */ /* 0x000fe20000000000 */
[----:B------:R-:W-:Y:S01]  /*1fe0*/  IMAD.MOV.U32 R158, RZ, RZ, c[0x0][0x7c0] ;  /* 0x0001f000ff9e7624 */ /* 0x000fe200078e00ff */
[----:B------:R-:W-:Y:S01]  /*1ff0*/  HFMA2 R152, -R152, c[0x0] [0x164].H1_H1, R2.H0_H0 ;  /* 0x3000590098987a31 */ /* 0x000fe20000040102 */
[----:B------:R-:W-:-:S02]  /*2000*/  PRMT R139, R111, 0x5410, R112 ;  /* 0x000054106f8b7816 */ /* 0x000fc40000000070 */
[----:B------:R-:W-:Y:S02]  /*2010*/  PRMT R111, R111, 0x7632, R112 ;  /* 0x000076326f6f7816 */ /* 0x000fe40000000070 */
[C-C-:B------:R-:W-:Y:S01]  /*2020*/  PRMT R112, R156.reuse, 0x5410, R157.reuse ;  /* 0x000054109c707816 */ /* 0x140fe2000000009d */
[----:B------:R0:W-:Y:S01]  /*2030*/  STS [R149], R139 ;  /* 0x0000008b95007388 */ /* 0x0001e20000000800 */
[----:B------:R-:W-:Y:S01]  /*2040*/  PRMT R157, R156, 0x7632, R157 ;  /* 0x000076329c9d7816 */ /* 0x000fe2000000009d */
[----:B------:R-:W-:Y:S01]  /*2050*/  IMAD.MOV.U32 R156, RZ, RZ, c[0x0][0x7c8] ;  /* 0x0001f200ff9c7624 */ /* 0x000fe200078e00ff */
[----:B------:R-:W-:Y:S01]  /*2060*/  PRMT R113, R113, 0x1054, R145 ;  /* 0x0000105471717816 */ /* 0x000fe20000000091 */
[----:B------:R1:W-:Y:S01]  /*2070*/  STS [R147], R111 ;  /* 0x0000006f93007388 */ /* 0x0003e20000000800 */
[----:B------:R-:W-:-:S03]  /*2080*/  IDP.2A.LO.S16.S8 R155, R152, c[0x2][0x8], R155 ;  /* 0x00800200989b7a26 */ /* 0x000fc6000000169b */
[----:B------:R-:W-:Y:S01]  /*2090*/  STS [R146], R112 ;  /* 0x0000007092007388 */ /* 0x000fe20000000800 */
[----:B0-----:R-:W-:-:S03]  /*20a0*/  IMAD.MOV.U32 R139, RZ, RZ, c[0x0][0x7bc] ;  /* 0x0001ef00ff8b7624 */ /* 0x001fc600078e00ff */
[----:B------:R-:W-:Y:S01]  /*20b0*/  STS [R142], R157 ;  /* 0x0000009d8e007388 */ /* 0x000fe20000000800 */
[----:B------:R-:W-:Y:S01]  /*20c0*/  IMAD.MOV.U32 R149, RZ, RZ, c[0x0][0x7e0] ;  /* 0x0001f800ff957624 */ /* 0x000fe200078e00ff */
[C---:B-1----:R-:W-:Y:S02]  /*20d0*/  HSET2.BF.GE.AND R111, R0.reuse.H0_H0, c[0x0] [0x7b8], PT ;  /* 0x0001ee00006f7633 */ /* 0x042fe40003806880 */
[C---:B------:R-:W-:Y:S01]  /*20e0*/  HSET2.BF.GE.AND R147, R0.reuse.H0_H0, c[0x0] [0x7dc], PT ;  /* 0x0001f70000937633 */ /* 0x040fe20003806880 */
[----:B------:R-:W-:Y:S06]  /*20f0*/  BAR.SYNC 0x0 ;  /* 0x0000000000007b1d */ /* 0x000fec0000000000 */
[----:B------:R-:W-:Y:S01]  /*2100*/  HSET2.BF.GE.AND R142, R0.H0_H0, c[0x0] [0x7c4], PT ;  /* 0x0001f100008e7633 */ /* 0x000fe20003806880 */
[--C-:B------:R-:W-:Y:S01]  /*2110*/  HFMA2 R111, -R111, c[0x0] [0x164].H1_H1, R2.reuse.H0_H0 ;  /* 0x300059006f6f7a31 */ /* 0x100fe20000040102 */
[----:B------:R-:W-:Y:S01]  /*2120*/  LDS R112, [R155] ;  /* 0x000000009b707984 */ /* 0x000fe20000000800 */
[----:B------:R-:W-:-:S02]  /*2130*/  HFMA2 R147, -R147, c[0x0] [0x164].H1_H1, R2.H0_H0 ;  /* 0x3000590093937a31 */ /* 0x000fc40000040102 */
[----:B------:R-:W-:Y:S01]  /*2140*/  HFMA2 R142, -R142, c[0x0] [0x164].H1_H1, R2.H0_H0 ;  /* 0x300059008e8e7a31 */ /* 0x000fe20000040102 */
[C---:B------:R-:W-:Y:S02]  /*2150*/  IDP.2A.LO.S16.S8 R139, R111.reuse, c[0x2][0x8], R139 ;  /* 0x008002006f8b7a26 */ /* 0x040fe4000000168b */
[----:B------:R-:W-:Y:S02]  /*2160*/  IDP.2A.HI.S16.S8 R158, R111, c[0x2][0xc], R158 ;  /* 0x008003006f9e7a26 */ /* 0x000fe4000000369e */
[----:B------:R-:W-:Y:S01]  /*2170*/  IMAD.MOV.U32 R111, RZ, RZ, c[0x0][0x7cc] ;  /* 0x0001f300ff6f7624 */ /* 0x000fe200078e00ff */
[----:B------:R-:W-:Y:S01]  /*2180*/  LDS R162, [R139] ;  /* 0x000000008ba27984 */ /* 0x000fe20000000800 */
[C---:B------:R-:W-:Y:S02]  /*2190*/  IDP.2A.LO.S16.S8 R156, R142.reuse, c[0x2][0x8], R156 ;  /* 0x008002008e9c7a26 */ /* 0x040fe4000000169c */
[----:B------:R-:W-:Y:S01]  /*21a0*/  IDP.2A.HI.S16.S8 R142, R142, c[0x2][0xc], R111 ;  /* 0x008003008e8e7a26 */ /* 0x000fe2000000366f */
[----:B------:R-:W0:Y:S01]  /*21b0*/  LDS R157, [R158] ;  /* 0x000000009e9d7984 */ /* 0x000e220000000800 */
[----:B------:R-:W-:-:S02]  /*21c0*/  IMAD.MOV.U32 R111, RZ, RZ, c[0x0][0x7d8] ;  /* 0x0001f600ff6f7624 */ /* 0x000fc400078e00ff */
[C---:B------:R-:W-:Y:S01]  /*21d0*/  IDP.2A.LO.S16.S8 R149, R147.reuse, c[0x2][0x8], R149 ;  /* 0x0080020093957a26 */ /* 0x040fe20000001695 */
[----:B------:R-:W-:Y:S01]  /*21e0*/  LDS R153, [R156] ;  /* 0x000000009c997984 */ /* 0x000fe20000000800 */
[----:B------:R-:W-:Y:S02]  /*21f0*/  IDP.2A.HI.S16.S8 R152, R152, c[0x2][0xc], R111 ;  /* 0x0080030098987a26 */ /* 0x000fe4000000366f */
[----:B------:R-:W-:Y:S01]  /*2200*/  IMAD.MOV.U32 R111, RZ, RZ, c[0x0][0x7e4] ;  /* 0x0001f900ff6f7624 */ /* 0x000fe200078e00ff */
[----:B------:R-:W1:Y:S03]  /*2210*/  LDS R163, [R142] ;  /* 0x000000008ea37984 */ /* 0x000e660000000800 */
[----:B------:R-:W-:Y:S01]  /*2220*/  IDP.2A.HI.S16.S8 R147, R147, c[0x2][0xc], R111 ;  /* 0x0080030093937a26 */ /* 0x000fe2000000366f */
[----:B------:R-:W2:Y:S04]  /*2230*/  LDS R150, [R152] ;  /* 0x0000000098967984 */ /* 0x000ea80000000800 */
[----:B------:R-:W-:Y:S04]  /*2240*/  LDS R111, [R149] ;  /* 0x00000000956f7984 */ /* 0x000fe80000000800 */
[----:B------:R-:W3:Y:S01]  /*2250*/  LDS R146, [R147] ;  /* 0x0000000093927984 */ /* 0x000ee20000000800 */
[----:B0-----:R-:W-:-:S02]  /*2260*/  PRMT R160, R162, 0x5410, R157 ;  /* 0x00005410a2a07816 */ /* 0x001fc4000000009d */
[----:B------:R-:W-:-:S03]  /*2270*/  PRMT R162, R162, 0x7632, R157 ;  /* 0x00007632a2a27816 */ /* 0x000fc6000000009d */
[----:B------:R-:W-:Y:S01]  /*2280*/  HADD2 R160, R160, -R144 ;  /* 0x80000090a0a07230 */ /* 0x000fe20000000000 */
[----:B------:R-:W-:Y:S01]  /*2290*/  HSET2.BF.GE.AND R144, R0.H0_H0, c[0x0] [0x7e8], PT ;  /* 0x0001fa0000907633 */ /* 0x000fe20003806880 */
[----:B------:R-:W-:Y:S01]  /*22a0*/  HADD2 R151, R162, -R151 ;  /* 0x80000097a2977230 */ /* 0x000fe20000000000 */
[C-C-:B-1----:R-:W-:Y:S02]  /*22b0*/  PRMT R157, R153.reuse, 0x5410, R163.reuse ;  /* 0x00005410999d7816 */ /* 0x142fe400000000a3 */
[----:B------:R-:W-:Y:S01]  /*22c0*/  PRMT R153, R153, 0x7632, R163 ;  /* 0x0000763299997816 */ /* 0x000fe200000000a3 */
[----:B------:R-:W-:Y:S01]  /*22d0*/  HFMA2 R144, -R144, c[0x0] [0x164].H1_H1, R2.H0_H0 ;  /* 0x3000590090907a31 */ /* 0x000fe20000040102 */
[C-C-:B--2---:R-:W-:Y:S01]  /*22e0*/  PRMT R145, R112.reuse, 0x5410, R150.reuse ;  /* 0x0000541070917816 */ /* 0x144fe20000000096 */
[----:B------:R-:W-:Y:S01]  /*22f0*/  IMAD.MOV.U32 R163, RZ, RZ, c[0x0][0x7f0] ;  /* 0x0001fc00ffa37624 */ /* 0x000fe200078e00ff */
[----:B------:R-:W-:Y:S01]  /*2300*/  PRMT R112, R112, 0x7632, R150 ;  /* 0x0000763270707816 */ /* 0x000fe20000000096 */
[----:B------:R-:W-:-:S02]  /*2310*/  HADD2 R157, R157, -R143 ;  /* 0x8000008f9d9d7230 */ /* 0x000fc40000000000 */
[----:B------:R-:W-:Y:S02]  /*2320*/  HADD2 R161, R153, -R161 ;  /* 0x800000a199a17230 */ /* 0x000fe40000000000 */
[----:B------:R-:W-:Y:S01]  /*2330*/  HADD2 R141, R145, -R141 ;  /* 0x8000008d918d7230 */ /* 0x000fe20000000000 */
[C-C-:B---3--:R-:W-:Y:S02]  /*2340*/  PRMT R150, R111.reuse, 0x5410, R146.reuse ;  /* 0x000054106f967816 */ /* 0x148fe40000000092 */
[----:B------:R-:W-:Y:S01]  /*2350*/  PRMT R111, R111, 0x7632, R146 ;  /* 0x000076326f6f7816 */ /* 0x000fe20000000092 */
[----:B------:R-:W-:Y:S02]  /*2360*/  IMAD.MOV.U32 R146, RZ, RZ, c[0x0][0x7ec] ;  /* 0x0001fb00ff927624 */ /* 0x000fe400078e00ff */
[----:B------:R-:W-:Y:S02]  /*2370*/  HADD2 R150, R150, -R4 ;  /* 0x8000000496967230 */ /* 0x000fe40000000000 */
[C---:B------:R-:W-:Y:S01]  /*2380*/  IDP.2A.LO.S16.S8 R146, R144.reuse, c[0x2][0x8], R146 ;  /* 0x0080020090927a26 */ /* 0x040fe20000001692 */
[----:B------:R-:W-:Y:S01]  /*2390*/  HADD2 R154, R111, -R154 ;  /* 0x8000009a6f9a7230 */ /* 0x000fe20000000000 */
[----:B------:R-:W-:Y:S01]  /*23a0*/  IDP.2A.HI.S16.S8 R144, R144, c[0x2][0xc], R163 ;  /* 0x0080030090907a26 */ /* 0x000fe200000036a3 */
[----:B------:R0:W5:Y:S04]  /*23b0*/  LDL.LU R4, [R1+0x34] ;  /* 0x0000340001047983 */ /* 0x0001680000300800 */
[----:B------:R-:W-:Y:S04]  /*23c0*/  LDS R162, [R146] ;  /* 0x0000000092a27984 */ /* 0x000fe80000000800 */
[----:B------:R-:W1:Y:S01]  /*23d0*/  LDS R143, [R144] ;  /* 0x00000000908f7984 */ /* 0x000e620000000800 */
                                                                                                                                   /* 0x0000009da06f7241 */
                                                                                                                                   /* 0x000fc400000003ff */
[C-C-:B-1----:R-:W-:Y:S02]  /*23f0*/  PRMT R153, R162.reuse, 0x5410, R143.reuse ;  /* 0x00005410a2997816 */ /* 0x142fe4000000008f */
[----:B------:R-:W-:Y:S01]  /*2400*/  PRMT R162, R162, 0x7632, R143 ;  /* 0x00007632a2a27816 */ /* 0x000fe2000000008f */
[----:B------:R-:W-:Y:S01]  /*2410*/  HADD2 R143, R112, -R110 ;  /* 0x8000006e708f7230 */ /* 0x000fe20000000000 */
[----:B------:R-:W-:Y:S01]  /*2420*/  IMAD.MOV.U32 R112, RZ, RZ, R150 ;  /* 0x000000ffff707224 */ /* 0x000fe200078e0096 */
[----:B------:R-:W-:Y:S02]  /*2430*/  HADD2 R145, R153, -R3 ;  /* 0x8000000399917230 */ /* 0x000fe40000000000 */
[----:B------:R-:W-:Y:S01]  /*2440*/  HADD2 R148, R162, -R148 ;  /* 0x80000094a2947230 */ /* 0x000fe20000000000 */
[----:B------:R-:W-:Y:S01]  /*2450*/  IMAD.MOV.U32 R164, RZ, RZ, 0x9080000 ;  /* 0x09080000ffa47424 */ /* 0x000fe200078e00ff */
                                                                                                                                   /* 0x000000708d6e7241 */
                                                                                                                                   /* 0x000fe200000003ff */
[----:B------:R-:W-:Y:S01]  /*2470*/  IMAD.MOV.U32 R165, RZ, RZ, 0x28a028a ;  /* 0x028a028affa57424 */ /* 0x000fe200078e00ff */
[----:B------:R0:W5:Y:S03]  /*2480*/  LDL.LU R3, [R1+0x30] ;  /* 0x0000300001037983 */ /* 0x0001660000300800 */
[----:B------:R-:W-:-:S02]  /*2490*/  IMAD R111, R110, 0x10, R111 ;  /* 0x000000106e6f7824 */ /* 0x000fc400078e026f */
[----:B------:R-:W-:-:S05]  /*24a0*/  IMAD.MOV.U32 R110, RZ, RZ, R145 ;  /* 0x000000ffff6e7224 */ /* 0x000fca00078e0091 */
                                                                                                                                   /* 0x000000ff6e997241 */
                                                                                                                                   /* 0x000fca00000003ff */
[----:B------:R-:W-:-:S04]  /*24c0*/  IMAD R111, R153, 0x100, R111 ;  /* 0x00000100996f7824 */ /* 0x000fc800078e026f */
[----:B------:R-:W1:Y:S01]  /*24d0*/  POPC R162, R111 ;  /* 0x0000006f00a27309 */ /* 0x000e620000000000 */
                                                                                                                                   /* 0x0000009da0997242 */
                                                                                                                                   /* 0x000fc800000017ff */
                                                                                                                                   /* 0x0000009da0a37241 */
                                                                                                                                   /* 0x100fe40000001099 */
                                                                                                                                   /* 0x000000708d997242 */
                                                                                                                                   /* 0x000fc80000109799 */
                                                                                                                                   /* 0x000000708d707241 */
                                                                                                                                   /* 0x000fe40000009099 */
[----:B-1----:R-:W-:-:S04]  /*2520*/  LOP3.LUT R162, R162, 0x1, RZ, 0xc0, !PT ;  /* 0x00000001a2a27812 */ /* 0x002fc800078ec0ff */
[----:B------:R-:W-:Y:S02]  /*2530*/  ISETP.NE.U32.AND P0, PT, R162, 0x1, PT ;  /* 0x00000001a200780c */ /* 0x000fe40003f05070 */
                                                                                                                                   /* 0x00000070a3a27242 */
                                                                                                                                   /* 0x000fc800000017ff */
                                                                                                                                   /* 0x00000070a3707241 */
                                                                                                                                   /* 0x100fe400000010a2 */
                                                                                                                                   /* 0x200000a499997241 */
                                                                                                                                   /* 0x000fe400000010a2 */
                                                                                                                                   /* 0x0000006e70a27242 */
                                                                                                                                   /* 0x000fc800000017ff */
                                                                                                                                   /* 0x0000006e70707241 */
                                                                                                                                   /* 0x100fe400000010a2 */
                                                                                                                                   /* 0x200000ff99997241 */
                                                                                                                                   /* 0x000fe400000010a2 */
[----:B------:R-:W-:-:S04]  /*25a0*/  SEL R110, R165, 0xa820a820, !P0 ;  /* 0xa820a820a56e7807 */ /* 0x000fc80004000000 */
                                                                                                                                   /* 0x4040006e6e6e7241 */
                                                                                                                                   /* 0x000fe2000000006f */
[----:B------:R-:W-:Y:S01]  /*25c0*/  IMAD.SHL.U32 R111, R153, 0x2, RZ ;  /* 0x00000002996f7824 */ /* 0x000fe200078e00ff */
[----:B------:R-:W-:Y:S01]  /*25d0*/  HMUL2 R112, R112, c[0x0] [0x16c] ;  /* 0x00005b0070707a32 */ /* 0x000fe20000000000 */
[----:B------:R-:W-:-:S03]  /*25e0*/  IMAD.MOV.U32 R165, RZ, RZ, 0x1 ;  /* 0x00000001ffa57424 */ /* 0x000fc600078e00ff */
[----:B------:R-:W-:Y:S01]  /*25f0*/  LOP3.LUT R111, R111, 0x1e, RZ, 0xc0, !PT ;  /* 0x0000001e6f6f7812 */ /* 0x000fe200078ec0ff */
[----:B------:R-:W-:Y:S01]  /*2600*/  IMAD.SHL.U32 R153, R153, 0x400000, RZ ;  /* 0x0040000099997824 */ /* 0x000fe200078e00ff */
[----:B------:R-:W-:Y:S02]  /*2610*/  HMNMX2 R112, |R112|, 65504, 65504, PT ;  /* 0x7bff7bff70707840 */ /* 0x000fe40003800200 */
[----:B------:R-:W-:Y:S02]  /*2620*/  SHF.L.U32 R111, R165, R111, RZ ;  /* 0x0000006fa56f7219 */ /* 0x000fe400000006ff */
[----:B------:R-:W-:Y:S02]  /*2630*/  LOP3.LUT R164, R110, 0xaaaaa, RZ, 0xc0, !PT ;  /* 0x000aaaaa6ea47812 */ /* 0x000fe400078ec0ff */
[----:B------:R-:W-:Y:S02]  /*2640*/  LOP3.LUT R153, R153, 0x7c00000, RZ, 0xc0, !PT ;  /* 0x07c0000099997812 */ /* 0x000fe400078ec0ff */
[----:B------:R-:W-:-:S02]  /*2650*/  LOP3.LUT R110, R111, R110, RZ, 0xfc, !PT ;  /* 0x0000006e6f6e7212 */ /* 0x000fc400078efcff */
[----:B------:R-:W-:Y:S02]  /*2660*/  LOP3.LUT R111, R112, 0x80008000, RZ, 0xfc, !PT ;  /* 0x80008000706f7812 */ /* 0x000fe400078efcff */
[----:B------:R-:W-:Y:S02]  /*2670*/  LEA.HI R164, R164, R153, RZ, 0x1f ;  /* 0x00000099a4a47211 */ /* 0x000fe400078ff8ff */
                                                                                                                                   /* 0x0000006f70997241 */
                                                                                                                                   /* 0x1c0fe4000000806e */
                                                                                                                                   /* 0x0000006f70a27241 */
                                                                                                                                   /* 0x000fc6000000006e */
[----:B------:R-:W-:Y:S01]  /*26a0*/  HADD2 R157, R157, R153 ;  /* 0x000000999d9d7230 */ /* 0x000fe20000000000 */
                                                                                                                                   /* 0x0000006f70997241 */
                                                                                                                                   /* 0x1c0fe2000001006e */
[----:B------:R-:W-:Y:S01]  /*26c0*/  HADD2 R160, R160, R162 ;  /* 0x000000a2a0a07230 */ /* 0x000fe20000000000 */
                                                                                                                                   /* 0x0000006f70a27241 */
                                                                                                                                   /* 0x1c0fe4000001806e */
                                                                                                                                   /* 0x0000006f706e7241 */
                                                                                                                                   /* 0x000fe2000002006e */
[----:B------:R-:W-:Y:S01]  /*26f0*/  HADD2 R153, R141, R153 ;  /* 0x000000998d997230 */ /* 0x000fe20000000000 */
[----:B------:R-:W-:Y:S02]  /*2700*/  IMAD.MOV.U32 R111, RZ, RZ, R161 ;  /* 0x000000ffff6f7224 */ /* 0x000fe400078e00a1 */
[----:B------:R-:W-:Y:S01]  /*2710*/  IMAD.MOV.U32 R141, RZ, RZ, R154 ;  /* 0x000000ffff8d7224 */ /* 0x000fe200078e009a */
[----:B------:R-:W-:-:S02]  /*2720*/  HADD2 R150, R150, R162 ;  /* 0x000000a296967230 */ /* 0x000fc40000000000 */
[----:B------:R-:W-:Y:S01]  /*2730*/  HADD2 R145, R145, R110 ;  /* 0x0000006e91917230 */ /* 0x000fe20000000000 */
                                                                                                                                   /* 0x0000006f97a27241 */
                                                                                                                                   /* 0x000fe400000003ff */
                                                                                                                                   /* 0x0000008d8f6e7241 */
                                                                                                                                   /* 0x000fca00000003ff */
[----:B------:R-:W-:Y:S02]  /*2760*/  IMAD R162, R110, 0x10, R162 ;  /* 0x000000106ea27824 */ /* 0x000fe400078e02a2 */
[----:B------:R-:W-:-:S05]  /*2770*/  IMAD.MOV.U32 R110, RZ, RZ, R148 ;  /* 0x000000ffff6e7224 */ /* 0x000fca00078e0094 */
                                                                                                                                   /* 0x000000ff6ea37241 */
                                                                                                                                   /* 0x000fca00000003ff */
[----:B------:R-:W-:Y:S01]  /*2790*/  IMAD R162, R163, 0x100, R162 ;  /* 0x00000100a3a27824 */ /* 0x000fe200078e02a2 */
                                                                                                                                   /* 0x0000006f97a37242 */
                                                                                                                                   /* 0x000fc800000017ff */
                                                                                                                                   /* 0x0000006f976f7241 */
                                                                                                                                   /* 0x100fe400000010a3 */
                                                                                                                                   /* 0x0000008d8fa37242 */
                                                                                                                                   /* 0x000fc800001097a3 */
                                                                                                                                   /* 0x0000008d8f8d7241 */
                                                                                                                                   /* 0x000fc800000090a3 */
                                                                                                                                   /* 0x0000008d6fa57242 */
                                                                                                                                   /* 0x000fc800000017ff */
                                                                                                                                   /* 0x0000008d6f6f7241 */
                                                                                                                                   /* 0x000fe200000010a5 */
[----:B------:R-:W-:-:S05]  /*2800*/  IMAD.MOV.U32 R141, RZ, RZ, 0x9080000 ;  /* 0x09080000ff8d7424 */ /* 0x000fca00078e00ff */
                                                                                                                                   /* 0x2000008da3a37241 */
                                                                                                                                   /* 0x000fe400000010a5 */
                                                                                                                                   /* 0x0000006e6f8d7242 */
                                                                                                                                   /* 0x000fc800000017ff */
                                                                                                                                   /* 0x0000006e6f6f7241 */
                                                                                                                                   /* 0x100fe4000000108d */
[----:B------:R-:W1:Y:S01]  /*2840*/  POPC R110, R162 ;  /* 0x000000a2006e7309 */ /* 0x000e620000000000 */
[----:B------:R-:W-:Y:S01]  /*2850*/  IMAD.MOV.U32 R165, RZ, RZ, 0x28a028a ;  /* 0x028a028affa57424 */ /* 0x000fe200078e00ff */
                                                                                                                                   /* 0x200000ffa38d7241 */
                                                                                                                                   /* 0x000fe4000000108d */
[----:B-1----:R-:W-:-:S04]  /*2870*/  LOP3.LUT R110, R110, 0x1, RZ, 0xc0, !PT ;  /* 0x000000016e6e7812 */ /* 0x002fc800078ec0ff */
[----:B------:R-:W-:-:S04]  /*2880*/  ISETP.NE.U32.AND P0, PT, R110, 0x1, PT ;  /* 0x000000016e00780c */ /* 0x000fc80003f05070 */
[----:B------:R-:W-:-:S04]  /*2890*/  SEL R110, R165, 0xa820a820, !P0 ;  /* 0xa820a820a56e7807 */ /* 0x000fc80004000000 */
                                                                                                                                   /* 0x4040006e6e6e7241 */
                                                                                                                                   /* 0x000fe200000000a2 */
[----:B------:R-:W-:Y:S01]  /*28b0*/  IMAD.SHL.U32 R162, R141, 0x2, RZ ;  /* 0x000000028da27824 */ /* 0x000fe200078e00ff */
[----:B------:R-:W-:Y:S01]  /*28c0*/  HMUL2 R111, R111, c[0x0] [0x16c] ;  /* 0x00005b006f6f7a32 */ /* 0x000fe20000000000 */
[----:B------:R-:W-:-:S03]  /*28d0*/  IMAD.MOV.U32 R165, RZ, RZ, 0x1 ;  /* 0x00000001ffa57424 */ /* 0x000fc600078e00ff */
[----:B------:R-:W-:Y:S02]  /*28e0*/  LOP3.LUT R162, R162, 0x1e, RZ, 0xc0, !PT ;  /* 0x0000001ea2a27812 */ /* 0x000fe400078ec0ff */
[----:B------:R-:W-:Y:S02]  /*28f0*/  HMNMX2 R111, |R111|, 65504, 65504, PT ;  /* 0x7bff7bff6f6f7840 */ /* 0x000fe40003800200 */
[----:B------:R-:W-:-:S04]  /*2900*/  SHF.L.U32 R162, R165, R162, RZ ;  /* 0x000000a2a5a27219 */ /* 0x000fc800000006ff */
[----:B------:R-:W-:Y:S02]  /*2910*/  LOP3.LUT R163, R162, R110, RZ, 0xfc, !PT ;  /* 0x0000006ea2a37212 */ /* 0x000fe400078efcff */
[----:B------:R-:W-:Y:S01]  /*2920*/  LOP3.LUT R162, R111, 0x80008000, RZ, 0xfc, !PT ;  /* 0x800080006fa27812 */ /* 0x000fe200078efcff */
[----:B------:R-:W-:-:S03]  /*2930*/  IMAD R141, R141, 0x8000000, R164 ;  /* 0x080000008d8d7824 */ /* 0x000fc600078e02a4 */
                                                                                                                                   /* 0x000000a26fa47241 */
                                                                                                                                   /* 0x000fca00000000a3 */
[----:B------:R-:W-:Y:S01]  /*2950*/  HADD2 R151, R151, R164 ;  /* 0x000000a497977230 */ /* 0x000fe20000000000 */
                                                                                                                                   /* 0x000000a26fa47241 */
                                                                                                                                   /* 0x000fca00000080a3 */
[----:B------:R-:W-:Y:S01]  /*2970*/  HADD2 R161, R161, R164 ;  /* 0x000000a4a1a17230 */ /* 0x000fe20000000000 */
[C-C-:B------:R-:W-:Y:S02]  /*2980*/  PRMT R164, R160.reuse, 0x5410, R151.reuse ;  /* 0x00005410a0a47816 */ /* 0x140fe40000000097 */
[----:B------:R-:W-:-:S03]  /*2990*/  PRMT R151, R160, 0x7632, R151 ;  /* 0x00007632a0977816 */ /* 0x000fc60000000097 */
[----:B------:R1:W-:Y:S01]  /*29a0*/  STS [R139], R164 ;  /* 0x000000a48b007388 */ /* 0x0003e20000000800 */
[----:B------:R-:W-:-:S03]  /*29b0*/  LOP3.LUT R160, R109, 0x80008000, RZ, 0xfc, !PT ;  /* 0x800080006da07812 */ /* 0x000fc600078efcff */
[----:B------:R2:W-:Y:S01]  /*29c0*/  STS [R158], R151 ;  /* 0x000000979e007388 */ /* 0x0005e20000000800 */
[----:B-1----:R-:W-:Y:S02]  /*29d0*/  PRMT R139, R157, 0x5410, R161 ;  /* 0x000054109d8b7816 */ /* 0x002fe400000000a1 */
[----:B--2---:R-:W-:-:S03]  /*29e0*/  LOP3.LUT R158, R107, 0xffff, RZ, 0xc0, !PT ;  /* 0x0000ffff6b9e7812 */ /* 0x004fc600078ec0ff */
[----:B------:R1:W-:Y:S01]  /*29f0*/  STS [R156], R139 ;  /* 0x0000008b9c007388 */ /* 0x0003e20000000800 */
                                                                                                                                   /* 0x000000a06d977241 */
                                                                                                                                   /* 0x1c0fe4000000809e */
                                                                                                                                   /* 0x000000a06d8b7241 */
                                                                                                                                   /* 0x1c2fe4000000009e */
                                                                                                                                   /* 0x000000a06d9c7241 */
                                                                                                                                   /* 0x1c0fe4000001009e */
                                                                                                                                   /* 0x000000a06d6d7241 */
                                                                                                                                   /* 0x000fe4000001809e */
                                                                                                                                   /* 0x000000a26f9e7241 */
                                                                                                                                   /* 0x000fe400000100a3 */
[----:B------:R-:W-:-:S03]  /*2a50*/  SHF.R.U32.HI R107, RZ, 0x10, R107 ;  /* 0x00000010ff6b7819 */ /* 0x000fc6000001166b */
[----:B------:R-:W-:Y:S01]  /*2a60*/  HADD2 R143, R143, R158 ;  /* 0x0000009e8f8f7230 */ /* 0x000fe20000000000 */
[C---:B------:R-:W-:Y:S02]  /*2a70*/  LOP3.LUT R158, R108.reuse, 0x80008000, RZ, 0xfc, !PT ;  /* 0x800080006c9e7812 */ /* 0x040fe400078efcff */
[----:B------:R-:W-:Y:S02]  /*2a80*/  PRMT R157, R157, 0x7632, R161 ;  /* 0x000076329d9d7816 */ /* 0x000fe400000000a1 */
                                                                                                                                   /* 0x0000009e6ca07241 */
                                                                                                                                   /* 0x1c0fe4000000006b */
                                                                                                                                   /* 0x0000009e6ca47241 */
                                                                                                                                   /* 0x1c0fe4000000806b */
                                                                                                                                   /* 0x0000009e6ca57241 */
                                                                                                                                   /* 0x1c0fe4000001006b */
                                                                                                                                   /* 0x0000009e6c6b7241 */
                                                                                                                                   /* 0x000fc4000001806b */
[C-C-:B------:R-:W-:Y:S01]  /*2ad0*/  PRMT R108, R153.reuse, 0x5410, R143.reuse ;  /* 0x00005410996c7816 */ /* 0x140fe2000000008f */
[----:B------:R-:W-:Y:S04]  /*2ae0*/  STS [R142], R157 ;  /* 0x0000009d8e007388 */ /* 0x000fe80000000800 */
[----:B------:R1:W-:Y:S01]  /*2af0*/  STS [R155], R108 ;  /* 0x0000006c9b007388 */ /* 0x0003e20000000800 */
[----:B------:R-:W-:Y:S02]  /*2b00*/  PRMT R143, R153, 0x7632, R143 ;  /* 0x00007632998f7816 */ /* 0x000fe4000000008f */
                                                                                                                                   /* 0x000000a26f6c7241 */
                                                                                                                                   /* 0x002fca00000180a3 */
[----:B------:R-:W-:Y:S01]  /*2b20*/  HADD2 R108, R154, R108 ;  /* 0x0000006c9a6c7230 */ /* 0x000fe20000000000 */
                                                                                                                                   /* 0x000000a26fa27241 */
                                                                                                                                   /* 0x000fc800000200a3 */
[C-C-:B------:R-:W-:Y:S02]  /*2b40*/  PRMT R142, R150.reuse, 0x5410, R108.reuse ;  /* 0x00005410968e7816 */ /* 0x140fe4000000006c */
[----:B------:R-:W-:Y:S01]  /*2b50*/  PRMT R108, R150, 0x7632, R108 ;  /* 0x00007632966c7816 */ /* 0x000fe2000000006c */
[----:B------:R-:W-:Y:S01]  /*2b60*/  STS [R152], R143 ;  /* 0x0000008f98007388 */ /* 0x000fe20000000800 */
[----:B------:R-:W-:-:S03]  /*2b70*/  HADD2 R148, R148, R162 ;  /* 0x000000a294947230 */ /* 0x000fc60000000000 */
[----:B------:R1:W-:Y:S04]  /*2b80*/  STS [R149], R142 ;  /* 0x0000008e95007388 */ /* 0x0003e80000000800 */
[----:B------:R2:W-:Y:S01]  /*2b90*/  STS [R147], R108 ;  /* 0x0000006c93007388 */ /* 0x0005e20000000800 */
[C-C-:B-1----:R-:W-:Y:S02]  /*2ba0*/  PRMT R142, R145.reuse, 0x5410, R148.reuse ;  /* 0x00005410918e7816 */ /* 0x142fe40000000094 */
[----:B--2---:R-:W-:Y:S02]  /*2bb0*/  HSET2.BF.GE.AND R108, R0.H0_H0, c[0x0] [0x7f4], PT ;  /* 0x0001fd00006c7633 */ /* 0x004fe40003806880 */
[----:B------:R-:W-:-:S03]  /*2bc0*/  PRMT R145, R145, 0x7632, R148 ;  /* 0x0000763291917816 */ /* 0x000fc60000000094 */
[--C-:B------:R-:W-:Y:S01]  /*2bd0*/  HFMA2 R143, -R108, c[0x0] [0x164].H1_H1, R2.reuse.H0_H0 ;  /* 0x300059006c8f7a31 */ /* 0x100fe20000040102 */
[C---:B------:R-:W-:Y:S01]  /*2be0*/  HSET2.BF.GE.AND R108, R0.reuse.H0_H0, c[0x0] [0x800], PT ;  /* 0x00020000006c7633 */ /* 0x040fe20003806880 */
[----:B------:R1:W-:Y:S01]  /*2bf0*/  STS [R146], R142 ;  /* 0x0000008e92007388 */ /* 0x0003e20000000800 */
[----:B------:R-:W-:Y:S01]  /*2c00*/  IMAD.MOV.U32 R152, RZ, RZ, c[0x0][0x7f8] ;  /* 0x0001fe00ff987624 */ /* 0x000fe200078e00ff */
[----:B------:R-:W-:Y:S01]  /*2c10*/  HSET2.BF.GE.AND R148, R0.H0_H0, c[0x0] [0x80c], PT ;  /* 0x0002030000947633 */ /* 0x000fe20003806880 */
[----:B------:R-:W-:Y:S01]  /*2c20*/  IMAD.MOV.U32 R149, RZ, RZ, c[0x0][0x808] ;  /* 0x00020200ff957624 */ /* 0x000fe200078e00ff */
[----:B------:R2:W-:Y:S01]  /*2c30*/  STS [R144], R145 ;  /* 0x0000009190007388 */ /* 0x0005e20000000800 */
[--C-:B------:R-:W-:Y:S01]  /*2c40*/  HFMA2 R108, -R108, c[0x0] [0x164].H1_H1, R2.reuse.H0_H0 ;  /* 0x300059006c6c7a31 */ /* 0x100fe20000040102 */
[C---:B------:R-:W-:Y:S02]  /*2c50*/  IDP.2A.LO.S16.S8 R152, R143.reuse, c[0x2][0x8], R152 ;  /* 0x008002008f987a26 */ /* 0x040fe40000001698 */
[----:B-1----:R-:W-:Y:S01]  /*2c60*/  IMAD.MOV.U32 R142, RZ, RZ, c[0x0][0x7fc] ;  /* 0x0001ff00ff8e7624 */ /* 0x002fe200078e00ff */
[----:B------:R-:W-:Y:S01]  /*2c70*/  HFMA2 R148, -R148, c[0x0] [0x164].H1_H1, R2.H0_H0 ;  /* 0x3000590094947a31 */ /* 0x000fe20000040102 */
[----:B--2---:R-:W-:Y:S01]  /*2c80*/  IMAD.MOV.U32 R144, RZ, RZ, c[0x0][0x804] ;  /* 0x00020100ff907624 */ /* 0x004fe200078e00ff */
[----:B------:R-:W-:Y:S06]  /*2c90*/  BAR.SYNC 0x0 ;  /* 0x0000000000007b1d */ /* 0x000fec0000000000 */
[----:B------:R-:W-:Y:S01]  /*2ca0*/  IDP.2A.HI.S16.S8 R143, R143, c[0x2][0xc], R142 ;  /* 0x008003008f8f7a26 */ /* 0x000fe2000000368e */
[----:B------:R-:W-:Y:S01]  /*2cb0*/  HSET2.BF.GE.AND R142, R0.H0_H0, c[0x0] [0x818], PT ;  /* 0x00020600008e7633 */ /* 0x000fe20003806880 */
[C---:B------:R-:W-:Y:S01]  /*2cc0*/  IDP.2A.LO.S16.S8 R144, R108.reuse, c[0x2][0x8], R144 ;  /* 0x008002006c907a26 */ /* 0x040fe20000001690 */
[----:B------:R-:W-:Y:S01]  /*2cd0*/  LDS R154, [R152] ;  /* 0x00000000989a7984 */ /* 0x000fe20000000800 */
[----:B------:R-:W-:-:S02]  /*2ce0*/  IDP.2A.HI.S16.S8 R149, R108, c[0x2][0xc], R149 ;  /* 0x008003006c957a26 */ /* 0x000fc40000003695 */
[----:B------:R-:W-:Y:S01]  /*2cf0*/  IMAD.MOV.U32 R150, RZ, RZ, c[0x0][0x810] ;  /* 0x00020400ff967624 */ /* 0x000fe200078e00ff */
[----:B------:R-:W-:Y:S01]  /*2d00*/  HFMA2 R142, -R142, c[0x0] [0x164].H1_H1, R2.H0_H0 ;  /* 0x300059008e8e7a31 */ /* 0x000fe20000040102 */
[----:B------:R-:W-:Y:S01]  /*2d10*/  IMAD.MOV.U32 R108, RZ, RZ, c[0x0][0x814] ;  /* 0x00020500ff6c7624 */ /* 0x000fe200078e00ff */
[----:B------:R-:W1:Y:S01]  /*2d20*/  LDS R158, [R143] ;  /* 0x000000008f9e7984 */ /* 0x000e620000000800 */
[C---:B------:R-:W-:Y:S02]  /*2d30*/  IDP.2A.LO.S16.S8 R150, R148.reuse, c[0x2][0x8], R150 ;  /* 0x0080020094967a26 */ /* 0x040fe40000001696 */
[----:B------:R-:W-:Y:S01]  /*2d40*/  IDP.2A.HI.S16.S8 R148, R148, c[0x2][0xc], R108 ;  /* 0x0080030094947a26 */ /* 0x000fe2000000366c */
[----:B------:R-:W-:Y:S01]  /*2d50*/  LDS R146, [R144] ;  /* 0x0000000090927984 */ /* 0x000fe20000000800 */
[----:B------:R-:W-:Y:S02]  /*2d60*/  IMAD.MOV.U32 R147, RZ, RZ, c[0x0][0x81c] ;  /* 0x00020700ff937624 */ /* 0x000fe400078e00ff */
[----:B------:R-:W-:Y:S01]  /*2d70*/  IMAD.MOV.U32 R108, RZ, RZ, c[0x0][0x820] ;  /* 0x00020800ff6c7624 */ /* 0x000fe200078e00ff */
[----:B------:R-:W2:Y:S01]  /*2d80*/  LDS R157, [R149] ;  /* 0x00000000959d7984 */ /* 0x000ea20000000800 */
[----:B------:R-:W-:-:S02]  /*2d90*/  IDP.2A.LO.S16.S8 R147, R142, c[0x2][0x8], R147 ;  /* 0x008002008e937a26 */ /* 0x000fc40000001693 */
[----:B------:R-:W-:Y:S01]  /*2da0*/  IDP.2A.HI.S16.S8 R142, R142, c[0x2][0xc], R108 ;  /* 0x008003008e8e7a26 */ /* 0x000fe2000000366c */
[----:B------:R-:W-:Y:S04]  /*2db0*/  LDS R161, [R148] ;  /* 0x0000000094a17984 */ /* 0x000fe80000000800 */
[----:B------:R-:W3:Y:S04]  /*2dc0*/  LDS R108, [R150] ;  /* 0x00000000966c7984 */ /* 0x000ee80000000800 */
[----:B------:R-:W-:Y:S04]  /*2dd0*/  LDS R155, [R147] ;  /* 0x00000000939b7984 */ /* 0x000fe80000000800 */
[----:B------:R-:W4:Y:S01]  /*2de0*/  LDS R153, [R142] ;  /* 0x000000008e997984 */ /* 0x000f220000000800 */
[----:B-1----:R-:W-:-:S02]  /*2df0*/  PRMT R145, R154, 0x5410, R158 ;  /* 0x000054109a917816 */ /* 0x002fc4000000009e */
[----:B------:R-:W-:-:S03]  /*2e00*/  PRMT R154, R154, 0x7632, R158 ;  /* 0x000076329a9a7816 */ /* 0x000fc6000000009e */
[----:B------:R-:W-:Y:S01]  /*2e10*/  HADD2 R145, R145, -R139 ;  /* 0x8000008b91917230 */ /* 0x000fe20000000000 */
[C-C-:B--2---:R-:W-:Y:S02]  /*2e20*/  PRMT R158, R146.reuse, 0x5410, R157.reuse ;  /* 0x00005410929e7816 */ /* 0x144fe4000000009d */
[----:B------:R-:W-:Y:S02]  /*2e30*/  PRMT R146, R146, 0x7632, R157 ;  /* 0x0000763292927816 */ /* 0x000fe4000000009d */
[----:B---3--:R-:W-:Y:S01]  /*2e40*/  PRMT R157, R108, 0x5410, R161 ;  /* 0x000054106c9d7816 */ /* 0x008fe200000000a1 */
[----:B------:R-:W-:Y:S01]  /*2e50*/  HADD2 R151, R158, -R151 ;  /* 0x800000979e977230 */ /* 0x000fe20000000000 */
[----:B----4-:R-:W-:-:S03]  /*2e60*/  PRMT R139, R155, 0x5410, R153 ;  /* 0x000054109b8b7816 */ /* 0x010fc60000000099 */
[----:B------:R-:W-:Y:S02]  /*2e70*/  HADD2 R156, R157, -R156 ;  /* 0x8000009c9d9c7230 */ /* 0x000fe40000000000 */
[----:B------:R-:W-:Y:S01]  /*2e80*/  HADD2 R139, R139, -R109 ;  /* 0x8000006d8b8b7230 */ /* 0x000fe20000000000 */
                                                                                                                                   /* 0x00000097916d7241 */
                                                                                                                                   /* 0x000fe200000003ff */
[----:B------:R-:W-:-:S03]  /*2ea0*/  HADD2 R160, R154, -R160 ;  /* 0x800000a09aa07230 */ /* 0x000fc60000000000 */
                                                                                                                                   /* 0x0000008b9c9a7241 */
                                                                                                                                   /* 0x000fca00000003ff */
[----:B------:R-:W-:Y:S01]  /*2ec0*/  IMAD R109, R154, 0x10, R109 ;  /* 0x000000109a6d7824 */ /* 0x000fe200078e026d */
                                                                                                                                   /* 0x00000097919a7242 */
                                                                                                                                   /* 0x080fe400000017ff */
[----:B------:R-:W-:Y:S02]  /*2ee0*/  PRMT R153, R155, 0x7632, R153 ;  /* 0x000076329b997816 */ /* 0x000fe40000000099 */
                                                                                                                                   /* 0x00000097919b7241 */
                                                                                                                                   /* 0x100fe4000000109a */
                                                                                                                                   /* 0x0000008b9c9a7242 */
                                                                                                                                   /* 0x080fe4000010979a */
[----:B------:R-:W-:Y:S02]  /*2f10*/  PRMT R108, R108, 0x7632, R161 ;  /* 0x000076326c6c7816 */ /* 0x000fe400000000a1 */
                                                                                                                                   /* 0x0000008b9c9d7241 */
                                                                                                                                   /* 0x000fe2000000909a */
[----:B------:R-:W-:-:S02]  /*2f30*/  HADD2 R153, R153, -R107 ;  /* 0x8000006b99997230 */ /* 0x000fc40000000000 */
[----:B------:R-:W-:Y:S01]  /*2f40*/  HADD2 R164, R146, -R164 ;  /* 0x800000a492a47230 */ /* 0x000fe20000000000 */
                                                                                                                                   /* 0x0000009d9b6b7242 */
                                                                                                                                   /* 0x0c0fe200000017ff */
[----:B------:R-:W-:Y:S01]  /*2f60*/  HADD2 R165, R108, -R165 ;  /* 0x800000a56ca57230 */ /* 0x000fe20000000000 */
[----:B------:R-:W-:Y:S02]  /*2f70*/  IMAD.MOV.U32 R108, RZ, RZ, R160 ;  /* 0x000000ffff6c7224 */ /* 0x000fe400078e00a0 */
                                                                                                                                   /* 0x0000009d9b9b7241 */
                                                                                                                                   /* 0x000fe2000000106b */
[----:B------:R-:W-:Y:S02]  /*2f90*/  IMAD.MOV.U32 R157, RZ, RZ, R164 ;  /* 0x000000ffff9d7224 */ /* 0x000fe400078e00a4 */
[----:B------:R-:W-:Y:S02]  /*2fa0*/  IMAD.MOV.U32 R161, RZ, RZ, R165 ;  /* 0x000000ffffa17224 */ /* 0x000fe400078e00a5 */
[----:B------:R-:W-:Y:S01]  /*2fb0*/  IMAD.MOV.U32 R146, RZ, RZ, R153 ;  /* 0x000000ffff927224 */ /* 0x000fe200078e0099 */
                                                                                                                                   /* 0x200000ff9a9a7241 */
                                                                                                                                   /* 0x000fe2000000106b */
[----:B------:R-:W1:Y:S01]  /*2fd0*/  POPC R158, R109 ;  /* 0x0000006d009e7309 */ /* 0x000e620000000000 */
                                                                                                                                   /* 0x0000009d6c6b7241 */
                                                                                                                                   /* 0x000fc400000003ff */
                                                                                                                                   /* 0x00000092a1a27241 */
                                                                                                                                   /* 0x000fca00000003ff */
[----:B------:R-:W-:Y:S01]  /*3000*/  IMAD R107, R162, 0x10, R107 ;  /* 0x00000010a26b7824 */ /* 0x000fe200078e026b */
                                                                                                                                   /* 0x0000009d6ca27242 */
                                                                                                                                   /* 0x000fc800000017ff */
                                                                                                                                   /* 0x0000009d6c6c7241 */
                                                                                                                                   /* 0x100fe400000010a2 */
[----:B------:R-:W2:Y:S01]  /*3030*/  POPC R157, R107 ;  /* 0x0000006b009d7309 */ /* 0x000ea20000000000 */
                                                                                                                                   /* 0x00000092a1a27242 */
                                                                                                                                   /* 0x0c0fe400001097a2 */
[----:B-1----:R-:W-:Y:S02]  /*3050*/  LOP3.LUT R158, R158, 0x1, RZ, 0xc0, !PT ;  /* 0x000000019e9e7812 */ /* 0x002fe400078ec0ff */
                                                                                                                                   /* 0x00000092a1927241 */
                                                                                                                                   /* 0x000fe400000090a2 */
[----:B------:R-:W-:Y:S01]  /*3070*/  ISETP.NE.U32.AND P0, PT, R158, 0x1, PT ;  /* 0x000000019e00780c */ /* 0x000fe20003f05070 */
[----:B------:R-:W-:Y:S01]  /*3080*/  IMAD.MOV.U32 R161, RZ, RZ, 0x28a028a ;  /* 0x028a028affa17424 */ /* 0x000fe200078e00ff */
                                                                                                                                   /* 0x000000926c9e7242 */
                                                                                                                                   /* 0x000fe200000017ff */
[----:B------:R-:W-:-:S02]  /*30a0*/  IMAD.SHL.U32 R154, R154, 0x2, RZ ;  /* 0x000000029a9a7824 */ /* 0x000fc400078e00ff */
[----:B------:R-:W-:Y:S01]  /*30b0*/  IMAD.MOV.U32 R163, RZ, RZ, 0x1 ;  /* 0x00000001ffa37424 */ /* 0x000fe200078e00ff */
                                                                                                                                   /* 0x000000926c6c7241 */
                                                                                                                                   /* 0x100fe4000000109e */
                                                                                                                                   /* 0x200000ffa29e7241 */
                                                                                                                                   /* 0x000fe4000000109e */
[----:B------:R-:W-:Y:S02]  /*30e0*/  SEL R146, R161, 0xa820a820, !P0 ;  /* 0xa820a820a1927807 */ /* 0x000fe40004000000 */
[----:B------:R-:W-:Y:S02]  /*30f0*/  LOP3.LUT R154, R154, 0x1e, RZ, 0xc0, !PT ;  /* 0x0000001e9a9a7812 */ /* 0x000fe400078ec0ff */
[----:B--2---:R-:W-:Y:S01]  /*3100*/  LOP3.LUT R157, R157, 0x1, RZ, 0xc0, !PT ;  /* 0x000000019d9d7812 */ /* 0x004fe200078ec0ff */
[----:B------:R-:W-:Y:S01]  /*3110*/  IMAD.SHL.U32 R158, R158, 0x2, RZ ;  /* 0x000000029e9e7824 */ /* 0x000fe200078e00ff */
                                                                                                                                   /* 0x4040009292927241 */
                                                                                                                                   /* 0x000fc4000000006d */
[----:B------:R-:W-:Y:S02]  /*3130*/  SHF.L.U32 R154, R163, R154, RZ ;  /* 0x0000009aa39a7219 */ /* 0x000fe400000006ff */
[----:B------:R-:W-:Y:S01]  /*3140*/  ISETP.NE.U32.AND P0, PT, R157, 0x1, PT ;  /* 0x000000019d00780c */ /* 0x000fe20003f05070 */
[----:B------:R-:W-:Y:S01]  /*3150*/  HMUL2 R109, R155, c[0x0] [0x16c] ;  /* 0x00005b009b6d7a32 */ /* 0x000fe20000000000 */
[----:B------:R-:W-:Y:S01]  /*3160*/  LOP3.LUT R146, R154, R146, RZ, 0xfc, !PT ;  /* 0x000000929a927212 */ /* 0x000fe200078efcff */
[----:B------:R-:W-:Y:S01]  /*3170*/  HMUL2 R108, R108, c[0x0] [0x16c] ;  /* 0x00005b006c6c7a32 */ /* 0x000fe20000000000 */
[----:B------:R-:W-:Y:S02]  /*3180*/  SEL R154, R161, 0xa820a820, !P0 ;  /* 0xa820a820a19a7807 */ /* 0x000fe40004000000 */
[----:B------:R-:W-:Y:S02]  /*3190*/  LOP3.LUT R158, R158, 0x1e, RZ, 0xc0, !PT ;  /* 0x0000001e9e9e7812 */ /* 0x000fe400078ec0ff */
                                                                                                                                   /* 0x4040009a9a6b7241 */
                                                                                                                                   /* 0x000fc4000000006b */
[----:B------:R-:W-:Y:S02]  /*31b0*/  HMNMX2 R109, |R109|, 65504, 65504, PT ;  /* 0x7bff7bff6d6d7840 */ /* 0x000fe40003800200 */
[----:B------:R-:W-:Y:S02]  /*31c0*/  SHF.L.U32 R158, R163, R158, RZ ;  /* 0x0000009ea39e7219 */ /* 0x000fe400000006ff */
[----:B------:R-:W-:Y:S02]  /*31d0*/  HMNMX2 R108, |R108|, 65504, 65504, PT ;  /* 0x7bff7bff6c6c7840 */ /* 0x000fe40003800200 */
[----:B------:R-:W-:Y:S02]  /*31e0*/  LOP3.LUT R107, R158, R107, RZ, 0xfc, !PT ;  /* 0x0000006b9e6b7212 */ /* 0x000fe400078efcff */
[----:B------:R-:W-:Y:S02]  /*31f0*/  LOP3.LUT R154, R109, 0x80008000, RZ, 0xfc, !PT ;  /* 0x800080006d9a7812 */ /* 0x000fe400078efcff */
[----:B------:R-:W-:-:S02]  /*3200*/  LOP3.LUT R158, R108, 0x80008000, RZ, 0xfc, !PT ;  /* 0x800080006c9e7812 */ /* 0x000fc400078efcff */
                                                                                                                                   /* 0x0000009a6d9b7241 */
                                                                                                                                   /* 0x000fe40000000092 */
                                                                                                                                   /* 0x0000009e6c9d7241 */
                                                                                                                                   /* 0x000fc6000000006b */
[----:B------:R-:W-:Y:S02]  /*3230*/  HADD2 R145, R145, R155 ;  /* 0x0000009b91917230 */ /* 0x000fe40000000000 */
[----:B------:R-:W-:-:S05]  /*3240*/  HADD2 R157, R160, R157 ;  /* 0x0000009da09d7230 */ /* 0x000fca0000000000 */
[C-C-:B------:R-:W-:Y:S02]  /*3250*/  PRMT R155, R145.reuse, 0x5410, R157.reuse ;  /* 0x00005410919b7816 */ /* 0x140fe4000000009d */
[----:B------:R-:W-:-:S03]  /*3260*/  PRMT R145, R145, 0x7632, R157 ;  /* 0x0000763291917816 */ /* 0x000fc6000000009d */
[----:B------:R-:W-:Y:S04]  /*3270*/  STS [R152], R155 ;  /* 0x0000009b98007388 */ /* 0x000fe80000000800 */
[----:B------:R1:W-:Y:S02]  /*3280*/  STS [R143], R145 ;  /* 0x000000918f007388 */ /* 0x0003e40000000800 */
[----:B-1----:R-:W-:-:S04]  /*3290*/  SHF.R.U32.HI R143, RZ, 0x15, R140 ;  /* 0x00000015ff8f7819 */ /* 0x002fc8000001168c */
[----:B------:R-:W-:-:S04]  /*32a0*/  LOP3.LUT R143, R143, 0x3e, RZ, 0xc0, !PT ;  /* 0x0000003e8f8f7812 */ /* 0x000fc800078ec0ff */
[----:B------:R-:W-:Y:S01]  /*32b0*/  SHF.L.U32 R152, R163, R143, RZ ;  /* 0x0000008fa3987219 */ /* 0x000fe200000006ff */
[----:B------:R-:W-:Y:S01]  /*32c0*/  IMAD.SHL.U32 R143, R140, 0x2, RZ ;  /* 0x000000028c8f7824 */ /* 0x000fe200078e00ff */
[----:B------:R-:W-:-:S04]  /*32d0*/  LOP3.LUT R160, R106, 0x80008000, RZ, 0xfc, !PT ;  /* 0x800080006aa07812 */ /* 0x000fc800078efcff */
[----:B------:R-:W-:-:S04]  /*32e0*/  LOP3.LUT R152, R152, 0xaaaaa, R143, 0xf8, !PT ;  /* 0x000aaaaa98987812 */ /* 0x000fc800078ef88f */
                                                                                                                                   /* 0x000000a06a9d7241 */
                                                                                                                                   /* 0x1c0fe40000000098 */
                                                                                                                                   /* 0x000000a06a9b7241 */
                                                                                                                                   /* 0x1c0fe40000008098 */
                                                                                                                                   /* 0x000000a06a917241 */
                                                                                                                                   /* 0x1c0fe40000010098 */
                                                                                                                                   /* 0x000000a06a8f7241 */
                                                                                                                                   /* 0x1c0fe40000018098 */
                                                                                                                                   /* 0x000000a06a6a7241 */
                                                                                                                                   /* 0x000fe40000020098 */
                                                                                                                                   /* 0x0000009a6d987241 */
                                                                                                                                   /* 0x000fca0000008092 */
[----:B------:R-:W-:Y:S01]  /*3350*/  HADD2 R151, R151, R152 ;  /* 0x0000009897977230 */ /* 0x000fe20000000000 */
                                                                                                                                   /* 0x0000009a6d987241 */
                                                                                                                                   /* 0x000fca0000010092 */
[----:B------:R-:W-:Y:S01]  /*3370*/  HADD2 R152, R156, R152 ;  /* 0x000000989c987230 */ /* 0x000fe20000000000 */
                                                                                                                                   /* 0x0000009e6c9c7241 */
                                                                                                                                   /* 0x1c0fe4000000806b */
                                                                                                                                   /* 0x0000009e6ca07241 */
                                                                                                                                   /* 0x000fc6000001006b */
[----:B------:R-:W-:Y:S01]  /*33a0*/  HADD2 R156, R164, R156 ;  /* 0x0000009ca49c7230 */ /* 0x000fe20000000000 */
                                                                                                                                   /* 0x0000009a6d9a7241 */
                                                                                                                                   /* 0x000fe20000018092 */
[----:B------:R-:W-:Y:S01]  /*33c0*/  HADD2 R160, R165, R160 ;  /* 0x000000a0a5a07230 */ /* 0x000fe20000000000 */
                                                                                                                                   /* 0x0000009e6c9e7241 */
                                                                                                                                   /* 0x000fe4000001806b */
[C-C-:B------:R-:W-:Y:S02]  /*33e0*/  PRMT R161, R151.reuse, 0x5410, R156.reuse ;  /* 0x0000541097a17816 */ /* 0x140fe4000000009c */
[----:B------:R-:W-:Y:S01]  /*33f0*/  PRMT R151, R151, 0x7632, R156 ;  /* 0x0000763297977816 */ /* 0x000fe2000000009c */
[----:B------:R-:W-:Y:S02]  /*3400*/  HADD2 R154, R139, R154 ;  /* 0x0000009a8b9a7230 */ /* 0x000fe40000000000 */
[----:B------:R1:W-:Y:S01]  /*3410*/  STS [R144], R161 ;  /* 0x000000a190007388 */ /* 0x0003e20000000800 */
[----:B------:R-:W-:-:S03]  /*3420*/  HADD2 R153, R153, R158 ;  /* 0x0000009e99997230 */ /* 0x000fc60000000000 */
[----:B------:R-:W-:Y:S01]  /*3430*/  STS [R149], R151 ;  /* 0x0000009795007388 */ /* 0x000fe20000000800 */
[C-C-:B-1----:R-:W-:Y:S02]  /*3440*/  PRMT R144, R152.reuse, 0x5410, R160.reuse ;  /* 0x0000541098907816 */ /* 0x142fe400000000a0 */
[----:B------:R-:W-:-:S03]  /*3450*/  PRMT R152, R152, 0x7632, R160 ;  /* 0x0000763298987816 */ /* 0x000fc600000000a0 */
[----:B------:R1:W-:Y:S01]  /*3460*/  STS [R150], R144 ;  /* 0x0000009096007388 */ /* 0x0003e20000000800 */
[----:B------:R-:W-:-:S03]  /*3470*/  HSET2.BF.GE.AND R139, R0.H0_H0, c[0x0] [0x824], PT ;  /* 0x00020900008b7633 */ /* 0x000fc60003806880 */
[----:B------:R2:W-:Y:S01]  /*3480*/  STS [R148], R152 ;  /* 0x0000009894007388 */ /* 0x0005e20000000800 */
[C-C-:B-1----:R-:W-:Y:S01]  /*3490*/  PRMT R144, R154.reuse, 0x5410, R153.reuse ;  /* 0x000054109a907816 */ /* 0x142fe20000000099 */
[----:B------:R-:W-:Y:S01]  /*34a0*/  HFMA2 R156, -R139, c[0x0] [0x164].H1_H1, R2.H0_H0 ;  /* 0x300059008b9c7a31 */ /* 0x000fe20000040102 */
[----:B------:R-:W-:Y:S01]  /*34b0*/  PRMT R153, R154, 0x7632, R153 ;  /* 0x000076329a997816 */ /* 0x000fe20000000099 */
[----:B------:R-:W-:Y:S02]  /*34c0*/  IMAD.MOV.U32 R139, RZ, RZ, c[0x0][0x828] ;  /* 0x00020a00ff8b7624 */ /* 0x000fe400078e00ff */
[----:B------:R-:W-:Y:S01]  /*34d0*/  STS [R147], R144 ;  /* 0x0000009093007388 */ /* 0x000fe20000000800 */
[----:B------:R-:W-:Y:S02]  /*34e0*/  IMAD.MOV.U32 R154, RZ, RZ, c[0x0][0x834] ;  /* 0x00020d00ff9a7624 */ /* 0x000fe400078e00ff */
[----:B------:R-:W-:Y:S01]  /*34f0*/  IDP.2A.LO.S16.S8 R139, R156, c[0x2][0x8], R139 ;  /* 0x008002009c8b7a26 */ /* 0x000fe2000000168b */
[----:B------:R-:W-:Y:S01]  /*3500*/  STS [R142], R153 ;  /* 0x000000998e007388 */ /* 0x000fe20000000800 */
[----:B--2---:R-:W-:-:S03]  /*3510*/  HSET2.BF.GE.AND R148, R0.H0_H0, c[0x0] [0x83c], PT ;  /* 0x00020f0000947633 */ /* 0x004fc60003806880 */
[----:B------:R-:W-:Y:S06]  /*3520*/  BAR.SYNC 0x0 ;  /* 0x0000000000007b1d */ /* 0x000fec0000000000 */
[----:B------:R-:W-:Y:S01]  /*3530*/  HSET2.BF.GE.AND R144, R0.H0_H0, c[0x0] [0x830], PT ;  /* 0x00020c0000907633 */ /* 0x000fe20003806880 */
[----:B------:R-:W-:Y:S01]  /*3540*/  IMAD.MOV.U32 R147, RZ, RZ, c[0x0][0x82c] ;  /* 0x00020b00ff937624 */ /* 0x000fe200078e00ff */
[----:B------:R-:W-:Y:S01]  /*3550*/  LDS R163, [R139] ;  /* 0x000000008ba37984 */ /* 0x000fe20000000800 */
[----:B------:R-:W-:Y:S02]  /*3560*/  IMAD.MOV.U32 R153, RZ, RZ, c[0x0][0x838] ;  /* 0x00020e00ff997624 */ /* 0x000fe400078e00ff */
[----:B------:R-:W-:Y:S01]  /*3570*/  HFMA2 R144, -R144, c[0x0] [0x164].H1_H1, R2.H0_H0 ;  /* 0x3000590090907a31 */ /* 0x000fe20000040102 */
[----:B------:R-:W-:-:S04]  /*3580*/  IDP.2A.HI.S16.S8 R156, R156, c[0x2][0xc], R147 ;  /* 0x008003009c9c7a26 */ /* 0x000fc80000003693 */
[C---:B------:R-:W-:Y:S02]  /*3590*/  IDP.2A.LO.S16.S8 R154, R144.reuse, c[0x2][0x8], R154 ;  /* 0x00800200909a7a26 */ /* 0x040fe4000000169a */
[----:B------:R-:W-:Y:S02]  /*35a0*/  IDP.2A.HI.S16.S8 R153, R144, c[0x2][0xc], R153 ;  /* 0x0080030090997a26 */ /* 0x000fe40000003699 */
[----:B------:R-:W1:Y:S01]  /*35b0*/  LDS R144, [R156] ;  /* 0x000000009c907984 */ /* 0x000e620000000800 */
[----:B------:R-:W-:Y:S01]  /*35c0*/  HFMA2 R148, -R148, c[0x0] [0x164].H1_H1, R2.H0_H0 ;  /* 0x3000590094947a31 */ /* 0x000fe20000040102 */
[----:B------:R-:W-:Y:S02]  /*35d0*/  IMAD.MOV.U32 R150, RZ, RZ, c[0x0][0x840] ;  /* 0x00021000ff967624 */ /* 0x000fe400078e00ff */
[----:B------:R-:W-:Y:S01]  /*35e0*/  IMAD.MOV.U32 R142, RZ, RZ, c[0x0][0x844] ;  /* 0x00021100ff8e7624 */ /* 0x000fe200078e00ff */
[----:B------:R-:W-:Y:S01]  /*35f0*/  SHF.R.U32.HI R149, RZ, 0x1a, R140 ;  /* 0x0000001aff957819 */ /* 0x000fe2000001168c */
[----:B------:R-:W-:-:S02]  /*3600*/  IDP.2A.LO.S16.S8 R150, R148, c[0x2][0x8], R150 ;  /* 0x0080020094967a26 */ /* 0x000fc40000001696 */
[----:B------:R-:W-:Y:S01]  /*3610*/  IMAD.MOV.U32 R165, RZ, RZ, 0x1 ;  /* 0x00000001ffa57424 */ /* 0x000fe200078e00ff */
[----:B------:R-:W-:Y:S01]  /*3620*/  LOP3.LUT R161, R159, 0x80008000, RZ, 0xfc, !PT ;  /* 0x800080009fa17812 */ /* 0x000fe200078efcff */
[----:B------:R-:W-:Y:S01]  /*3630*/  IDP.2A.HI.S16.S8 R148, R148, c[0x2][0xc], R142 ;  /* 0x0080030094947a26 */ /* 0x000fe2000000368e */
[----:B------:R-:W-:Y:S04]  /*3640*/  LDS R160, [R150] ;  /* 0x0000000096a07984 */ /* 0x000fe80000000800 */
[----:B------:R-:W2:Y:S01]  /*3650*/  LDS R142, [R148] ;  /* 0x00000000948e7984 */ /* 0x000ea20000000800 */
[----:B------:R-:W-:Y:S02]  /*3660*/  LOP3.LUT R149, R149, 0x3e, RZ, 0xc0, !PT ;  /* 0x0000003e95957812 */ /* 0x000fe400078ec0ff */
[----:B------:R-:W-:Y:S01]  /*3670*/  LOP3.LUT R110, R110, 0xaaaaa, RZ, 0xc0, !PT ;  /* 0x000aaaaa6e6e7812 */ /* 0x000fe200078ec0ff */
[----:B------:R-:W-:Y:S01]  /*3680*/  LDS R162, [R154] ;  /* 0x000000009aa27984 */ /* 0x000fe20000000800 */
[----:B------:R-:W-:-:S02]  /*3690*/  SHF.L.U32 R149, R165, R149, RZ ;  /* 0x00000095a5957219 */ /* 0x000fc400000006ff */
[----:B------:R-:W-:Y:S01]  /*36a0*/  LOP3.LUT R146, R146, 0xffff, RZ, 0xc0, !PT ;  /* 0x0000ffff92927812 */ /* 0x000fe200078ec0ff */
[----:B------:R-:W3:Y:S01]  /*36b0*/  LDS R147, [R153] ;  /* 0x0000000099937984 */ /* 0x000ee20000000800 */
[----:B------:R-:W-:-:S04]  /*36c0*/  LOP3.LUT R140, R149, 0xaaaaa, R140, 0xf8, !PT ;  /* 0x000aaaaa958c7812 */ /* 0x000fc800078ef88c */
                                                                                                                                   /* 0x000000a19f957241 */
                                                                                                                                   /* 0x1c0fe4000000008c */
                                                                                                                                   /* 0x000000a19f9e7241 */
                                                                                                                                   /* 0x1c0fe4000000808c */
                                                                                                                                   /* 0x000000a19f987241 */
                                                                                                                                   /* 0x1c0fe4000001008c */
                                                                                                                                   /* 0x000000a19f977241 */
                                                                                                                                   /* 0x1c0fe4000001808c */
                                                                                                                                   /* 0x000000a19f8c7241 */
                                                                                                                                   /* 0x000fe4000002008c */
[----:B-1----:R-:W-:-:S02]  /*3720*/  PRMT R159, R163, 0x5410, R144 ;  /* 0x00005410a39f7816 */ /* 0x002fc40000000090 */
[----:B------:R-:W-:Y:S02]  /*3730*/  PRMT R163, R163, 0x7632, R144 ;  /* 0x00007632a3a37816 */ /* 0x000fe40000000090 */
[----:B------:R-:W-:Y:S01]  /*3740*/  HSET2.BF.GE.AND R144, R0.H0_H0, c[0x0] [0x848], PT ;  /* 0x0002120000907633 */ /* 0x000fe20003806880 */
[----:B------:R-:W-:Y:S01]  /*3750*/  IMAD.IADD R110, R110, 0x1, R141 ;  /* 0x000000016e6e7824 */ /* 0x000fe200078e028d */
[----:B------:R-:W-:Y:S01]  /*3760*/  PRMT R107, R107, 0x1054, R146 ;  /* 0x000010546b6b7816 */ /* 0x000fe20000000092 */
[----:B------:R-:W-:Y:S02]  /*3770*/  IMAD.MOV.U32 R146, RZ, RZ, c[0x0][0x84c] ;  /* 0x00021300ff927624 */ /* 0x000fe400078e00ff */
[----:B------:R-:W-:Y:S01]  /*3780*/  HFMA2 R144, -R144, c[0x0] [0x164].H1_H1, R2.H0_H0 ;  /* 0x3000590090907a31 */ /* 0x000fe20000040102 */
[----:B------:R-:W-:-:S04]  /*3790*/  IMAD.MOV.U32 R141, RZ, RZ, c[0x0][0x850] ;  /* 0x00021400ff8d7624 */ /* 0x000fc800078e00ff */
[C---:B------:R-:W-:Y:S02]  /*37a0*/  IDP.2A.LO.S16.S8 R146, R144.reuse, c[0x2][0x8], R146 ;  /* 0x0080020090927a26 */ /* 0x040fe40000001692 */
[----:B------:R-:W-:Y:S01]  /*37b0*/  IDP.2A.HI.S16.S8 R144, R144, c[0x2][0xc], R141 ;  /* 0x0080030090907a26 */ /* 0x000fe2000000368d */
[C-C-:B--2---:R-:W-:Y:S02]  /*37c0*/  PRMT R161, R160.reuse, 0x5410, R142.reuse ;  /* 0x00005410a0a17816 */ /* 0x144fe4000000008e */
[----:B------:R-:W-:Y:S02]  /*37d0*/  PRMT R160, R160, 0x7632, R142 ;  /* 0x00007632a0a07816 */ /* 0x000fe4000000008e */
[----:B------:R-:W-:Y:S04]  /*37e0*/  LDS R142, [R146] ;  /* 0x00000000928e7984 */ /* 0x000fe80000000800 */
[----:B------:R-:W1:Y:S01]  /*37f0*/  LDS R164, [R144] ;  /* 0x0000000090a47984 */ /* 0x000e620000000800 */
[----:B---3--:R-:W-:-:S05]  /*3800*/  PRMT R141, R162, 0x5410, R147 ;  /* 0x00005410a28d7816 */ /* 0x008fca0000000093 */
[----:B------:R-:W-:Y:S01]  /*3810*/  HADD2 R155, R141, -R155 ;  /* 0x8000009b8d9b7230 */ /* 0x000fe20000000000 */
[----:B------:R-:W-:Y:S01]  /*3820*/  HSET2.BF.GE.AND R141, R0.H0_H0, c[0x0] [0x854], PT ;  /* 0x00021500008d7633 */ /* 0x000fe20003806880 */
[----:B------:R-:W-:Y:S01]  /*3830*/  HADD2 R157, R159, -R157 ;  /* 0x8000009d9f9d7230 */ /* 0x000fe20000000000 */
[----:B------:R-:W-:Y:S01]  /*3840*/  PRMT R162, R162, 0x7632, R147 ;  /* 0x00007632a2a27816 */ /* 0x000fe20000000093 */
[----:B------:R-:W-:Y:S02]  /*3850*/  HADD2 R149, R163, -R149 ;  /* 0x80000095a3957230 */ /* 0x000fe40000000000 */
[----:B------:R-:W-:Y:S01]  /*3860*/  HFMA2 R141, -R141, c[0x0] [0x164].H1_H1, R2.H0_H0 ;  /* 0x300059008d8d7a31 */ /* 0x000fe20000040102 */
[----:B------:R-:W-:Y:S01]  /*3870*/  IMAD.MOV.U32 R163, RZ, RZ, c[0x0][0x85c] ;  /* 0x00021700ffa37624 */ /* 0x000fe200078e00ff */
[----:B------:R-:W-:Y:S01]  /*3880*/  HADD2 R158, R162, -R158 ;  /* 0x8000009ea29e7230 */ /* 0x000fe20000000000 */
[C-C-:B-1----:R-:W-:Y:S02]  /*3890*/  PRMT R147, R142.reuse, 0x5410, R164.reuse ;  /* 0x000054108e937816 */ /* 0x142fe400000000a4 */
[----:B------:R-:W-:Y:S01]  /*38a0*/  PRMT R159, R142, 0x7632, R164 ;  /* 0x000076328e9f7816 */ /* 0x000fe200000000a4 */
[----:B------:R-:W-:-:S04]  /*38b0*/  IMAD.MOV.U32 R142, RZ, RZ, c[0x0][0x858] ;  /* 0x00021600ff8e7624 */ /* 0x000fc800078e00ff */
[C---:B------:R-:W-:Y:S02]  /*38c0*/  IDP.2A.LO.S16.S8 R142, R141.reuse, c[0x2][0x8], R142 ;  /* 0x008002008d8e7a26 */ /* 0x040fe4000000168e */
[----:B------:R-:W-:-:S03]  /*38d0*/  IDP.2A.HI.S16.S8 R141, R141, c[0x2][0xc], R163 ;  /* 0x008003008d8d7a26 */ /* 0x000fc600000036a3 */
[----:B------:R-:W-:Y:S04]  /*38e0*/  LDS R162, [R142] ;  /* 0x000000008ea27984 */ /* 0x000fe80000000800 */
[----:B------:R-:W1:Y:S01]  /*38f0*/  LDS R163, [R141] ;  /* 0x000000008da37984 */ /* 0x000e620000000800 */
[----:B------:R-:W-:Y:S02]  /*3900*/  HADD2 R145, R161, -R145 ;  /* 0x80000091a1917230 */ /* 0x000fe40000000000 */
[----:B------:R-:W-:Y:S02]  /*3910*/  HADD2 R147, R147, -R143 ;  /* 0x8000008f93937230 */ /* 0x000fe40000000000 */
[----:B------:R-:W-:Y:S01]  /*3920*/  HADD2 R151, R159, -R151 ;  /* 0x800000979f977230 */ /* 0x000fe20000000000 */
                                                                                                                                   /* 0x0000009b9d9f7241 */
                                                                                                                                   /* 0x000fe200000003ff */
[----:B------:R-:W-:Y:S01]  /*3940*/  HADD2 R152, R160, -R152 ;  /* 0x80000098a0987230 */ /* 0x000fe20000000000 */
[----:B-1----:R-:W-:-:S05]  /*3950*/  PRMT R161, R162, 0x5410, R163 ;  /* 0x00005410a2a17816 */ /* 0x002fca00000000a3 */
[----:B------:R-:W-:Y:S01]  /*3960*/  HADD2 R143, R161, -R106 ;  /* 0x8000006aa18f7230 */ /* 0x000fe20000000000 */
                                                                                                                                   /* 0x00000093916a7241 */
                                                                                                                                   /* 0x000fca00000003ff */
[----:B------:R-:W-:Y:S02]  /*3980*/  IMAD R159, R106, 0x10, R159 ;  /* 0x000000106a9f7824 */ /* 0x000fe400078e029f */
[----:B------:R-:W-:-:S05]  /*3990*/  IMAD.MOV.U32 R106, RZ, RZ, R143 ;  /* 0x000000ffff6a7224 */ /* 0x000fca00078e008f */
                                                                                                                                   /* 0x000000ff6aa07241 */
                                                                                                                                   /* 0x000fca00000003ff */
[----:B------:R-:W-:Y:S01]  /*39b0*/  IMAD R159, R160, 0x100, R159 ;  /* 0x00000100a09f7824 */ /* 0x000fe200078e029f */
                                                                                                                                   /* 0x0000009b9da07242 */
                                                                                                                                   /* 0x000fc800000017ff */
                                                                                                                                   /* 0x0000009b9da17241 */
                                                                                                                                   /* 0x100fe400000010a0 */
                                                                                                                                   /* 0x0000009391a07242 */
                                                                                                                                   /* 0x0c0fe400001097a0 */
[----:B------:R-:W-:Y:S02]  /*39f0*/  PRMT R162, R162, 0x7632, R163 ;  /* 0x00007632a2a27816 */ /* 0x000fe400000000a3 */
                                                                                                                                   /* 0x0000009391a37241 */
                                                                                                                                   /* 0x000fc600000090a0 */
[----:B------:R-:W-:Y:S01]  /*3a10*/  HADD2 R140, R162, -R140 ;  /* 0x8000008ca28c7230 */ /* 0x000fe20000000000 */
                                                                                                                                   /* 0x000000a3a1a27242 */
                                                                                                                                   /* 0x000fc800000017ff */
                                                                                                                                   /* 0x000000a3a1a17241 */
                                                                                                                                   /* 0x000fe400000010a2 */
[----:B------:R-:W1:Y:S01]  /*3a40*/  POPC R163, R159 ;  /* 0x0000009f00a37309 */ /* 0x000e620000000000 */
[----:B------:R-:W-:-:S05]  /*3a50*/  IMAD.MOV.U32 R164, RZ, RZ, 0x9080000 ;  /* 0x09080000ffa47424 */ /* 0x000fca00078e00ff */
                                                                                                                                   /* 0x200000a4a0a07241 */
                                                                                                                                   /* 0x000fe400000010a2 */
                                                                                                                                   /* 0x0000006aa1a27242 */
                                                                                                                                   /* 0x080fe200000017ff */
[----:B------:R-:W-:Y:S01]  /*3a80*/  IMAD.MOV.U32 R164, RZ, RZ, 0x28a028a ;  /* 0x028a028affa47424 */ /* 0x000fe200078e00ff */
[----:B-1----:R-:W-:Y:S02]  /*3a90*/  LOP3.LUT R163, R163, 0x1, RZ, 0xc0, !PT ;  /* 0x00000001a3a37812 */ /* 0x002fe400078ec0ff */
                                                                                                                                   /* 0x200000ffa0a07241 */
                                                                                                                                   /* 0x100fe400000010a2 */
[----:B------:R-:W-:Y:S02]  /*3ab0*/  ISETP.NE.U32.AND P0, PT, R163, 0x1, PT ;  /* 0x00000001a300780c */ /* 0x000fe40003f05070 */
                                                                                                                                   /* 0x0000006aa1a17241 */
                                                                                                                                   /* 0x000fc400000010a2 */
[----:B------:R-:W-:Y:S01]  /*3ad0*/  SEL R106, R164, 0xa820a820, !P0 ;  /* 0xa820a820a46a7807 */ /* 0x000fe20004000000 */
[----:B------:R-:W-:-:S03]  /*3ae0*/  IMAD.SHL.U32 R162, R160, 0x2, RZ ;  /* 0x00000002a0a27824 */ /* 0x000fc600078e00ff */
                                                                                                                                   /* 0x4040006a6a9f7241 */
                                                                                                                                   /* 0x000fe2000000009f */
[----:B------:R-:W-:Y:S01]  /*3b00*/  HMUL2 R106, R161, c[0x0] [0x16c] ;  /* 0x00005b00a16a7a32 */ /* 0x000fe20000000000 */
[----:B------:R-:W-:Y:S01]  /*3b10*/  IMAD.SHL.U32 R161, R160, 0x400000, RZ ;  /* 0x00400000a0a17824 */ /* 0x000fe200078e00ff */
[----:B------:R-:W-:-:S03]  /*3b20*/  LOP3.LUT R160, R162, 0x1e, RZ, 0xc0, !PT ;  /* 0x0000001ea2a07812 */ /* 0x000fc600078ec0ff */
[----:B------:R-:W-:Y:S02]  /*3b30*/  HMNMX2 R106, |R106|, 65504, 65504, PT ;  /* 0x7bff7bff6a6a7840 */ /* 0x000fe40003800200 */
[----:B------:R-:W-:Y:S02]  /*3b40*/  SHF.L.U32 R160, R165, R160, RZ ;  /* 0x000000a0a5a07219 */ /* 0x000fe400000006ff */
[----:B------:R-:W-:Y:S02]  /*3b50*/  LOP3.LUT R162, R159, 0xaaaaa, RZ, 0xc0, !PT ;  /* 0x000aaaaa9fa27812 */ /* 0x000fe400078ec0ff */
[----:B------:R-:W-:Y:S02]  /*3b60*/  LOP3.LUT R161, R161, 0x7c00000, RZ, 0xc0, !PT ;  /* 0x07c00000a1a17812 */ /* 0x000fe400078ec0ff */
[----:B------:R-:W-:Y:S02]  /*3b70*/  LOP3.LUT R159, R160, R159, RZ, 0xfc, !PT ;  /* 0x0000009fa09f7212 */ /* 0x000fe400078efcff */
[----:B------:R-:W-:-:S02]  /*3b80*/  LOP3.LUT R160, R106, 0x80008000, RZ, 0xfc, !PT ;  /* 0x800080006aa07812 */ /* 0x000fc400078efcff */
[----:B------:R-:W-:Y:S02]  /*3b90*/  LEA.HI R161, R162, R161, RZ, 0x1f ;  /* 0x000000a1a2a17211 */ /* 0x000fe400078ff8ff */
                                                                                                                                   /* 0x000000a06aa37241 */
                                                                                                                                   /* 0x1c0fe4000000009f */
                                                                                                                                   /* 0x000000a06aa27241 */
                                                                                                                                   /* 0x000fc6000000809f */
[----:B------:R-:W-:Y:S01]  /*3bc0*/  HADD2 R157, R157, R163 ;  /* 0x000000a39d9d7230 */ /* 0x000fe20000000000 */
                                                                                                                                   /* 0x000000a06aa37241 */
                                                                                                                                   /* 0x1c0fe2000001009f */
[----:B------:R-:W-:Y:S01]  /*3be0*/  HADD2 R155, R155, R162 ;  /* 0x000000a29b9b7230 */ /* 0x000fe20000000000 */
                                                                                                                                   /* 0x000000a06aa27241 */
                                                                                                                                   /* 0x1c0fe4000001809f */
                                                                                                                                   /* 0x000000a06a9f7241 */
                                                                                                                                   /* 0x000fe4000002009f */
                                                                                                                                   /* 0x0000009798a07241 */
                                                                                                                                   /* 0x000fc600000003ff */
[----:B------:R-:W-:Y:S01]  /*3c20*/  HADD2 R143, R143, R159 ;  /* 0x0000009f8f8f7230 */ /* 0x000fe20000000000 */
                                                                                                                                   /* 0x0000009e959f7241 */
                                                                                                                                   /* 0x000fca00000003ff */
[----:B------:R-:W-:Y:S01]  /*3c40*/  IMAD R159, R160, 0x10, R159 ;  /* 0x00000010a09f7824 */ /* 0x000fe200078e029f */
                                                                                                                                   /* 0x000000ff8ca07241 */
                                                                                                                                   /* 0x000fe200000003ff */
[----:B------:R-:W-:-:S04]  /*3c60*/  HADD2 R147, R147, R162 ;  /* 0x000000a293937230 */ /* 0x000fc80000000000 */
[----:B------:R-:W-:Y:S01]  /*3c70*/  IMAD R159, R160, 0x100, R159 ;  /* 0x00000100a09f7824 */ /* 0x000fe200078e029f */
                                                                                                                                   /* 0x0000009e95a07242 */
                                                                                                                                   /* 0x000fc800000017ff */
                                                                                                                                   /* 0x0000009e95a27241 */
                                                                                                                                   /* 0x100fe400000010a0 */
                                                                                                                                   /* 0x0000009798a07242 */
                                                                                                                                   /* 0x000fe200001097a0 */
[----:B------:R-:W-:-:S03]  /*3cb0*/  HADD2 R145, R145, R163 ;  /* 0x000000a391917230 */ /* 0x000fc60000000000 */
                                                                                                                                   /* 0x0000009798a47241 */
                                                                                                                                   /* 0x000fc800000090a0 */
                                                                                                                                   /* 0x000000a4a2a37242 */
                                                                                                                                   /* 0x000fc800000017ff */
                                                                                                                                   /* 0x000000a4a2a27241 */
                                                                                                                                   /* 0x000fe200000010a3 */
[----:B------:R-:W-:-:S05]  /*3cf0*/  IMAD.MOV.U32 R164, RZ, RZ, 0x9080000 ;  /* 0x09080000ffa47424 */ /* 0x000fca00078e00ff */
                                                                                                                                   /* 0x200000a4a0a07241 */
                                                                                                                                   /* 0x000fe400000010a3 */
[----:B------:R-:W1:Y:S01]  /*3d10*/  POPC R164, R159 ;  /* 0x0000009f00a47309 */ /* 0x000e620000000000 */
                                                                                                                                   /* 0x0000008ca2a37242 */
                                                                                                                                   /* 0x000fc800000017ff */
                                                                                                                                   /* 0x0000008ca2a27241 */
                                                                                                                                   /* 0x100fe400000010a3 */
                                                                                                                                   /* 0x200000ffa0a07241 */
                                                                                                                                   /* 0x000fe400000010a3 */
[----:B-1----:R-:W-:-:S03]  /*3d50*/  LOP3.LUT R164, R164, 0x1, RZ, 0xc0, !PT ;  /* 0x00000001a4a47812 */ /* 0x002fc600078ec0ff */
[----:B------:R-:W-:Y:S01]  /*3d60*/  IMAD.SHL.U32 R163, R160, 0x2, RZ ;  /* 0x00000002a0a37824 */ /* 0x000fe200078e00ff */
[----:B------:R-:W-:Y:S01]  /*3d70*/  ISETP.NE.U32.AND P0, PT, R164, 0x1, PT ;  /* 0x00000001a400780c */ /* 0x000fe20003f05070 */
[----:B------:R-:W-:Y:S01]  /*3d80*/  HMUL2 R164, R162, c[0x0] [0x16c] ;  /* 0x00005b00a2a47a32 */ /* 0x000fe20000000000 */
[----:B------:R-:W-:Y:S02]  /*3d90*/  IMAD.MOV.U32 R162, RZ, RZ, 0x28a028a ;  /* 0x028a028affa27424 */ /* 0x000fe400078e00ff */
[----:B------:R-:W-:-:S03]  /*3da0*/  LOP3.LUT R163, R163, 0x1e, RZ, 0xc0, !PT ;  /* 0x0000001ea3a37812 */ /* 0x000fc600078ec0ff */
[----:B------:R-:W-:Y:S02]  /*3db0*/  SEL R162, R162, 0xa820a820, !P0 ;  /* 0xa820a820a2a27807 */ /* 0x000fe40004000000 */
[----:B------:R-:W-:Y:S02]  /*3dc0*/  SHF.L.U32 R163, R165, R163, RZ ;  /* 0x000000a3a5a37219 */ /* 0x000fe400000006ff */
                                                                                                                                   /* 0x404000a2a2a27241 */
                                                                                                                                   /* 0x000fe4000000009f */
[----:B------:R-:W-:Y:S02]  /*3de0*/  HMNMX2 R159, |R164|, 65504, 65504, PT ;  /* 0x7bff7bffa49f7840 */ /* 0x000fe40003800200 */
[----:B------:R-:W-:-:S03]  /*3df0*/  LOP3.LUT R164, R163, R162, RZ, 0xfc, !PT ;  /* 0x000000a2a3a47212 */ /* 0x000fc600078efcff */
[----:B------:R-:W-:-:S04]  /*3e00*/  LOP3.LUT R163, R159, 0x80008000, RZ, 0xfc, !PT ;  /* 0x800080009fa37812 */ /* 0x000fc800078efcff */
                                                                                                                                   /* 0x000000a39fa57241 */
                                                                                                                                   /* 0x000fca00000000a4 */
[----:B------:R-:W-:Y:S01]  /*3e20*/  HADD2 R149, R149, R165 ;  /* 0x000000a595957230 */ /* 0x000fe20000000000 */
                                                                                                                                   /* 0x000000a39fa57241 */
                                                                                                                                   /* 0x000fca00000080a4 */
[----:B------:R-:W-:Y:S01]  /*3e40*/  HADD2 R158, R158, R165 ;  /* 0x000000a59e9e7230 */ /* 0x000fe20000000000 */
[C-C-:B------:R-:W-:Y:S02]  /*3e50*/  PRMT R165, R157.reuse, 0x5410, R149.reuse ;  /* 0x000054109da57816 */ /* 0x140fe40000000095 */
[----:B------:R-:W-:-:S03]  /*3e60*/  PRMT R149, R157, 0x7632, R149 ;  /* 0x000076329d957816 */ /* 0x000fc60000000095 */
[----:B------:R1:W-:Y:S04]  /*3e70*/  STS [R139], R165 ;  /* 0x000000a58b007388 */ /* 0x0003e80000000800 */
[----:B------:R2:W-:Y:S01]  /*3e80*/  STS [R156], R149 ;  /* 0x000000959c007388 */ /* 0x0005e20000000800 */
[----:B-1----:R-:W-:-:S05]  /*3e90*/  PRMT R139, R155, 0x5410, R158 ;  /* 0x000054109b8b7816 */ /* 0x002fca000000009e */
[----:B------:R1:W-:Y:S01]  /*3ea0*/  STS [R154], R139 ;  /* 0x0000008b9a007388 */ /* 0x0003e20000000800 */
                                                                                                                                   /* 0x000000a39f957241 */
                                                                                                                                   /* 0x1c4fe400000180a4 */
                                                                                                                                   /* 0x000000a39f8b7241 */
                                                                                                                                   /* 0x002fc600000100a4 */
[----:B------:R-:W-:Y:S02]  /*3ed0*/  HADD2 R149, R151, R149 ;  /* 0x0000009597957230 */ /* 0x000fe40000000000 */
[----:B------:R-:W-:Y:S01]  /*3ee0*/  HADD2 R139, R152, R139 ;  /* 0x0000008b988b7230 */ /* 0x000fe20000000000 */
[----:B------:R-:W-:Y:S01]  /*3ef0*/  PRMT R155, R155, 0x7632, R158 ;  /* 0x000076329b9b7816 */ /* 0x000fe2000000009e */
[----:B------:R-:W-:-:S03]  /*3f00*/  ULDC.U16 UR5, c[0x0][0x164] ;  /* 0x0000590000057ab9 */ /* 0x000fc60000000400 */
[C-C-:B------:R-:W-:Y:S02]  /*3f10*/  PRMT R151, R145.reuse, 0x5410, R139.reuse ;  /* 0x0000541091977816 */ /* 0x140fe4000000008b */
[----:B------:R-:W-:Y:S01]  /*3f20*/  PRMT R139, R145, 0x7632, R139 ;  /* 0x00007632918b7816 */ /* 0x000fe2000000008b */
[----:B------:R-:W-:Y:S01]  /*3f30*/  UPRMT UR5, UR5, 0x9910, URZ ;  /* 0x0000991005057896 */ /* 0x000fe2000800003f */
                                                                                                                                   /* 0x000000a39fa37241 */
                                                                                                                                   /* 0x000fe200000200a4 */
[----:B------:R-:W-:Y:S02]  /*3f50*/  STS [R153], R155 ;  /* 0x0000009b99007388 */ /* 0x000fe40000000800 */
[----:B------:R-:W-:Y:S02]  /*3f60*/  UISETP.NE.AND UP0, UPT, UR5, 0x4, UPT ;  /* 0x000000040500788c */ /* 0x000fe4000bf05270 */
[----:B------:R-:W-:Y:S01]  /*3f70*/  STS [R150], R151 ;  /* 0x0000009796007388 */ /* 0x000fe20000000800 */
[----:B------:R-:W-:-:S03]  /*3f80*/  HADD2 R140, R140, R163 ;  /* 0x000000a38c8c7230 */ /* 0x000fc60000000000 */
[----:B------:R1:W-:Y:S01]  /*3f90*/  STS [R148], R139 ;  /* 0x0000008b94007388 */ /* 0x0003e20000000800 */
[----:B------:R-:W-:Y:S02]  /*3fa0*/  PLOP3.LUT P0, PT, PT, PT, UP0, 0x40, 0x0 ;  /* 0x000000000000781c */ /* 0x000fe40003f0e808 */
[C-C-:B-1----:R-:W-:Y:S02]  /*3fb0*/  PRMT R139, R147.reuse, 0x5410, R149.reuse ;  /* 0x00005410938b7816 */ /* 0x142fe40000000095 */
[----:B------:R-:W-:-:S03]  /*3fc0*/  PRMT R149, R147, 0x7632, R149 ;  /* 0x0000763293957816 */ /* 0x000fc60000000095 */
[----:B------:R1:W-:Y:S04]  /*3fd0*/  STS [R146], R139 ;  /* 0x0000008b92007388 */ /* 0x0003e80000000800 */
[----:B------:R-:W-:Y:S01]  /*3fe0*/  STS [R144], R149 ;  /* 0x0000009590007388 */ /* 0x000fe20000000800 */
[----:B-1----:R-:W-:-:S05]  /*3ff0*/  PRMT R139, R143, 0x5410, R140 ;  /* 0x000054108f8b7816 */ /* 0x002fca000000008c */
[----:B------:R1:W-:Y:S01]  /*4000*/  STS [R142], R139 ;  /* 0x0000008b8e007388 */ /* 0x0003e20000000800 */
[----:B------:R-:W-:Y:S01]  /*4010*/  IMAD R161, R160, 0x8000000, R161 ;  /* 0x08000000a0a17824 */ /* 0x000fe200078e02a1 */
[----:B-1----:R-:W-:Y:S02]  /*4020*/  PRMT R142, R143, 0x7632, R140 ;  /* 0x000076328f8e7816 */ /* 0x002fe4000000008c */
[----:B------:R-:W-:-:S03]  /*4030*/  LOP3.LUT R140, R162, 0xaaaaa, RZ, 0xc0, !PT ;  /* 0x000aaaaaa28c7812 */ /* 0x000fc600078ec0ff */
[----:B------:R-:W-:Y:S02]  /*4040*/  STS [R141], R142 ;  /* 0x0000008e8d007388 */ /* 0x000fe40000000800 */
[----:B------:R-:W-:Y:S02]  /*4050*/  IMAD.IADD R140, R140, 0x1, R161 ;  /* 0x000000018c8c7824 */ /* 0x000fe400078e02a1 */
[----:B------:R-:W-:Y:S06]  /*4060*/  BAR.SYNC 0x0 ;  /* 0x0000000000007b1d */ /* 0x000fec0000000000 */
[----:B------:R-:W-:Y:S05]  /*4070*/  @P0 BRA `(.L_x_16) ;  /* 0x0000d4e000000947 */ /* 0x000fea0003800000 */
[----:B0-----:R-:W-:Y:S01]  /*4080*/  HSET2.BF.GE.AND R139, R0.H0_H0, c[0x0] [0x86c], PT ;  /* 0x00021b00008b7633 */ /* 0x001fe20003806880 */
[----:B------:R-:W-:Y:S01]  /*4090*/  IMAD.MOV.U32 R144, RZ, RZ, c[0x0][0x874] ;  /* 0x00021d00ff907624 */ /* 0x000fe200078e00ff */
[----:B------:R-:W-:Y:S01]  /*40a0*/  SHF.R.U32.HI R141, RZ, 0x10, R102 ;  /* 0x00000010ff8d7819 */ /* 0x000fe20000011666 */
[----:B------:R-:W-:Y:S01]  /*40b0*/  IMAD.MOV.U32 R142, RZ, RZ, c[0x0][0x870] ;  /* 0x00021c00ff8e7624 */ /* 0x000fe200078e00ff */
[----:B------:R-:W-:Y:S01]  /*40c0*/  LOP3.LUT R102, R102, 0xffff, RZ, 0xc0, !PT ;  /* 0x0000ffff66667812 */ /* 0x000fe200078ec0ff */
[----:B------:R-:W-:Y:S01]  /*40d0*/  HFMA2 R139, -R139, c[0x0] [0x164].H1_H1, R2.H0_H0 ;  /* 0x300059008b8b7a31 */ /* 0x000fe20000040102 */
[----:B------:R-:W-:Y:S01]  /*40e0*/  IMAD.MOV.U32 R147, RZ, RZ, c[0x0][0x868] ;  /* 0x00021a00ff937624 */ /* 0x000fe200078e00ff */
[----:B------:R-:W-:Y:S01]  /*40f0*/  UISETP.NE.AND UP0, UPT, UR5, 0x5, UPT ;  /* 0x000000050500788c */ /* 0x000fe2000bf05270 */
[----:B------:R-:W-:-:S02]  /*4100*/  IMAD.MOV.U32 R156, RZ, RZ, 0x28a028a ;  /* 0x028a028aff9c7424 */ /* 0x000fc400078e00ff */
[C---:B------:R-:W-:Y:S02]  /*4110*/  IDP.2A.HI.S16.S8 R143, R139.reuse, c[0x2][0xc], R144 ;  /* 0x008003008b8f7a26 */ /* 0x040fe40000003690 */
[----:B------:R-:W-:Y:S01]  /*4120*/  IDP.2A.LO.S16.S8 R139, R139, c[0x2][0x8], R142 ;  /* 0x008002008b8b7a26 */ /* 0x000fe2000000168e */
[C---:B------:R-:W-:Y:S01]  /*4130*/  LOP3.LUT R142, R103.reuse, 0x80008000, RZ, 0xfc, !PT ;  /* 0x80008000678e7812 */ /* 0x040fe200078efcff */
[----:B------:R-:W-:Y:S02]  /*4140*/  IMAD.MOV.U32 R165, RZ, RZ, 0x1 ;  /* 0x00000001ffa57424 */ /* 0x000fe400078e00ff */
[----:B------:R-:W-:Y:S01]  /*4150*/  LDS R143, [R143] ;  /* 0x000000008f8f7984 */ /* 0x000fe20000000800 */
                                                                                                                                   /* 0x0000008e67917241 */
                                                                                                                                   /* 0x1c0fe4000000008d */
                                                                                                                                   /* 0x0000008e67677241 */
                                                                                                                                   /* 0x000fe2000000808d */
[----:B------:R-:W0:Y:S01]  /*4180*/  LDS R146, [R139] ;  /* 0x000000008b927984 */ /* 0x000e220000000800 */
[----:B------:R-:W-:-:S04]  /*4190*/  LOP3.LUT R141, R104, 0x80008000, RZ, 0xfc, !PT ;  /* 0x80008000688d7812 */ /* 0x000fc800078efcff */
                                                                                                                                   /* 0x0000008d68907241 */
                                                                                                                                   /* 0x1c0fe40000000066 */
                                                                                                                                   /* 0x0000008d68687241 */
                                                                                                                                   /* 0x000fe20000008066 */
[----:B------:R-:W-:Y:S01]  /*41c0*/  IMAD.MOV.U32 R141, RZ, RZ, c[0x0][0x864] ;  /* 0x00021900ff8d7624 */ /* 0x000fe200078e00ff */
[----:B------:R-:W-:-:S05]  /*41d0*/  HSET2.BF.GE.AND R102, R0.H0_H0, c[0x0] [0x860], PT ;  /* 0x0002180000667633 */ /* 0x000fca0003806880 */
[----:B------:R-:W-:-:S05]  /*41e0*/  HFMA2 R102, -R102, c[0x0] [0x164].H1_H1, R2.H0_H0 ;  /* 0x3000590066667a31 */ /* 0x000fca0000040102 */
[C---:B------:R-:W-:Y:S02]  /*41f0*/  IDP.2A.LO.S16.S8 R141, R102.reuse, c[0x2][0x8], R141 ;  /* 0x00800200668d7a26 */ /* 0x040fe4000000168d */
[----:B------:R-:W-:Y:S01]  /*4200*/  IDP.2A.HI.S16.S8 R142, R102, c[0x2][0xc], R147 ;  /* 0x00800300668e7a26 */ /* 0x000fe20000003693 */
[----:B------:R-:W-:Y:S02]  /*4210*/  PRMT R102, R104, 0x5410, RZ ;  /* 0x0000541068667816 */ /* 0x000fe400000000ff */
[----:B------:R-:W-:Y:S02]  /*4220*/  PRMT R104, R103, 0x5410, RZ ;  /* 0x0000541067687816 */ /* 0x000fe400000000ff */
[C-C-:B0-----:R-:W-:Y:S02]  /*4230*/  PRMT R149, R146.reuse, 0x5410, R143.reuse ;  /* 0x0000541092957816 */ /* 0x141fe4000000008f */
[----:B------:R-:W-:Y:S02]  /*4240*/  PRMT R147, R146, 0x7632, R143 ;  /* 0x0000763292937816 */ /* 0x000fe4000000008f */
[----:B------:R-:W-:Y:S01]  /*4250*/  LDS R143, [R141] ;  /* 0x000000008d8f7984 */ /* 0x000fe20000000800 */
[----:B------:R-:W-:-:S03]  /*4260*/  HADD2 R102, R149, -R102 ;  /* 0x8000006695667230 */ /* 0x000fc60000000000 */
[----:B------:R-:W0:Y:S02]  /*4270*/  LDS R146, [R142] ;  /* 0x000000008e927984 */ /* 0x000e240000000800 */
[C-C-:B0-----:R-:W-:Y:S02]  /*4280*/  PRMT R103, R143.reuse, 0x5410, R146.reuse ;  /* 0x000054108f677816 */ /* 0x141fe40000000092 */
[----:B------:R-:W-:Y:S01]  /*4290*/  PRMT R146, R143, 0x7632, R146 ;  /* 0x000076328f927816 */ /* 0x000fe20000000092 */
[----:B------:R-:W-:Y:S02]  /*42a0*/  HADD2 R143, R147, -R104 ;  /* 0x80000068938f7230 */ /* 0x000fe40000000000 */
[----:B------:R-:W-:Y:S02]  /*42b0*/  HADD2 R144, R103, -R144 ;  /* 0x8000009067907230 */ /* 0x000fe40000000000 */
[----:B------:R-:W-:-:S03]  /*42c0*/  HADD2 R104, R146, -R145 ;  /* 0x8000009192687230 */ /* 0x000fc60000000000 */
                                                                                                                                   /* 0x0000006690677241 */
                                                                                                                                   /* 0x000fc800000003ff */
[----:B------:R-:W0:Y:S02]  /*42e0*/  POPC R145, R103 ;  /* 0x0000006700917309 */ /* 0x000e240000000000 */
[----:B0-----:R-:W-:-:S04]  /*42f0*/  LOP3.LUT R145, R145, 0x1, RZ, 0xc0, !PT ;  /* 0x0000000191917812 */ /* 0x001fc800078ec0ff */
[----:B------:R-:W-:Y:S02]  /*4300*/  ISETP.NE.U32.AND P0, PT, R145, 0x1, PT ;  /* 0x000000019100780c */ /* 0x000fe40003f05070 */
                                                                                                                                   /* 0x0000006690917242 */
                                                                                                                                   /* 0x080fe400000017ff */
[----:B------:R-:W-:Y:S02]  /*4320*/  SEL R148, R156, 0xa820a820, !P0 ;  /* 0xa820a8209c947807 */ /* 0x000fe40004000000 */
                                                                                                                                   /* 0x0000006690927241 */
                                                                                                                                   /* 0x000fe20000001091 */
[----:B------:R-:W-:-:S05]  /*4340*/  IMAD.SHL.U32 R145, R145, 0x2, RZ ;  /* 0x0000000291917824 */ /* 0x000fca00078e00ff */
[----:B------:R-:W-:Y:S02]  /*4350*/  LOP3.LUT R147, R145, 0x1e, RZ, 0xc0, !PT ;  /* 0x0000001e91937812 */ /* 0x000fe400078ec0ff */
                                                                                                                                   /* 0x4040009494917241 */
                                                                                                                                   /* 0x000fe40000000067 */
[----:B------:R-:W-:Y:S02]  /*4370*/  SHF.L.U32 R148, R165, R147, RZ ;  /* 0x00000093a5947219 */ /* 0x000fe400000006ff */
                                                                                                                                   /* 0x0000008f68937241 */
                                                                                                                                   /* 0x0c0fe400000003ff */
                                                                                                                                   /* 0x0000008f68677242 */
                                                                                                                                   /* 0x000fe400000017ff */
[----:B------:R-:W0:Y:S01]  /*43a0*/  POPC R149, R147 ;  /* 0x0000009300957309 */ /* 0x000e220000000000 */
[----:B------:R-:W-:-:S02]  /*43b0*/  LOP3.LUT R145, R145, R148, RZ, 0xfc, !PT ;  /* 0x0000009491917212 */ /* 0x000fc400078efcff */
                                                                                                                                   /* 0x0000008f68947241 */
                                                                                                                                   /* 0x000fe40000001067 */
[----:B0-----:R-:W-:-:S04]  /*43d0*/  LOP3.LUT R149, R149, 0x1, RZ, 0xc0, !PT ;  /* 0x0000000195957812 */ /* 0x001fc800078ec0ff */
[----:B------:R-:W-:Y:S01]  /*43e0*/  ISETP.NE.U32.AND P0, PT, R149, 0x1, PT ;  /* 0x000000019500780c */ /* 0x000fe20003f05070 */
[----:B------:R-:W-:Y:S01]  /*43f0*/  IMAD.SHL.U32 R149, R103, 0x2, RZ ;  /* 0x0000000267957824 */ /* 0x000fe200078e00ff */
[----:B------:R-:W-:Y:S02]  /*4400*/  HMUL2 R103, R148, c[0x0] [0x16c] ;  /* 0x00005b0094677a32 */ /* 0x000fe40000000000 */
[----:B------:R-:W-:Y:S02]  /*4410*/  SEL R150, R156, 0xa820a820, !P0 ;  /* 0xa820a8209c967807 */ /* 0x000fe40004000000 */
[----:B------:R-:W-:Y:S02]  /*4420*/  LOP3.LUT R148, R149, 0x1e, RZ, 0xc0, !PT ;  /* 0x0000001e95947812 */ /* 0x000fe400078ec0ff */
[----:B------:R-:W-:Y:S02]  /*4430*/  HMNMX2 R103, |R103|, 65504, 65504, PT ;  /* 0x7bff7bff67677840 */ /* 0x000fe40003800200 */
                                                                                                                                   /* 0x4040009696967241 */
                                                                                                                                   /* 0x000fc40000000093 */
[----:B------:R-:W-:Y:S02]  /*4450*/  SHF.L.U32 R149, R165, R148, RZ ;  /* 0x00000094a5957219 */ /* 0x000fe400000006ff */
[C---:B------:R-:W-:Y:S02]  /*4460*/  LOP3.LUT R147, R103.reuse, 0x80008000, RZ, 0xfc, !PT ;  /* 0x8000800067937812 */ /* 0x040fe400078efcff */
[----:B------:R-:W-:Y:S01]  /*4470*/  LOP3.LUT R148, R150, R149, RZ, 0xfc, !PT ;  /* 0x0000009596947212 */ /* 0x000fe200078efcff */
[----:B------:R-:W-:Y:S01]  /*4480*/  HMUL2 R149, R146, c[0x0] [0x16c] ;  /* 0x00005b0092957a32 */ /* 0x000fe20000000000 */
[----:B------:R-:W-:Y:S02]  /*4490*/  PLOP3.LUT P0, PT, PT, PT, UP0, 0x40, 0x0 ;  /* 0x000000000000781c */ /* 0x000fe40003f0e808 */
                                                                                                                                   /* 0x0000009367977241 */
                                                                                                                                   /* 0x1c0fe40000000094 */
                                                                                                                                   /* 0x0000009367967241 */
                                                                                                                                   /* 0x000fc60000008094 */
[----:B------:R-:W-:Y:S01]  /*44c0*/  HADD2 R146, R104, R151 ;  /* 0x0000009768927230 */ /* 0x000fe20000000000 */
[----:B------:R-:W-:Y:S01]  /*44d0*/  HMNMX2 R104, |R149|, 65504, 65504, PT ;  /* 0x7bff7bff95687840 */ /* 0x000fe20003800200 */
[----:B------:R-:W-:-:S04]  /*44e0*/  HADD2 R143, R143.H0_H0, R150.H0_H0 ;  /* 0x200000968f8f7230 */ /* 0x000fc80000000800 */
[----:B------:R-:W-:-:S04]  /*44f0*/  LOP3.LUT R147, R104, 0x80008000, RZ, 0xfc, !PT ;  /* 0x8000800068937812 */ /* 0x000fc800078efcff */
                                                                                                                                   /* 0x0000009368957241 */
                                                                                                                                   /* 0x1c0fe40000000091 */
                                                                                                                                   /* 0x0000009368937241 */
                                                                                                                                   /* 0x000fe40000008091 */
[----:B------:R-:W-:Y:S01]  /*4520*/  LOP3.LUT R145, R145, 0xffff, RZ, 0xc0, !PT ;  /* 0x0000ffff91917812 */ /* 0x000fe200078ec0ff */
[----:B------:R-:W-:Y:S02]  /*4530*/  HADD2 R144, R144, R149 ;  /* 0x0000009590907230 */ /* 0x000fe40000000000 */
[----:B------:R-:W-:Y:S01]  /*4540*/  HADD2 R147, R102.H0_H0, R147.H0_H0 ;  /* 0x2000009366937230 */ /* 0x000fe20000000800 */
[----:B------:R-:W-:Y:S02]  /*4550*/  PRMT R102, R148, 0x1054, R145 ;  /* 0x0000105494667816 */ /* 0x000fe40000000091 */
[----:B------:R-:W-:-:S02]  /*4560*/  PRMT R150, R144, 0x5410, R146 ;  /* 0x0000541090967816 */ /* 0x000fc40000000092 */
[----:B------:R-:W-:Y:S02]  /*4570*/  PRMT R146, R144, 0x7632, R146 ;  /* 0x0000763290927816 */ /* 0x000fe40000000092 */
[----:B------:R-:W-:Y:S01]  /*4580*/  PRMT R147, R147, 0x5410, R143 ;  /* 0x0000541093937816 */ /* 0x000fe2000000008f */
[----:B------:R-:W-:Y:S04]  /*4590*/  STS [R141], R150 ;  /* 0x000000968d007388 */ /* 0x000fe80000000800 */
[----:B------:R-:W-:Y:S04]  /*45a0*/  STS [R142], R146 ;  /* 0x000000928e007388 */ /* 0x000fe80000000800 */
[----:B------:R-:W-:Y:S04]  /*45b0*/  STS [R139], R147 ;  /* 0x000000938b007388 */ /* 0x000fe80000000800 */
[----:B------:R-:W-:Y:S06]  /*45c0*/  BAR.SYNC 0x0 ;  /* 0x0000000000007b1d */ /* 0x000fec0000000000 */
[----:B------:R-:W-:Y:S05]  /*45d0*/  @P0 BRA `(.L_x_16) ;  /* 0x0000cf8000000947 */ /* 0x000fea0003800000 */
[C---:B------:R-:W-:Y:S01]  /*45e0*/  HSET2.BF.GE.AND R139, R0.reuse.H0_H0, c[0x0] [0x890], PT ;  /* 0x00022400008b7633 */ /* 0x040fe20003806880 */
[----:B------:R-:W-:Y:S01]  /*45f0*/  IMAD.MOV.U32 R141, RZ, RZ, c[0x0][0x894] ;  /* 0x00022500ff8d7624 */ /* 0x000fe200078e00ff */
[----:B------:R-:W-:Y:S01]  /*4600*/  SHF.R.U32.HI R152, RZ, 0x10, R99 ;  /* 0x00000010ff987819 */ /* 0x000fe20000011663 */
[----:B------:R-:W-:Y:S01]  /*4610*/  IMAD.MOV.U32 R151, RZ, RZ, c[0x0][0x898] ;  /* 0x00022600ff977624 */ /* 0x000fe200078e00ff */
[C---:B------:R-:W-:Y:S01]  /*4620*/  LOP3.LUT R147, R100.reuse, 0x80008000, RZ, 0xfc, !PT ;  /* 0x8000800064937812 */ /* 0x040fe200078efcff */
[--C-:B------:R-:W-:Y:S01]  /*4630*/  HFMA2 R142, -R139, c[0x0] [0x164].H1_H1, R2.reuse.H0_H0 ;  /* 0x300059008b8e7a31 */ /* 0x100fe20000040102 */
[----:B------:R-:W-:Y:S01]  /*4640*/  HSET2.BF.GE.AND R139, R0.H0_H0, c[0x0] [0x878], PT ;  /* 0x00021e00008b7633 */ /* 0x000fe20003806880 */
[----:B------:R-:W-:Y:S01]  /*4650*/  IMAD.MOV.U32 R143, RZ, RZ, c[0x0][0x880] ;  /* 0x00022000ff8f7624 */ /* 0x000fe200078e00ff */
                                                                                                                                   /* 0x0000009364967241 */
                                                                                                                                   /* 0x1c0fe20000000098 */
[----:B------:R-:W-:Y:S01]  /*4670*/  IMAD.MOV.U32 R155, RZ, RZ, 0x5040000 ;  /* 0x05040000ff9b7424 */ /* 0x000fe200078e00ff */
                                                                                                                                   /* 0x0000009364957241 */
                                                                                                                                   /* 0x180fe20000008098 */
[----:B------:R-:W-:Y:S01]  /*4690*/  IDP.2A.LO.S16.S8 R141, R142, c[0x2][0x8], R141 ;  /* 0x008002008e8d7a26 */ /* 0x000fe2000000168d */
                                                                                                                                   /* 0x0000009364987241 */
                                                                                                                                   /* 0x000fe20000010098 */
[----:B------:R-:W-:Y:S01]  /*46b0*/  IDP.2A.HI.S16.S8 R151, R142, c[0x2][0xc], R151 ;  /* 0x008003008e977a26 */ /* 0x000fe20000003697 */
[----:B------:R-:W-:Y:S01]  /*46c0*/  HFMA2 R142, -R139, c[0x0] [0x164].H1_H1, R2.H0_H0 ;  /* 0x300059008b8e7a31 */ /* 0x000fe20000040102 */
[----:B------:R-:W-:Y:S01]  /*46d0*/  IMAD.MOV.U32 R139, RZ, RZ, c[0x0][0x87c] ;  /* 0x00021f00ff8b7624 */ /* 0x000fe200078e00ff */
[----:B------:R-:W-:Y:S01]  /*46e0*/  LDS R148, [R141] ;  /* 0x000000008d947984 */ /* 0x000fe20000000800 */
[----:B------:R-:W-:Y:S01]  /*46f0*/  LOP3.LUT R99, R99, 0xffff, RZ, 0xc0, !PT ;  /* 0x0000ffff63637812 */ /* 0x000fe200078ec0ff */
[----:B------:R-:W-:Y:S01]  /*4700*/  UISETP.NE.AND UP0, UPT, UR5, 0x6, UPT ;  /* 0x000000060500788c */ /* 0x000fe2000bf05270 */
[C---:B------:R-:W-:Y:S01]  /*4710*/  IDP.2A.LO.S16.S8 R139, R142.reuse, c[0x2][0x8], R139 ;  /* 0x008002008e8b7a26 */ /* 0x040fe2000000168b */
[----:B------:R-:W0:Y:S01]  /*4720*/  LDS R151, [R151] ;  /* 0x0000000097977984 */ /* 0x000e220000000800 */
[----:B------:R-:W-:Y:S01]  /*4730*/  IDP.2A.HI.S16.S8 R142, R142, c[0x2][0xc], R143 ;  /* 0x008003008e8e7a26 */ /* 0x000fe2000000368f */
[----:B------:R-:W-:-:S02]  /*4740*/  LOP3.LUT R100, R101, 0x80008000, RZ, 0xfc, !PT ;  /* 0x8000800065647812 */ /* 0x000fc400078efcff */
[----:B------:R-:W-:Y:S01]  /*4750*/  LDS R143, [R139] ;  /* 0x000000008b8f7984 */ /* 0x000fe20000000800 */
[----:B------:R-:W-:Y:S02]  /*4760*/  PRMT R152, R152, 0x5410, RZ ;  /* 0x0000541098987816 */ /* 0x000fe400000000ff */
                                                                                                                                   /* 0x0000006465927241 */
                                                                                                                                   /* 0x1c0fe20000000063 */
[----:B------:R-:W1:Y:S01]  /*4780*/  LDS R145, [R142] ;  /* 0x000000008e917984 */ /* 0x000e620000000800 */
                                                                                                                                   /* 0x0000006465937241 */
                                                                                                                                   /* 0x1c0fe40000008063 */
                                                                                                                                   /* 0x0000006465647241 */
                                                                                                                                   /* 0x000fc80000010063 */
[----:B------:R-:W-:Y:S02]  /*47b0*/  PRMT R100, R100, 0x5410, RZ ;  /* 0x0000541064647816 */ /* 0x000fe400000000ff */
[C-C-:B0-----:R-:W-:Y:S02]  /*47c0*/  PRMT R144, R148.reuse, 0x5410, R151.reuse ;  /* 0x0000541094907816 */ /* 0x141fe40000000097 */
[----:B------:R-:W-:Y:S01]  /*47d0*/  PRMT R148, R148, 0x7632, R151 ;  /* 0x0000763294947816 */ /* 0x000fe20000000097 */
[----:B------:R-:W-:Y:S02]  /*47e0*/  IMAD.MOV.U32 R151, RZ, RZ, c[0x0][0x88c] ;  /* 0x00022300ff977624 */ /* 0x000fe400078e00ff */
[----:B------:R-:W-:Y:S02]  /*47f0*/  HADD2 R144, R144, -R100 ;  /* 0x8000006490907230 */ /* 0x000fe40000000000 */
[----:B------:R-:W-:Y:S01]  /*4800*/  HADD2 R148, R148, -R152 ;  /* 0x8000009894947230 */ /* 0x000fe20000000000 */
[----:B-1----:R-:W-:-:S02]  /*4810*/  PRMT R99, R143, 0x5410, R145 ;  /* 0x000054108f637816 */ /* 0x002fc40000000091 */
[----:B------:R-:W-:Y:S01]  /*4820*/  PRMT R101, R143, 0x7632, R145 ;  /* 0x000076328f657816 */ /* 0x000fe20000000091 */
[----:B------:R-:W-:Y:S01]  /*4830*/  IMAD.MOV.U32 R145, RZ, RZ, c[0x0][0x888] ;  /* 0x00022200ff917624 */ /* 0x000fe200078e00ff */
[----:B------:R-:W-:Y:S01]  /*4840*/  HSET2.BF.GE.AND R143, R0.H0_H0, c[0x0] [0x884], PT ;  /* 0x00022100008f7633 */ /* 0x000fe20003806880 */
[----:B------:R-:W-:Y:S01]  /*4850*/  HADD2 R146, R99, -R146 ;  /* 0x8000009263927230 */ /* 0x000fe20000000000 */
                                                                                                                                   /* 0x000000ff94637241 */
                                                                                                                                   /* 0x000fe200000003ff */
[----:B------:R-:W-:Y:S02]  /*4870*/  HADD2 R101, R101, -R150 ;  /* 0x8000009665657230 */ /* 0x000fe40000000000 */
[----:B------:R-:W-:-:S05]  /*4880*/  HFMA2 R143, -R143, c[0x0] [0x164].H1_H1, R2.H0_H0 ;  /* 0x300059008f8f7a31 */ /* 0x000fca0000040102 */
[C---:B------:R-:W-:Y:S02]  /*4890*/  IDP.2A.LO.S16.S8 R145, R143.reuse, c[0x2][0x8], R145 ;  /* 0x008002008f917a26 */ /* 0x040fe40000001691 */
[----:B------:R-:W-:-:S03]  /*48a0*/  IDP.2A.HI.S16.S8 R143, R143, c[0x2][0xc], R151 ;  /* 0x008003008f8f7a26 */ /* 0x000fc60000003697 */
[----:B------:R-:W-:Y:S04]  /*48b0*/  LDS R100, [R145] ;  /* 0x0000000091647984 */ /* 0x000fe80000000800 */
[----:B------:R-:W0:Y:S02]  /*48c0*/  LDS R151, [R143] ;  /* 0x000000008f977984 */ /* 0x000e240000000800 */
[C-C-:B0-----:R-:W-:Y:S02]  /*48d0*/  PRMT R150, R100.reuse, 0x7632, R151.reuse ;  /* 0x0000763264967816 */ /* 0x141fe40000000097 */
[----:B------:R-:W-:-:S03]  /*48e0*/  PRMT R100, R100, 0x5410, R151 ;  /* 0x0000541064647816 */ /* 0x000fc60000000097 */
[----:B------:R-:W-:Y:S02]  /*48f0*/  HADD2 R149, R150, -R149 ;  /* 0x8000009596957230 */ /* 0x000fe40000000000 */
[----:B------:R-:W-:-:S03]  /*4900*/  HADD2 R147, R100, -R147 ;  /* 0x8000009364937230 */ /* 0x000fc60000000000 */
                                                                                                                                   /* 0x0000009565647241 */
                                                                                                                                   /* 0x000fca00000003ff */
[----:B------:R-:W-:Y:S01]  /*4920*/  IMAD R99, R99, 0x10, R100 ;  /* 0x0000001063637824 */ /* 0x000fe200078e0264 */
                                                                                                                                   /* 0x0000009565647242 */
                                                                                                                                   /* 0x000fc6000000179b */
[----:B------:R-:W0:Y:S01]  /*4940*/  POPC R151, R99 ;  /* 0x0000006300977309 */ /* 0x000e220000000000 */
                                                                                                                                   /* 0x0000009565967241 */
                                                                                                                                   /* 0x000fc80000001064 */
                                                                                                                                   /* 0x0000009496747242 */
                                                                                                                                   /* 0x000fc80000001774 */
                                                                                                                                   /* 0x200000ff64647241 */
                                                                                                                                   /* 0x100fe40000001074 */
                                                                                                                                   /* 0x0000009496967241 */
                                                                                                                                   /* 0x000fc60000001074 */
[----:B------:R-:W-:Y:S01]  /*4990*/  IMAD.SHL.U32 R100, R100, 0x2, RZ ;  /* 0x0000000264647824 */ /* 0x000fe200078e00ff */
[----:B0-----:R-:W-:Y:S01]  /*49a0*/  LOP3.LUT R151, R151, 0x1, RZ, 0xc0, !PT ;  /* 0x0000000197977812 */ /* 0x001fe200078ec0ff */
[----:B------:R-:W-:-:S03]  /*49b0*/  HMUL2 R150, R150, c[0x0] [0x16c] ;  /* 0x00005b0096967a32 */ /* 0x000fc60000000000 */
[----:B------:R-:W-:Y:S02]  /*49c0*/  LOP3.LUT R100, R100, 0x1e, RZ, 0xc0, !PT ;  /* 0x0000001e64647812 */ /* 0x000fe400078ec0ff */
[----:B------:R-:W-:Y:S02]  /*49d0*/  ISETP.NE.U32.AND P0, PT, R151, 0x1, PT ;  /* 0x000000019700780c */ /* 0x000fe40003f05070 */
[----:B------:R-:W-:Y:S02]  /*49e0*/  SHF.L.U32 R100, R165, R100, RZ ;  /* 0x00000064a5647219 */ /* 0x000fe400000006ff */
[----:B------:R-:W-:-:S04]  /*49f0*/  SEL R151, R156, 0xa820a820, !P0 ;  /* 0xa820a8209c977807 */ /* 0x000fc80004000000 */
                                                                                                                                   /* 0x4040009797637241 */
                                                                                                                                   /* 0x000fe40000000063 */
                                                                                                                                   /* 0x000000ff90977241 */
                                                                                                                                   /* 0x000fe400000003ff */
[----:B------:R-:W-:Y:S01]  /*4a20*/  LOP3.LUT R99, R100, R99, RZ, 0xfc, !PT ;  /* 0x0000006364637212 */ /* 0x000fe200078efcff */
[----:B------:R-:W-:-:S05]  /*4a30*/  IMAD.MOV.U32 R100, RZ, RZ, R146 ;  /* 0x000000ffff647224 */ /* 0x000fca00078e0092 */
                                                                                                                                   /* 0x0000009364987241 */
                                                                                                                                   /* 0x000fca00000003ff */
[----:B------:R-:W-:Y:S01]  /*4a50*/  IMAD R151, R151, 0x10, R152 ;  /* 0x0000001097977824 */ /* 0x000fe200078e0298 */
                                                                                                                                   /* 0x0000009364987242 */
                                                                                                                                   /* 0x000fc8000000179b */
                                                                                                                                   /* 0x0000009364997241 */
                                                                                                                                   /* 0x000fe40000001098 */
[----:B------:R-:W0:Y:S02]  /*4a80*/  POPC R100, R151 ;  /* 0x0000009700647309 */ /* 0x000e240000000000 */
                                                                                                                                   /* 0x0000009099757242 */
                                                                                                                                   /* 0x000fc80000001775 */
                                                                                                                                   /* 0x0000009099997241 */
                                                                                                                                   /* 0x000fca0000001075 */
[----:B------:R-:W-:Y:S01]  /*4ab0*/  HMUL2 R153, R153, c[0x0] [0x16c] ;  /* 0x00005b0099997a32 */ /* 0x000fe20000000000 */
[----:B0-----:R-:W-:-:S04]  /*4ac0*/  LOP3.LUT R100, R100, 0x1, RZ, 0xc0, !PT ;  /* 0x0000000164647812 */ /* 0x001fc800078ec0ff */
[----:B------:R-:W-:Y:S02]  /*4ad0*/  ISETP.NE.U32.AND P0, PT, R100, 0x1, PT ;  /* 0x000000016400780c */ /* 0x000fe40003f05070 */
                                                                                                                                   /* 0x200000ff98647241 */
                                                                                                                                   /* 0x000fe40000001075 */
[----:B------:R-:W-:Y:S02]  /*4af0*/  SEL R152, R156, 0xa820a820, !P0 ;  /* 0xa820a8209c987807 */ /* 0x000fe40004000000 */
[----:B------:R-:W-:Y:S01]  /*4b00*/  PLOP3.LUT P0, PT, PT, PT, UP0, 0x40, 0x0 ;  /* 0x000000000000781c */ /* 0x000fe20003f0e808 */
[----:B------:R-:W-:Y:S01]  /*4b10*/  IMAD.SHL.U32 R100, R100, 0x2, RZ ;  /* 0x0000000264647824 */ /* 0x000fe200078e00ff */
                                                                                                                                   /* 0x4040009898977241 */
                                                                                                                                   /* 0x000fc80000000097 */
[----:B------:R-:W-:Y:S02]  /*4b30*/  LOP3.LUT R154, R100, 0x1e, RZ, 0xc0, !PT ;  /* 0x0000001e649a7812 */ /* 0x000fe400078ec0ff */
[----:B------:R-:W-:Y:S02]  /*4b40*/  HMNMX2 R100, |R150|, 65504, 65504, PT ;  /* 0x7bff7bff96647840 */ /* 0x000fe40003800200 */
[----:B------:R-:W-:-:S04]  /*4b50*/  SHF.L.U32 R150, R165, R154, RZ ;  /* 0x0000009aa5967219 */ /* 0x000fc800000006ff */
[----:B------:R-:W-:Y:S02]  /*4b60*/  LOP3.LUT R150, R150, R151, RZ, 0xfc, !PT ;  /* 0x0000009796967212 */ /* 0x000fe400078efcff */
[----:B------:R-:W-:-:S04]  /*4b70*/  LOP3.LUT R151, R100, 0x80008000, RZ, 0xfc, !PT ;  /* 0x8000800064977812 */ /* 0x000fc800078efcff */
                                                                                                                                   /* 0x0000009764987241 */
                                                                                                                                   /* 0x000fca0000000063 */
[----:B------:R-:W-:Y:S01]  /*4b90*/  HADD2 R152, R101, R152 ;  /* 0x0000009865987230 */ /* 0x000fe20000000000 */
                                                                                                                                   /* 0x0000009764657241 */
                                                                                                                                   /* 0x1c0fe40000008063 */
                                                                                                                                   /* 0x0000009764977241 */
                                                                                                                                   /* 0x000fc60000010063 */
[----:B------:R-:W-:Y:S01]  /*4bc0*/  HADD2 R149, R149, R101 ;  /* 0x0000006595957230 */ /* 0x000fe20000000000 */
[----:B------:R-:W-:Y:S01]  /*4bd0*/  HMNMX2 R101, |R153|, 65504, 65504, PT ;  /* 0x7bff7bff99657840 */ /* 0x000fe20003800200 */
[----:B------:R-:W-:-:S04]  /*4be0*/  HADD2 R151, R148.H0_H0, R151.H0_H0 ;  /* 0x2000009794977230 */ /* 0x000fc80000000800 */
[----:B------:R-:W-:-:S04]  /*4bf0*/  LOP3.LUT R148, R101, 0x80008000, RZ, 0xfc, !PT ;  /* 0x8000800065947812 */ /* 0x000fc800078efcff */
                                                                                                                                   /* 0x0000009465997241 */
                                                                                                                                   /* 0x1c0fe40000000096 */
                                                                                                                                   /* 0x00000094659d7241 */
                                                                                                                                   /* 0x000fc60000010096 */
[----:B------:R-:W-:Y:S02]  /*4c20*/  HADD2 R146, R146, R153 ;  /* 0x0000009992927230 */ /* 0x000fe40000000000 */
[----:B------:R-:W-:-:S03]  /*4c30*/  HADD2 R157, R144.H0_H0, R157.H0_H0 ;  /* 0x2000009d909d7230 */ /* 0x000fc60000000800 */
[C-C-:B------:R-:W-:Y:S02]  /*4c40*/  PRMT R153, R146.reuse, 0x5410, R152.reuse ;  /* 0x0000541092997816 */ /* 0x140fe40000000098 */
[----:B------:R-:W-:Y:S02]  /*4c50*/  PRMT R146, R146, 0x7632, R152 ;  /* 0x0000763292927816 */ /* 0x000fe40000000098 */
                                                                                                                                   /* 0x0000009465987241 */
                                                                                                                                   /* 0x000fe20000008096 */
[----:B------:R-:W-:Y:S01]  /*4c70*/  STS [R139], R153 ;  /* 0x000000998b007388 */ /* 0x000fe20000000800 */
[----:B------:R-:W-:Y:S02]  /*4c80*/  PRMT R157, R157, 0x5410, R151 ;  /* 0x000054109d9d7816 */ /* 0x000fe40000000097 */
[----:B------:R-:W-:Y:S01]  /*4c90*/  LOP3.LUT R150, R150, 0xffff, RZ, 0xc0, !PT ;  /* 0x0000ffff96967812 */ /* 0x000fe200078ec0ff */
[----:B------:R-:W-:Y:S01]  /*4ca0*/  HADD2 R147, R147, R152 ;  /* 0x0000009893937230 */ /* 0x000fe20000000000 */
[----:B------:R0:W-:Y:S02]  /*4cb0*/  STS [R142], R146 ;  /* 0x000000928e007388 */ /* 0x0001e40000000800 */
[----:B------:R-:W-:-:S02]  /*4cc0*/  PRMT R99, R99, 0x1054, R150 ;  /* 0x0000105463637816 */ /* 0x000fc40000000096 */
[C-C-:B0-----:R-:W-:Y:S02]  /*4cd0*/  PRMT R142, R147.reuse, 0x5410, R149.reuse ;  /* 0x00005410938e7816 */ /* 0x141fe40000000095 */
[----:B------:R-:W-:-:S03]  /*4ce0*/  PRMT R149, R147, 0x7632, R149 ;  /* 0x0000763293957816 */ /* 0x000fc60000000095 */
[----:B------:R-:W-:Y:S04]  /*4cf0*/  STS [R145], R142 ;  /* 0x0000008e91007388 */ /* 0x000fe80000000800 */
[----:B------:R-:W-:Y:S04]  /*4d00*/  STS [R143], R149 ;  /* 0x000000958f007388 */ /* 0x000fe80000000800 */
[----:B------:R-:W-:Y:S04]  /*4d10*/  STS [R141], R157 ;  /* 0x0000009d8d007388 */ /* 0x000fe80000000800 */
[----:B------:R-:W-:Y:S06]  /*4d20*/  BAR.SYNC 0x0 ;  /* 0x0000000000007b1d */ /* 0x000fec0000000000 */
[----:B------:R-:W-:Y:S05]  /*4d30*/  @P0 BRA `(.L_x_16) ;  /* 0x0000c82000000947 */ /* 0x000fea0003800000 */
[----:B------:R-:W-:Y:S01]  /*4d40*/  SHF.R.U32.HI R141, RZ, 0x10, R96 ;  /* 0x00000010ff8d7819 */ /* 0x000fe20000011660 */
[----:B------:R-:W-:Y:S01]  /*4d50*/  IMAD.MOV.U32 R139, RZ, RZ, c[0x0][0x8b8] ;  /* 0x00022e00ff8b7624 */ /* 0x000fe200078e00ff */
[C---:B------:R-:W-:Y:S01]  /*4d60*/  LOP3.LUT R142, R97.reuse, 0x80008000, RZ, 0xfc, !PT ;  /* 0x80008000618e7812 */ /* 0x040fe200078efcff */
[----:B------:R-:W-:Y:S01]  /*4d70*/  IMAD.MOV.U32 R143, RZ, RZ, c[0x0][0x8bc] ;  /* 0x00022f00ff8f7624 */ /* 0x000fe200078e00ff */
[----:B------:R-:W-:Y:S01]  /*4d80*/  LOP3.LUT R96, R96, 0xffff, RZ, 0xc0, !PT ;  /* 0x0000ffff60607812 */ /* 0x000fe200078ec0ff */
[----:B------:R-:W-:Y:S01]  /*4d90*/  IMAD.MOV.U32 R147, RZ, RZ, c[0x0][0x8a4] ;  /* 0x00022900ff937624 */ /* 0x000fe200078e00ff */
                                                                                                                                   /* 0x0000008e61967241 */
                                                                                                                                   /* 0x1c0fe2000000008d */
[----:B------:R-:W-:Y:S01]  /*4db0*/  UISETP.NE.AND UP0, UPT, UR5, 0x7, UPT ;  /* 0x000000070500788c */ /* 0x000fe2000bf05270 */
                                                                                                                                   /* 0x0000008e61957241 */
                                                                                                                                   /* 0x000fc4000000808d */
                                                                                                                                   /* 0x0000008e618d7241 */
                                                                                                                                   /* 0x000fe4000001008d */
[C---:B------:R-:W-:Y:S02]  /*4de0*/  LOP3.LUT R97, R98.reuse, 0x80008000, RZ, 0xfc, !PT ;  /* 0x8000800062617812 */ /* 0x040fe400078efcff */
[----:B------:R-:W-:Y:S02]  /*4df0*/  PRMT R141, R141, 0x5410, RZ ;  /* 0x000054108d8d7816 */ /* 0x000fe400000000ff */
                                                                                                                                   /* 0x0000006162907241 */
                                                                                                                                   /* 0x1c0fe40000000060 */
                                                                                                                                   /* 0x0000006162917241 */
                                                                                                                                   /* 0x1c0fe40000008060 */
                                                                                                                                   /* 0x0000006162617241 */
                                                                                                                                   /* 0x000fc40000010060 */
[----:B------:R-:W-:Y:S02]  /*4e30*/  HSET2.BF.GE.AND R96, R0.H0_H0, c[0x0] [0x8b4], PT ;  /* 0x00022d0000607633 */ /* 0x000fe40003806880 */
[----:B------:R-:W-:-:S03]  /*4e40*/  PRMT R97, R97, 0x5410, RZ ;  /* 0x0000541061617816 */ /* 0x000fc600000000ff */
[----:B------:R-:W-:Y:S01]  /*4e50*/  HFMA2 R142, -R96, c[0x0] [0x164].H1_H1, R2.H0_H0 ;  /* 0x30005900608e7a31 */ /* 0x000fe20000040102 */
[----:B------:R-:W-:-:S04]  /*4e60*/  HSET2.BF.GE.AND R96, R0.H0_H0, c[0x0] [0x89c], PT ;  /* 0x0002270000607633 */ /* 0x000fc80003806880 */
[C---:B------:R-:W-:Y:S01]  /*4e70*/  IDP.2A.LO.S16.S8 R139, R142.reuse, c[0x2][0x8], R139 ;  /* 0x008002008e8b7a26 */ /* 0x040fe2000000168b */
[----:B------:R-:W-:Y:S01]  /*4e80*/  HFMA2 R96, -R96, c[0x0] [0x164].H1_H1, R2.H0_H0 ;  /* 0x3000590060607a31 */ /* 0x000fe20000040102 */
[----:B------:R-:W-:Y:S02]  /*4e90*/  IDP.2A.HI.S16.S8 R142, R142, c[0x2][0xc], R143 ;  /* 0x008003008e8e7a26 */ /* 0x000fe4000000368f */
[----:B------:R-:W-:Y:S02]  /*4ea0*/  IMAD.MOV.U32 R143, RZ, RZ, c[0x0][0x8a0] ;  /* 0x00022800ff8f7624 */ /* 0x000fe400078e00ff */
[C---:B------:R-:W-:Y:S02]  /*4eb0*/  IDP.2A.HI.S16.S8 R146, R96.reuse, c[0x2][0xc], R147 ;  /* 0x0080030060927a26 */ /* 0x040fe40000003693 */
[----:B------:R-:W-:Y:S01]  /*4ec0*/  IDP.2A.LO.S16.S8 R148, R96, c[0x2][0x8], R143 ;  /* 0x0080020060947a26 */ /* 0x000fe2000000168f */
[----:B------:R-:W-:Y:S04]  /*4ed0*/  LDS R147, [R142] ;  /* 0x000000008e937984 */ /* 0x000fe80000000800 */
[----:B------:R-:W0:Y:S04]  /*4ee0*/  LDS R96, [R139] ;  /* 0x000000008b607984 */ /* 0x000e280000000800 */
[----:B------:R-:W-:Y:S04]  /*4ef0*/  LDS R98, [R148] ;  /* 0x0000000094627984 */ /* 0x000fe80000000800 */
[----:B------:R-:W1:Y:S01]  /*4f00*/  LDS R143, [R146] ;  /* 0x00000000928f7984 */ /* 0x000e620000000800 */
[----:B0-----:R-:W-:-:S02]  /*4f10*/  PRMT R142, R96, 0x5410, R147 ;  /* 0x00005410608e7816 */ /* 0x001fc40000000093 */
[----:B------:R-:W-:-:S03]  /*4f20*/  PRMT R147, R96, 0x7632, R147 ;  /* 0x0000763260937816 */ /* 0x000fc60000000093 */
[----:B------:R-:W-:Y:S01]  /*4f30*/  HADD2 R142, R142, -R97 ;  /* 0x800000618e8e7230 */ /* 0x000fe20000000000 */
[----:B------:R-:W-:Y:S01]  /*4f40*/  IMAD.MOV.U32 R97, RZ, RZ, c[0x0][0x8b0] ;  /* 0x00022c00ff617624 */ /* 0x000fe200078e00ff */
[----:B------:R-:W-:Y:S01]  /*4f50*/  HADD2 R147, R147, -R141 ;  /* 0x8000008d93937230 */ /* 0x000fe20000000000 */
[----:B------:R-:W-:Y:S02]  /*4f60*/  HSET2.BF.GE.AND R141, R0.H0_H0, c[0x0] [0x8a8], PT ;  /* 0x00022a00008d7633 */ /* 0x000fe40003806880 */
[C-C-:B-1----:R-:W-:Y:S02]  /*4f70*/  PRMT R96, R98.reuse, 0x5410, R143.reuse ;  /* 0x0000541062607816 */ /* 0x142fe4000000008f */
[----:B------:R-:W-:Y:S01]  /*4f80*/  PRMT R98, R98, 0x7632, R143 ;  /* 0x0000763262627816 */ /* 0x000fe2000000008f */
[----:B------:R-:W-:Y:S01]  /*4f90*/  HFMA2 R141, -R141, c[0x0] [0x164].H1_H1, R2.H0_H0 ;  /* 0x300059008d8d7a31 */ /* 0x000fe20000040102 */
[----:B------:R-:W-:Y:S01]  /*4fa0*/  IMAD.MOV.U32 R143, RZ, RZ, c[0x0][0x8ac] ;  /* 0x00022b00ff8f7624 */ /* 0x000fe200078e00ff */
[----:B------:R-:W-:-:S02]  /*4fb0*/  HADD2 R144, R96, -R144 ;  /* 0x8000009060907230 */ /* 0x000fc40000000000 */
[----:B------:R-:W-:Y:S01]  /*4fc0*/  HADD2 R98, R98, -R150 ;  /* 0x8000009662627230 */ /* 0x000fe20000000000 */
[C---:B------:R-:W-:Y:S02]  /*4fd0*/  IDP.2A.LO.S16.S8 R143, R141.reuse, c[0x2][0x8], R143 ;  /* 0x008002008d8f7a26 */ /* 0x040fe4000000168f */
[----:B------:R-:W-:-:S03]  /*4fe0*/  IDP.2A.HI.S16.S8 R141, R141, c[0x2][0xc], R97 ;  /* 0x008003008d8d7a26 */ /* 0x000fc60000003661 */
[----:B------:R-:W-:Y:S04]  /*4ff0*/  LDS R96, [R143] ;  /* 0x000000008f607984 */ /* 0x000fe80000000800 */
[----:B------:R-:W0:Y:S02]  /*5000*/  LDS R97, [R141] ;  /* 0x000000008d617984 */ /* 0x000e240000000800 */
[C-C-:B0-----:R-:W-:Y:S02]  /*5010*/  PRMT R150, R96.reuse, 0x7632, R97.reuse ;  /* 0x0000763260967816 */ /* 0x141fe40000000061 */
[----:B------:R-:W-:-:S03]  /*5020*/  PRMT R96, R96, 0x5410, R97 ;  /* 0x0000541060607816 */ /* 0x000fc60000000061 */
[----:B------:R-:W-:Y:S02]  /*5030*/  HADD2 R149, R150, -R149 ;  /* 0x8000009596957230 */ /* 0x000fe40000000000 */
[----:B------:R-:W-:Y:S01]  /*5040*/  HADD2 R145, R96, -R145 ;  /* 0x8000009160917230 */ /* 0x000fe20000000000 */
                                                                                                                                   /* 0x000000ff93607241 */
                                                                                                                                   /* 0x000fe400000003ff */
                                                                                                                                   /* 0x0000009562617241 */
                                                                                                                                   /* 0x000fca00000003ff */
[----:B------:R-:W-:Y:S01]  /*5070*/  IMAD R96, R96, 0x10, R97 ;  /* 0x0000001060607824 */ /* 0x000fe200078e0261 */
                                                                                                                                   /* 0x0000009562617242 */
                                                                                                                                   /* 0x000fc6000000179b */
[----:B------:R-:W0:Y:S01]  /*5090*/  POPC R151, R96 ;  /* 0x0000006000977309 */ /* 0x000e220000000000 */
                                                                                                                                   /* 0x0000009562967241 */
                                                                                                                                   /* 0x000fc80000001061 */
                                                                                                                                   /* 0x0000009396767242 */
                                                                                                                                   /* 0x000fc80000001776 */
                                                                                                                                   /* 0x200000ff61617241 */
                                                                                                                                   /* 0x100fe40000001076 */
                                                                                                                                   /* 0x0000009396967241 */
                                                                                                                                   /* 0x000fc60000001076 */
[----:B------:R-:W-:Y:S01]  /*50e0*/  IMAD.SHL.U32 R97, R97, 0x2, RZ ;  /* 0x0000000261617824 */ /* 0x000fe200078e00ff */
[----:B0-----:R-:W-:Y:S01]  /*50f0*/  LOP3.LUT R151, R151, 0x1, RZ, 0xc0, !PT ;  /* 0x0000000197977812 */ /* 0x001fe200078ec0ff */
[----:B------:R-:W-:-:S03]  /*5100*/  HMUL2 R150, R150, c[0x0] [0x16c] ;  /* 0x00005b0096967a32 */ /* 0x000fc60000000000 */
[----:B------:R-:W-:Y:S02]  /*5110*/  LOP3.LUT R97, R97, 0x1e, RZ, 0xc0, !PT ;  /* 0x0000001e61617812 */ /* 0x000fe400078ec0ff */
[----:B------:R-:W-:Y:S02]  /*5120*/  ISETP.NE.U32.AND P0, PT, R151, 0x1, PT ;  /* 0x000000019700780c */ /* 0x000fe40003f05070 */
[----:B------:R-:W-:Y:S02]  /*5130*/  SHF.L.U32 R97, R165, R97, RZ ;  /* 0x00000061a5617219 */ /* 0x000fe400000006ff */
[----:B------:R-:W-:-:S04]  /*5140*/  SEL R151, R156, 0xa820a820, !P0 ;  /* 0xa820a8209c977807 */ /* 0x000fc80004000000 */
                                                                                                                                   /* 0x4040009797607241 */
                                                                                                                                   /* 0x000fe40000000060 */
                                                                                                                                   /* 0x000000ff8e977241 */
                                                                                                                                   /* 0x000fe400000003ff */
[----:B------:R-:W-:Y:S01]  /*5170*/  LOP3.LUT R96, R97, R96, RZ, 0xfc, !PT ;  /* 0x0000006061607212 */ /* 0x000fe200078efcff */
[----:B------:R-:W-:-:S05]  /*5180*/  IMAD.MOV.U32 R97, RZ, RZ, R144 ;  /* 0x000000ffff617224 */ /* 0x000fca00078e0090 */
                                                                                                                                   /* 0x0000009161987241 */
                                                                                                                                   /* 0x000fca00000003ff */
[----:B------:R-:W-:Y:S01]  /*51a0*/  IMAD R151, R151, 0x10, R152 ;  /* 0x0000001097977824 */ /* 0x000fe200078e0298 */
                                                                                                                                   /* 0x0000009161987242 */
                                                                                                                                   /* 0x000fc8000000179b */
                                                                                                                                   /* 0x0000009161997241 */
                                                                                                                                   /* 0x000fe40000001098 */
[----:B------:R-:W0:Y:S02]  /*51d0*/  POPC R97, R151 ;  /* 0x0000009700617309 */ /* 0x000e240000000000 */
                                                                                                                                   /* 0x0000008e99777242 */
                                                                                                                                   /* 0x000fc80000001777 */
                                                                                                                                   /* 0x0000008e99997241 */
                                                                                                                                   /* 0x000fca0000001077 */
[----:B------:R-:W-:Y:S01]  /*5200*/  HMUL2 R153, R153, c[0x0] [0x16c] ;  /* 0x00005b0099997a32 */ /* 0x000fe20000000000 */
[----:B0-----:R-:W-:-:S04]  /*5210*/  LOP3.LUT R97, R97, 0x1, RZ, 0xc0, !PT ;  /* 0x0000000161617812 */ /* 0x001fc800078ec0ff */
[----:B------:R-:W-:Y:S02]  /*5220*/  ISETP.NE.U32.AND P0, PT, R97, 0x1, PT ;  /* 0x000000016100780c */ /* 0x000fe40003f05070 */
                                                                                                                                   /* 0x200000ff98617241 */
                                                                                                                                   /* 0x000fe40000001077 */
[----:B------:R-:W-:Y:S02]  /*5240*/  SEL R152, R156, 0xa820a820, !P0 ;  /* 0xa820a8209c987807 */ /* 0x000fe40004000000 */
[----:B------:R-:W-:Y:S01]  /*5250*/  PLOP3.LUT P0, PT, PT, PT, UP0, 0x40, 0x0 ;  /* 0x000000000000781c */ /* 0x000fe20003f0e808 */
[----:B------:R-:W-:Y:S01]  /*5260*/  IMAD.SHL.U32 R97, R97, 0x2, RZ ;  /* 0x0000000261617824 */ /* 0x000fe200078e00ff */
                                                                                                                                   /* 0x4040009898977241 */
                                                                                                                                   /* 0x000fc80000000097 */
[----:B------:R-:W-:Y:S02]  /*5280*/  LOP3.LUT R154, R97, 0x1e, RZ, 0xc0, !PT ;  /* 0x0000001e619a7812 */ /* 0x000fe400078ec0ff */
[----:B------:R-:W-:Y:S02]  /*5290*/  HMNMX2 R97, |R150|, 65504, 65504, PT ;  /* 0x7bff7bff96617840 */ /* 0x000fe40003800200 */
[----:B------:R-:W-:-:S04]  /*52a0*/  SHF.L.U32 R150, R165, R154, RZ ;  /* 0x0000009aa5967219 */ /* 0x000fc800000006ff */
[----:B------:R-:W-:Y:S02]  /*52b0*/  LOP3.LUT R150, R150, R151, RZ, 0xfc, !PT ;  /* 0x0000009796967212 */ /* 0x000fe400078efcff */
[----:B------:R-:W-:-:S04]  /*52c0*/  LOP3.LUT R151, R97, 0x80008000, RZ, 0xfc, !PT ;  /* 0x8000800061977812 */ /* 0x000fc800078efcff */
                                                                                                                                   /* 0x0000009761987241 */
                                                                                                                                   /* 0x000fca0000000060 */
[----:B------:R-:W-:Y:S01]  /*52e0*/  HADD2 R152, R98, R152 ;  /* 0x0000009862987230 */ /* 0x000fe20000000000 */
                                                                                                                                   /* 0x0000009761627241 */
                                                                                                                                   /* 0x1c0fe40000008060 */
                                                                                                                                   /* 0x0000009761977241 */
                                                                                                                                   /* 0x000fc60000010060 */
[----:B------:R-:W-:Y:S01]  /*5310*/  HADD2 R149, R149, R98 ;  /* 0x0000006295957230 */ /* 0x000fe20000000000 */
[----:B------:R-:W-:Y:S01]  /*5320*/  HMNMX2 R98, |R153|, 65504, 65504, PT ;  /* 0x7bff7bff99627840 */ /* 0x000fe20003800200 */
[----:B------:R-:W-:-:S04]  /*5330*/  HADD2 R151, R147.H0_H0, R151.H0_H0 ;  /* 0x2000009793977230 */ /* 0x000fc80000000800 */
[----:B------:R-:W-:-:S04]  /*5340*/  LOP3.LUT R147, R98, 0x80008000, RZ, 0xfc, !PT ;  /* 0x8000800062937812 */ /* 0x000fc800078efcff */
                                                                                                                                   /* 0x0000009362997241 */
                                                                                                                                   /* 0x000fca0000000096 */
[----:B------:R-:W-:-:S05]  /*5360*/  HADD2 R144, R144, R153 ;  /* 0x0000009990907230 */ /* 0x000fca0000000000 */
[C-C-:B------:R-:W-:Y:S02]  /*5370*/  PRMT R153, R144.reuse, 0x5410, R152.reuse ;  /* 0x0000541090997816 */ /* 0x140fe40000000098 */
[----:B------:R-:W-:Y:S02]  /*5380*/  PRMT R144, R144, 0x7632, R152 ;  /* 0x0000763290907816 */ /* 0x000fe40000000098 */
                                                                                                                                   /* 0x0000009362987241 */
                                                                                                                                   /* 0x1c0fe20000008096 */
[----:B------:R-:W-:Y:S01]  /*53a0*/  STS [R148], R153 ;  /* 0x0000009994007388 */ /* 0x000fe20000000800 */
                                                                                                                                   /* 0x0000009362937241 */
                                                                                                                                   /* 0x000fc60000010096 */
[----:B------:R-:W-:Y:S01]  /*53c0*/  HADD2 R145, R145, R152 ;  /* 0x0000009891917230 */ /* 0x000fe20000000000 */
[----:B------:R-:W-:Y:S01]  /*53d0*/  STS [R146], R144 ;  /* 0x0000009092007388 */ /* 0x000fe20000000800 */
[----:B------:R-:W-:-:S03]  /*53e0*/  HADD2 R147, R142.H0_H0, R147.H0_H0 ;  /* 0x200000938e937230 */ /* 0x000fc60000000800 */
[C-C-:B------:R-:W-:Y:S02]  /*53f0*/  PRMT R142, R145.reuse, 0x5410, R149.reuse ;  /* 0x00005410918e7816 */ /* 0x140fe40000000095 */
[----:B------:R-:W-:Y:S02]  /*5400*/  PRMT R149, R145, 0x7632, R149 ;  /* 0x0000763291957816 */ /* 0x000fe40000000095 */
[----:B------:R-:W-:Y:S01]  /*5410*/  PRMT R147, R147, 0x5410, R151 ;  /* 0x0000541093937816 */ /* 0x000fe20000000097 */
[----:B------:R-:W-:Y:S01]  /*5420*/  STS [R143], R142 ;  /* 0x0000008e8f007388 */ /* 0x000fe20000000800 */
[----:B------:R-:W-:-:S03]  /*5430*/  LOP3.LUT R145, R150, 0xffff, RZ, 0xc0, !PT ;  /* 0x0000ffff96917812 */ /* 0x000fc600078ec0ff */
[----:B------:R-:W-:Y:S01]  /*5440*/  STS [R141], R149 ;  /* 0x000000958d007388 */ /* 0x000fe20000000800 */
[----:B------:R-:W-:-:S03]  /*5450*/  PRMT R96, R96, 0x1054, R145 ;  /* 0x0000105460607816 */ /* 0x000fc60000000091 */
        /* <DEDUP_REMOVED lines=8> */
[----:B------:R-:W-:Y:S01]  /*54e0*/  UISETP.NE.AND UP0, UPT, UR5, 0x8, UPT ;  /* 0x000000080500788c */ /* 0x000fe2000bf05270 */
                                                                                                                                   /* 0x0000008d5e967241 */
                                                                                                                                   /* 0x000fc4000000008b */
                                                                                                                                   /* 0x0000008d5e957241 */
                                                                                                                                   /* 0x1c0fe4000000808b */
                                                                                                                                   /* 0x0000008d5e8d7241 */
                                                                                                                                   /* 0x000fe2000001008b */
[----:B------:R-:W-:Y:S01]  /*5520*/  IMAD.MOV.U32 R139, RZ, RZ, c[0x0][0x8dc] ;  /* 0x00023700ff8b7624 */ /* 0x000fe200078e00ff */
[----:B------:R-:W-:Y:S02]  /*5530*/  LOP3.LUT R94, R95, 0x80008000, RZ, 0xfc, !PT ;  /* 0x800080005f5e7812 */ /* 0x000fe400078efcff */
[----:B------:R-:W-:Y:S02]  /*5540*/  PRMT R141, R141, 0x5410, RZ ;  /* 0x000054108d8d7816 */ /* 0x000fe400000000ff */
                                                                                                                                   /* 0x0000005e5f907241 */
                                                                                                                                   /* 0x1c0fe4000000005d */
                                                                                                                                   /* 0x0000005e5f917241 */
                                                                                                                                   /* 0x000fc4000000805d */
                                                                                                                                   /* 0x0000005e5f5e7241 */
                                                                                                                                   /* 0x000fe2000001005d */
[----:B------:R-:W-:Y:S01]  /*5580*/  IMAD.MOV.U32 R95, RZ, RZ, c[0x0][0x8e0] ;  /* 0x00023800ff5f7624 */ /* 0x000fe200078e00ff */
[----:B------:R-:W-:Y:S02]  /*5590*/  HSET2.BF.GE.AND R93, R0.H0_H0, c[0x0] [0x8d8], PT ;  /* 0x00023600005d7633 */ /* 0x000fe40003806880 */
[----:B------:R-:W-:-:S03]  /*55a0*/  PRMT R94, R94, 0x5410, RZ ;  /* 0x000054105e5e7816 */ /* 0x000fc600000000ff */
[----:B------:R-:W-:Y:S01]  /*55b0*/  HFMA2 R142, -R93, c[0x0] [0x164].H1_H1, R2.H0_H0 ;  /* 0x300059005d8e7a31 */ /* 0x000fe20000040102 */
[----:B------:R-:W-:-:S04]  /*55c0*/  HSET2.BF.GE.AND R93, R0.H0_H0, c[0x0] [0x8c0], PT ;  /* 0x00023000005d7633 */ /* 0x000fc80003806880 */
[C---:B------:R-:W-:Y:S01]  /*55d0*/  IDP.2A.LO.S16.S8 R139, R142.reuse, c[0x2][0x8], R139 ;  /* 0x008002008e8b7a26 */ /* 0x040fe2000000168b */
[----:B------:R-:W-:Y:S01]  /*55e0*/  HFMA2 R93, -R93, c[0x0] [0x164].H1_H1, R2.H0_H0 ;  /* 0x300059005d5d7a31 */ /* 0x000fe20000040102 */
[----:B------:R-:W-:-:S04]  /*55f0*/  IDP.2A.HI.S16.S8 R142, R142, c[0x2][0xc], R95 ;  /* 0x008003008e8e7a26 */ /* 0x000fc8000000365f */
[C---:B------:R-:W-:Y:S01]  /*5600*/  IDP.2A.LO.S16.S8 R148, R93.reuse, c[0x2][0x8], R148 ;  /* 0x008002005d947a26 */ /* 0x040fe20000001694 */
[----:B------:R-:W-:Y:S01]  /*5610*/  LDS R147, [R142] ;  /* 0x000000008e937984 */ /* 0x000fe20000000800 */
[----:B------:R-:W-:-:S03]  /*5620*/  IDP.2A.HI.S16.S8 R146, R93, c[0x2][0xc], R146 ;  /* 0x008003005d927a26 */ /* 0x000fc60000003692 */
[----:B------:R-:W0:Y:S04]  /*5630*/  LDS R93, [R139] ;  /* 0x000000008b5d7984 */ /* 0x000e280000000800 */
[----:B------:R-:W-:Y:S04]  /*5640*/  LDS R95, [R148] ;  /* 0x00000000945f7984 */ /* 0x000fe80000000800 */
[----:B------:R-:W1:Y:S01]  /*5650*/  LDS R143, [R146] ;  /* 0x00000000928f7984 */ /* 0x000e620000000800 */
[C-C-:B0-----:R-:W-:Y:S02]  /*5660*/  PRMT R142, R93.reuse, 0x5410, R147.reuse ;  /* 0x000054105d8e7816 */ /* 0x141fe40000000093 */
        /* <DEDUP_REMOVED lines=16> */
[----:B------:R-:W-:Y:S02]  /*5770*/  PRMT R94, R93, 0x5410, R94 ;  /* 0x000054105d5e7816 */ /* 0x000fe4000000005e */
                                                                                                                                   /* 0x000000ff935d7241 */
                                                                                                                                   /* 0x000fe200000003ff */
[----:B------:R-:W-:-:S02]  /*5790*/  HADD2 R149, R150, -R149 ;  /* 0x8000009596957230 */ /* 0x000fc40000000000 */
[----:B------:R-:W-:-:S03]  /*57a0*/  HADD2 R145, R94, -R145 ;  /* 0x800000915e917230 */ /* 0x000fc60000000000 */
                                                                                                                                   /* 0x000000955f5e7241 */
                                                                                                                                   /* 0x000fca00000003ff */
[----:B------:R-:W-:Y:S01]  /*57c0*/  IMAD R93, R93, 0x10, R94 ;  /* 0x000000105d5d7824 */ /* 0x000fe200078e025e */
                                                                                                                                   /* 0x000000955f5e7242 */
                                                                                                                                   /* 0x000fc6000000179b */
[----:B------:R-:W0:Y:S01]  /*57e0*/  POPC R151, R93 ;  /* 0x0000005d00977309 */ /* 0x000e220000000000 */
                                                                                                                                   /* 0x000000955f967241 */
                                                                                                                                   /* 0x000fc8000000105e */
                                                                                                                                   /* 0x0000009396787242 */
                                                                                                                                   /* 0x000fc80000001778 */
                                                                                                                                   /* 0x200000ff5e5e7241 */
                                                                                                                                   /* 0x100fe40000001078 */
                                                                                                                                   /* 0x0000009396967241 */
                                                                                                                                   /* 0x000fc60000001078 */
[----:B------:R-:W-:Y:S01]  /*5830*/  IMAD.SHL.U32 R94, R94, 0x2, RZ ;  /* 0x000000025e5e7824 */ /* 0x000fe200078e00ff */
[----:B0-----:R-:W-:Y:S01]  /*5840*/  LOP3.LUT R151, R151, 0x1, RZ, 0xc0, !PT ;  /* 0x0000000197977812 */ /* 0x001fe200078ec0ff */
[----:B------:R-:W-:-:S03]  /*5850*/  HMUL2 R150, R150, c[0x0] [0x16c] ;  /* 0x00005b0096967a32 */ /* 0x000fc60000000000 */
[----:B------:R-:W-:Y:S02]  /*5860*/  LOP3.LUT R94, R94, 0x1e, RZ, 0xc0, !PT ;  /* 0x0000001e5e5e7812 */ /* 0x000fe400078ec0ff */
[----:B------:R-:W-:Y:S02]  /*5870*/  ISETP.NE.U32.AND P0, PT, R151, 0x1, PT ;  /* 0x000000019700780c */ /* 0x000fe40003f05070 */
[----:B------:R-:W-:Y:S02]  /*5880*/  SHF.L.U32 R94, R165, R94, RZ ;  /* 0x0000005ea55e7219 */ /* 0x000fe400000006ff */
[----:B------:R-:W-:-:S04]  /*5890*/  SEL R151, R156, 0xa820a820, !P0 ;  /* 0xa820a8209c977807 */ /* 0x000fc80004000000 */
                                                                                                                                   /* 0x40400097975d7241 */
                                                                                                                                   /* 0x000fe4000000005d */
                                                                                                                                   /* 0x000000ff8e977241 */
                                                                                                                                   /* 0x000fe400000003ff */
[----:B------:R-:W-:Y:S01]  /*58c0*/  LOP3.LUT R93, R94, R93, RZ, 0xfc, !PT ;  /* 0x0000005d5e5d7212 */ /* 0x000fe200078efcff */
[----:B------:R-:W-:-:S05]  /*58d0*/  IMAD.MOV.U32 R94, RZ, RZ, R144 ;  /* 0x000000ffff5e7224 */ /* 0x000fca00078e0090 */
                                                                                                                                   /* 0x000000915e987241 */
                                                                                                                                   /* 0x000fca00000003ff */
[----:B------:R-:W-:Y:S01]  /*58f0*/  IMAD R151, R151, 0x10, R152 ;  /* 0x0000001097977824 */ /* 0x000fe200078e0298 */
                                                                                                                                   /* 0x000000915e987242 */
                                                                                                                                   /* 0x000fc8000000179b */
                                                                                                                                   /* 0x000000915e997241 */
                                                                                                                                   /* 0x000fe40000001098 */
[----:B------:R-:W0:Y:S02]  /*5920*/  POPC R94, R151 ;  /* 0x00000097005e7309 */ /* 0x000e240000000000 */
                                                                                                                                   /* 0x0000008e99797242 */
                                                                                                                                   /* 0x000fc80000001779 */
                                                                                                                                   /* 0x0000008e99997241 */
                                                                                                                                   /* 0x000fca0000001079 */
[----:B------:R-:W-:Y:S01]  /*5950*/  HMUL2 R153, R153, c[0x0] [0x16c] ;  /* 0x00005b0099997a32 */ /* 0x000fe20000000000 */
[----:B0-----:R-:W-:-:S04]  /*5960*/  LOP3.LUT R94, R94, 0x1, RZ, 0xc0, !PT ;  /* 0x000000015e5e7812 */ /* 0x001fc800078ec0ff */
[----:B------:R-:W-:Y:S02]  /*5970*/  ISETP.NE.U32.AND P0, PT, R94, 0x1, PT ;  /* 0x000000015e00780c */ /* 0x000fe40003f05070 */
                                                                                                                                   /* 0x200000ff985e7241 */
                                                                                                                                   /* 0x000fe40000001079 */
[----:B------:R-:W-:Y:S02]  /*5990*/  SEL R152, R156, 0xa820a820, !P0 ;  /* 0xa820a8209c987807 */ /* 0x000fe40004000000 */
[----:B------:R-:W-:Y:S01]  /*59a0*/  PLOP3.LUT P0, PT, PT, PT, UP0, 0x40, 0x0 ;  /* 0x000000000000781c */ /* 0x000fe20003f0e808 */
[----:B------:R-:W-:Y:S01]  /*59b0*/  IMAD.SHL.U32 R94, R94, 0x2, RZ ;  /* 0x000000025e5e7824 */ /* 0x000fe200078e00ff */
                                                                                                                                   /* 0x4040009898977241 */
                                                                                                                                   /* 0x000fc80000000097 */
[----:B------:R-:W-:Y:S02]  /*59d0*/  LOP3.LUT R154, R94, 0x1e, RZ, 0xc0, !PT ;  /* 0x0000001e5e9a7812 */ /* 0x000fe400078ec0ff */
[----:B------:R-:W-:Y:S02]  /*59e0*/  HMNMX2 R94, |R150|, 65504, 65504, PT ;  /* 0x7bff7bff965e7840 */ /* 0x000fe40003800200 */
[----:B------:R-:W-:-:S04]  /*59f0*/  SHF.L.U32 R150, R165, R154, RZ ;  /* 0x0000009aa5967219 */ /* 0x000fc800000006ff */
[----:B------:R-:W-:Y:S02]  /*5a00*/  LOP3.LUT R150, R150, R151, RZ, 0xfc, !PT ;  /* 0x0000009796967212 */ /* 0x000fe400078efcff */
[----:B------:R-:W-:-:S04]  /*5a10*/  LOP3.LUT R151, R94, 0x80008000, RZ, 0xfc, !PT ;  /* 0x800080005e977812 */ /* 0x000fc800078efcff */
                                                                                                                                   /* 0x000000975e987241 */
                                                                                                                                   /* 0x000fca000000005d */
[----:B------:R-:W-:Y:S01]  /*5a30*/  HADD2 R152, R95, R152 ;  /* 0x000000985f987230 */ /* 0x000fe20000000000 */
                                                                                                                                   /* 0x000000975e5f7241 */
                                                                                                                                   /* 0x1c0fe4000000805d */
                                                                                                                                   /* 0x000000975e977241 */
                                                                                                                                   /* 0x000fc6000001005d */
[----:B------:R-:W-:Y:S01]  /*5a60*/  HADD2 R149, R149, R95 ;  /* 0x0000005f95957230 */ /* 0x000fe20000000000 */
[----:B------:R-:W-:Y:S01]  /*5a70*/  HMNMX2 R95, |R153|, 65504, 65504, PT ;  /* 0x7bff7bff995f7840 */ /* 0x000fe20003800200 */
[----:B------:R-:W-:-:S04]  /*5a80*/  HADD2 R151, R147.H0_H0, R151.H0_H0 ;  /* 0x2000009793977230 */ /* 0x000fc80000000800 */
[----:B------:R-:W-:-:S04]  /*5a90*/  LOP3.LUT R147, R95, 0x80008000, RZ, 0xfc, !PT ;  /* 0x800080005f937812 */ /* 0x000fc800078efcff */
                                                                                                                                   /* 0x000000935f997241 */
                                                                                                                                   /* 0x000fca0000000096 */
[----:B------:R-:W-:-:S05]  /*5ab0*/  HADD2 R144, R144, R153 ;  /* 0x0000009990907230 */ /* 0x000fca0000000000 */
[C-C-:B------:R-:W-:Y:S02]  /*5ac0*/  PRMT R153, R144.reuse, 0x5410, R152.reuse ;  /* 0x0000541090997816 */ /* 0x140fe40000000098 */
[----:B------:R-:W-:Y:S02]  /*5ad0*/  PRMT R144, R144, 0x7632, R152 ;  /* 0x0000763290907816 */ /* 0x000fe40000000098 */
                                                                                                                                   /* 0x000000935f987241 */
                                                                                                                                   /* 0x1c0fe20000008096 */
[----:B------:R-:W-:Y:S01]  /*5af0*/  STS [R148], R153 ;  /* 0x0000009994007388 */ /* 0x000fe20000000800 */
                                                                                                                                   /* 0x000000935f937241 */
                                                                                                                                   /* 0x000fe40000010096 */
[----:B------:R-:W-:Y:S01]  /*5b10*/  LOP3.LUT R150, R150, 0xffff, RZ, 0xc0, !PT ;  /* 0x0000ffff96967812 */ /* 0x000fe200078ec0ff */
[----:B------:R-:W-:Y:S01]  /*5b20*/  HADD2 R145, R145, R152 ;  /* 0x0000009891917230 */ /* 0x000fe20000000000 */
[----:B------:R-:W-:Y:S01]  /*5b30*/  STS [R146], R144 ;  /* 0x0000009092007388 */ /* 0x000fe20000000800 */
[----:B------:R-:W-:Y:S01]  /*5b40*/  HADD2 R147, R142.H0_H0, R147.H0_H0 ;  /* 0x200000938e937230 */ /* 0x000fe20000000800 */
[----:B------:R-:W-:-:S02]  /*5b50*/  PRMT R93, R93, 0x1054, R150 ;  /* 0x000010545d5d7816 */ /* 0x000fc40000000096 */
[C-C-:B------:R-:W-:Y:S02]  /*5b60*/  PRMT R142, R145.reuse, 0x5410, R149.reuse ;  /* 0x00005410918e7816 */ /* 0x140fe40000000095 */
[----:B------:R-:W-:Y:S02]  /*5b70*/  PRMT R149, R145, 0x7632, R149 ;  /* 0x0000763291957816 */ /* 0x000fe40000000095 */
[----:B------:R-:W-:Y:S01]  /*5b80*/  PRMT R147, R147, 0x5410, R151 ;  /* 0x0000541093937816 */ /* 0x000fe20000000097 */
[----:B------:R-:W-:Y:S04]  /*5b90*/  STS [R143], R142 ;  /* 0x0000008e8f007388 */ /* 0x000fe80000000800 */
[----:B------:R-:W-:Y:S04]  /*5ba0*/  STS [R141], R149 ;  /* 0x000000958d007388 */ /* 0x000fe80000000800 */
[----:B------:R-:W-:Y:S04]  /*5bb0*/  STS [R139], R147 ;  /* 0x000000938b007388 */ /* 0x000fe80000000800 */
[----:B------:R-:W-:Y:S06]  /*5bc0*/  BAR.SYNC 0x0 ;  /* 0x0000000000007b1d */ /* 0x000fec0000000000 */
[----:B------:R-:W-:Y:S05]  /*5bd0*/  @P0 BRA `(.L_x_16) ;  /* 0x0000b98000000947 */ /* 0x000fea0003800000 */
[----:B------:R-:W-:Y:S01]  /*5be0*/  HSET2.BF.GE.AND R139, R0.H0_H0, c[0x0] [0x8f0], PT ;  /* 0x00023c00008b7633 */ /* 0x000fe20003806880 */
[----:B------:R-:W-:Y:S01]  /*5bf0*/  IMAD.MOV.U32 R144, RZ, RZ, c[0x0][0x8f8] ;  /* 0x00023e00ff907624 */ /* 0x000fe200078e00ff */
[----:B------:R-:W-:Y:S01]  /*5c00*/  SHF.R.U32.HI R143, RZ, 0x10, R90 ;  /* 0x00000010ff8f7819 */ /* 0x000fe2000001165a */
[----:B------:R-:W-:Y:S01]  /*5c10*/  IMAD.MOV.U32 R142, RZ, RZ, c[0x0][0x8f4] ;  /* 0x00023d00ff8e7624 */ /* 0x000fe200078e00ff */
[----:B------:R-:W-:Y:S01]  /*5c20*/  LOP3.LUT R90, R90, 0xffff, RZ, 0xc0, !PT ;  /* 0x0000ffff5a5a7812 */ /* 0x000fe200078ec0ff */
[----:B------:R-:W-:Y:S01]  /*5c30*/  HFMA2 R139, -R139, c[0x0] [0x164].H1_H1, R2.H0_H0 ;  /* 0x300059008b8b7a31 */ /* 0x000fe20000040102 */
[----:B------:R-:W-:Y:S01]  /*5c40*/  IMAD.MOV.U32 R149, RZ, RZ, c[0x0][0x8ec] ;  /* 0x00023b00ff957624 */ /* 0x000fe200078e00ff */
[----:B------:R-:W-:-:S03]  /*5c50*/  UISETP.NE.AND UP0, UPT, UR5, 0x9, UPT ;  /* 0x000000090500788c */ /* 0x000fc6000bf05270 */
[C---:B------:R-:W-:Y:S02]  /*5c60*/  IDP.2A.HI.S16.S8 R147, R139.reuse, c[0x2][0xc], R144 ;  /* 0x008003008b937a26 */ /* 0x040fe40000003690 */
[----:B------:R-:W-:Y:S01]  /*5c70*/  IDP.2A.LO.S16.S8 R139, R139, c[0x2][0x8], R142 ;  /* 0x008002008b8b7a26 */ /* 0x000fe2000000168e */
[----:B------:R-:W-:-:S03]  /*5c80*/  LOP3.LUT R142, R91, 0x80008000, RZ, 0xfc, !PT ;  /* 0x800080005b8e7812 */ /* 0x000fc600078efcff */
[----:B------:R-:W-:Y:S01]  /*5c90*/  LDS R147, [R147] ;  /* 0x0000000093937984 */ /* 0x000fe20000000800 */
                                                                                                                                   /* 0x0000008e5b8d7241 */
                                                                                                                                   /* 0x1c0fe4000000008f */
                                                                                                                                   /* 0x0000008e5b5b7241 */
                                                                                                                                   /* 0x000fe2000000808f */
[----:B------:R-:W0:Y:S01]  /*5cc0*/  LDS R146, [R139] ;  /* 0x000000008b927984 */ /* 0x000e220000000800 */
[C---:B------:R-:W-:Y:S02]  /*5cd0*/  LOP3.LUT R143, R92.reuse, 0x80008000, RZ, 0xfc, !PT ;  /* 0x800080005c8f7812 */ /* 0x040fe400078efcff */
[----:B------:R-:W-:Y:S02]  /*5ce0*/  PRMT R91, R91, 0x5410, RZ ;  /* 0x000054105b5b7816 */ /* 0x000fe400000000ff */
                                                                                                                                   /* 0x0000008f5c917241 */
                                                                                                                                   /* 0x1c0fe4000000005a */
                                                                                                                                   /* 0x0000008f5c5c7241 */
                                                                                                                                   /* 0x000fc4000000805a */
[----:B------:R-:W-:Y:S02]  /*5d10*/  HSET2.BF.GE.AND R90, R0.H0_H0, c[0x0] [0x8e4], PT ;  /* 0x00023900005a7633 */ /* 0x000fe40003806880 */
[----:B------:R-:W-:-:S03]  /*5d20*/  PRMT R92, R92, 0x5410, RZ ;  /* 0x000054105c5c7816 */ /* 0x000fc600000000ff */
[----:B------:R-:W-:-:S05]  /*5d30*/  HFMA2 R90, -R90, c[0x0] [0x164].H1_H1, R2.H0_H0 ;  /* 0x300059005a5a7a31 */ /* 0x000fca0000040102 */
[----:B------:R-:W-:Y:S01]  /*5d40*/  IDP.2A.HI.S16.S8 R142, R90, c[0x2][0xc], R149 ;  /* 0x008003005a8e7a26 */ /* 0x000fe20000003695 */
[C-C-:B0-----:R-:W-:Y:S02]  /*5d50*/  PRMT R143, R146.reuse, 0x5410, R147.reuse ;  /* 0x00005410928f7816 */ /* 0x141fe40000000093 */
[----:B------:R-:W-:Y:S01]  /*5d60*/  PRMT R146, R146, 0x7632, R147 ;  /* 0x0000763292927816 */ /* 0x000fe20000000093 */
[----:B------:R-:W-:Y:S02]  /*5d70*/  IMAD.MOV.U32 R147, RZ, RZ, c[0x0][0x8e8] ;  /* 0x00023a00ff937624 */ /* 0x000fe400078e00ff */
[----:B------:R-:W-:Y:S02]  /*5d80*/  HADD2 R143, R143, -R92 ;  /* 0x8000005c8f8f7230 */ /* 0x000fe40000000000 */
[----:B------:R-:W-:Y:S01]  /*5d90*/  IDP.2A.LO.S16.S8 R144, R90, c[0x2][0x8], R147 ;  /* 0x008002005a907a26 */ /* 0x000fe20000001693 */
[----:B------:R-:W-:Y:S01]  /*5da0*/  HADD2 R146, R146, -R91 ;  /* 0x8000005b92927230 */ /* 0x000fe20000000000 */
[----:B------:R-:W-:Y:S04]  /*5db0*/  LDS R147, [R142] ;  /* 0x000000008e937984 */ /* 0x000fe80000000800 */
[----:B------:R-:W0:Y:S02]  /*5dc0*/  LDS R90, [R144] ;  /* 0x00000000905a7984 */ /* 0x000e240000000800 */
[----:B0-----:R-:W-:-:S05]  /*5dd0*/  PRMT R92, R90, 0x5410, R147 ;  /* 0x000054105a5c7816 */ /* 0x001fca0000000093 */
[----:B------:R-:W-:Y:S01]  /*5de0*/  HADD2 R145, R92, -R145 ;  /* 0x800000915c917230 */ /* 0x000fe20000000000 */
[----:B------:R-:W-:-:S04]  /*5df0*/  PRMT R92, R90, 0x7632, R147 ;  /* 0x000076325a5c7816 */ /* 0x000fc80000000093 */
                                                                                                                                   /* 0x0000008f915a7241 */
                                                                                                                                   /* 0x0c0fe200000003ff */
[----:B------:R-:W-:Y:S01]  /*5e10*/  HADD2 R92, R92, -R141 ;  /* 0x8000008d5c5c7230 */ /* 0x000fe20000000000 */
                                                                                                                                   /* 0x0000008f915b7242 */
                                                                                                                                   /* 0x0c0fe400000017ff */
[----:B------:R-:W0:Y:S02]  /*5e30*/  POPC R141, R90 ;  /* 0x0000005a008d7309 */ /* 0x000e240000000000 */
                                                                                                                                   /* 0x0000008f91937241 */
                                                                                                                                   /* 0x000fe2000000105b */
[----:B------:R-:W-:-:S04]  /*5e50*/  IMAD.SHL.U32 R91, R91, 0x2, RZ ;  /* 0x000000025b5b7824 */ /* 0x000fc800078e00ff */
[----:B------:R-:W-:Y:S01]  /*5e60*/  HMUL2 R147, R147, c[0x0] [0x16c] ;  /* 0x00005b0093937a32 */ /* 0x000fe20000000000 */
[----:B------:R-:W-:-:S04]  /*5e70*/  LOP3.LUT R148, R91, 0x1e, RZ, 0xc0, !PT ;  /* 0x0000001e5b947812 */ /* 0x000fc800078ec0ff */
[----:B------:R-:W-:Y:S02]  /*5e80*/  SHF.L.U32 R148, R165, R148, RZ ;  /* 0x00000094a5947219 */ /* 0x000fe400000006ff */
[----:B0-----:R-:W-:-:S04]  /*5e90*/  LOP3.LUT R141, R141, 0x1, RZ, 0xc0, !PT ;  /* 0x000000018d8d7812 */ /* 0x001fc800078ec0ff */
[----:B------:R-:W-:-:S04]  /*5ea0*/  ISETP.NE.U32.AND P0, PT, R141, 0x1, PT ;  /* 0x000000018d00780c */ /* 0x000fc80003f05070 */
[----:B------:R-:W-:-:S04]  /*5eb0*/  SEL R91, R156, 0xa820a820, !P0 ;  /* 0xa820a8209c5b7807 */ /* 0x000fc80004000000 */
                                                                                                                                   /* 0x4040005b5b8d7241 */
                                                                                                                                   /* 0x000fe4000000005a */
                                                                                                                                   /* 0x000000925c5a7242 */
                                                                                                                                   /* 0x040fe400000017ff */
[----:B------:R-:W-:Y:S02]  /*5ee0*/  LOP3.LUT R141, R141, R148, RZ, 0xfc, !PT ;  /* 0x000000948d8d7212 */ /* 0x000fe400078efcff */
                                                                                                                                   /* 0x000000925c947241 */
                                                                                                                                   /* 0x0c0fe400000003ff */
                                                                                                                                   /* 0x000000925c5b7241 */
                                                                                                                                   /* 0x000fe2000000105a */
[----:B------:R-:W-:Y:S01]  /*5f10*/  IMAD.SHL.U32 R90, R90, 0x2, RZ ;  /* 0x000000025a5a7824 */ /* 0x000fe200078e00ff */
[----:B------:R-:W0:Y:S03]  /*5f20*/  POPC R149, R148 ;  /* 0x0000009400957309 */ /* 0x000e260000000000 */
[----:B------:R-:W-:Y:S01]  /*5f30*/  HMUL2 R91, R91, c[0x0] [0x16c] ;  /* 0x00005b005b5b7a32 */ /* 0x000fe20000000000 */
[----:B------:R-:W-:-:S04]  /*5f40*/  LOP3.LUT R90, R90, 0x1e, RZ, 0xc0, !PT ;  /* 0x0000001e5a5a7812 */ /* 0x000fc800078ec0ff */
[----:B------:R-:W-:Y:S02]  /*5f50*/  HMNMX2 R91, |R91|, 65504, 65504, PT ;  /* 0x7bff7bff5b5b7840 */ /* 0x000fe40003800200 */
[----:B------:R-:W-:Y:S02]  /*5f60*/  SHF.L.U32 R90, R165, R90, RZ ;  /* 0x0000005aa55a7219 */ /* 0x000fe400000006ff */
[----:B0-----:R-:W-:-:S04]  /*5f70*/  LOP3.LUT R149, R149, 0x1, RZ, 0xc0, !PT ;  /* 0x0000000195957812 */ /* 0x001fc800078ec0ff */
[----:B------:R-:W-:-:S04]  /*5f80*/  ISETP.NE.U32.AND P0, PT, R149, 0x1, PT ;  /* 0x000000019500780c */ /* 0x000fc80003f05070 */
[----:B------:R-:W-:Y:S02]  /*5f90*/  SEL R149, R156, 0xa820a820, !P0 ;  /* 0xa820a8209c957807 */ /* 0x000fe40004000000 */
[----:B------:R-:W-:Y:S02]  /*5fa0*/  PLOP3.LUT P0, PT, PT, PT, UP0, 0x40, 0x0 ;  /* 0x000000000000781c */ /* 0x000fe40003f0e808 */
                                                                                                                                   /* 0x4040009595957241 */
                                                                                                                                   /* 0x000fe40000000094 */
[----:B------:R-:W-:Y:S02]  /*5fc0*/  LOP3.LUT R148, R91, 0x80008000, RZ, 0xfc, !PT ;  /* 0x800080005b947812 */ /* 0x000fe400078efcff */
[----:B------:R-:W-:-:S04]  /*5fd0*/  LOP3.LUT R90, R149, R90, RZ, 0xfc, !PT ;  /* 0x0000005a955a7212 */ /* 0x000fc800078efcff */
                                                                                                                                   /* 0x000000945b957241 */
                                                                                                                                   /* 0x1c0fe4000000005a */
                                                                                                                                   /* 0x000000945b977241 */
                                                                                                                                   /* 0x000fc6000000805a */
[----:B------:R-:W-:Y:S01]  /*6000*/  HADD2 R149, R92, R149 ;  /* 0x000000955c957230 */ /* 0x000fe20000000000 */
[----:B------:R-:W-:Y:S01]  /*6010*/  HMNMX2 R92, |R147|, 65504, 65504, PT ;  /* 0x7bff7bff935c7840 */ /* 0x000fe20003800200 */
[----:B------:R-:W-:-:S04]  /*6020*/  HADD2 R146, R146.H0_H0, R151.H0_H0 ;  /* 0x2000009792927230 */ /* 0x000fc80000000800 */
[----:B------:R-:W-:-:S04]  /*6030*/  LOP3.LUT R147, R92, 0x80008000, RZ, 0xfc, !PT ;  /* 0x800080005c937812 */ /* 0x000fc800078efcff */
                                                                                                                                   /* 0x000000935c947241 */
                                                                                                                                   /* 0x000fca000000008d */
[----:B------:R-:W-:Y:S01]  /*6050*/  HADD2 R145, R145, R148 ;  /* 0x0000009491917230 */ /* 0x000fe20000000000 */
                                                                                                                                   /* 0x000000935c947241 */
                                                                                                                                   /* 0x000fe4000000808d */
[----:B------:R-:W-:-:S03]  /*6070*/  LOP3.LUT R141, R141, 0xffff, RZ, 0xc0, !PT ;  /* 0x0000ffff8d8d7812 */ /* 0x000fc600078ec0ff */
[----:B------:R-:W-:Y:S01]  /*6080*/  HADD2 R148, R143.H0_H0, R148.H0_H0 ;  /* 0x200000948f947230 */ /* 0x000fe20000000800 */
[C-C-:B------:R-:W-:Y:S02]  /*6090*/  PRMT R143, R145.reuse, 0x5410, R149.reuse ;  /* 0x00005410918f7816 */ /* 0x140fe40000000095 */
[----:B------:R-:W-:Y:S02]  /*60a0*/  PRMT R149, R145, 0x7632, R149 ;  /* 0x0000763291957816 */ /* 0x000fe40000000095 */
[----:B------:R-:W-:Y:S01]  /*60b0*/  PRMT R148, R148, 0x5410, R146 ;  /* 0x0000541094947816 */ /* 0x000fe20000000092 */
[----:B------:R-:W-:Y:S01]  /*60c0*/  STS [R144], R143 ;  /* 0x0000008f90007388 */ /* 0x000fe20000000800 */
[----:B------:R-:W-:-:S03]  /*60d0*/  PRMT R90, R90, 0x1054, R141 ;  /* 0x000010545a5a7816 */ /* 0x000fc6000000008d */
[----:B------:R-:W-:Y:S04]  /*60e0*/  STS [R142], R149 ;  /* 0x000000958e007388 */ /* 0x000fe80000000800 */
[----:B------:R-:W-:Y:S04]  /*60f0*/  STS [R139], R148 ;  /* 0x000000948b007388 */ /* 0x000fe80000000800 */
[----:B------:R-:W-:Y:S06]  /*6100*/  BAR.SYNC 0x0 ;  /* 0x0000000000007b1d */ /* 0x000fec0000000000 */
[----:B------:R-:W-:Y:S05]  /*6110*/  @P0 BRA `(.L_x_16) ;  /* 0x0000b44000000947 */ /* 0x000fea0003800000 */
[----:B------:R-:W-:Y:S01]  /*6120*/  LOP3.LUT R139, R87, 0xffff, RZ, 0xc0, !PT ;  /* 0x0000ffff578b7812 */ /* 0x000fe200078ec0ff */
[----:B------:R-:W-:Y:S01]  /*6130*/  IMAD.MOV.U32 R148, RZ, RZ, c[0x0][0x900] ;  /* 0x00024000ff947624 */ /* 0x000fe200078e00ff */
[C---:B------:R-:W-:Y:S01]  /*6140*/  LOP3.LUT R144, R89.reuse, 0x80008000, RZ, 0xfc, !PT ;  /* 0x8000800059907812 */ /* 0x040fe200078efcff */
[----:B------:R-:W-:Y:S01]  /*6150*/  IMAD.MOV.U32 R150, RZ, RZ, c[0x0][0x904] ;  /* 0x00024100ff967624 */ /* 0x000fe200078e00ff */
[----:B------:R-:W-:Y:S01]  /*6160*/  SHF.R.U32.HI R146, RZ, 0x10, R87 ;  /* 0x00000010ff927819 */ /* 0x000fe20000011657 */
[----:B------:R-:W-:Y:S01]  /*6170*/  IMAD.MOV.U32 R141, RZ, RZ, c[0x0][0x90c] ;  /* 0x00024300ff8d7624 */ /* 0x000fe200078e00ff */
[C---:B------:R-:W-:Y:S01]  /*6180*/  LOP3.LUT R87, R88.reuse, 0x80008000, RZ, 0xfc, !PT ;  /* 0x8000800058577812 */ /* 0x040fe200078efcff */
[----:B------:R-:W-:Y:S01]  /*6190*/  IMAD.MOV.U32 R151, RZ, RZ, c[0x0][0x918] ;  /* 0x00024600ff977624 */ /* 0x000fe200078e00ff */
                                                                                                                                   /* 0x00000090598e7241 */
                                                                                                                                   /* 0x1c0fe2000000008b */
[----:B------:R-:W-:Y:S01]  /*61b0*/  UISETP.NE.AND UP0, UPT, UR5, 0xa, UPT ;  /* 0x0000000a0500788c */ /* 0x000fe2000bf05270 */
                                                                                                                                   /* 0x0000009059907241 */
                                                                                                                                   /* 0x000fe2000000808b */
[----:B------:R-:W-:Y:S01]  /*61d0*/  IMAD.MOV.U32 R139, RZ, RZ, c[0x0][0x910] ;  /* 0x00024400ff8b7624 */ /* 0x000fe200078e00ff */
                                                                                                                                   /* 0x0000005758597241 */
                                                                                                                                   /* 0x000fc40000000092 */
                                                                                                                                   /* 0x0000005758927241 */
                                                                                                                                   /* 0x000fe40000008092 */
[C---:B------:R-:W-:Y:S02]  /*6200*/  HSET2.BF.GE.AND R87, R0.reuse.H0_H0, c[0x0] [0x8fc], PT ;  /* 0x00023f0000577633 */ /* 0x040fe40003806880 */
[----:B------:R-:W-:-:S03]  /*6210*/  HSET2.BF.GE.AND R88, R0.H0_H0, c[0x0] [0x908], PT ;  /* 0x0002420000587633 */ /* 0x000fc60003806880 */
[--C-:B------:R-:W-:Y:S02]  /*6220*/  HFMA2 R87, -R87, c[0x0] [0x164].H1_H1, R2.reuse.H0_H0 ;  /* 0x3000590057577a31 */ /* 0x100fe40000040102 */
[----:B------:R-:W-:-:S03]  /*6230*/  HFMA2 R88, -R88, c[0x0] [0x164].H1_H1, R2.H0_H0 ;  /* 0x3000590058587a31 */ /* 0x000fc60000040102 */
[C---:B------:R-:W-:Y:S02]  /*6240*/  IDP.2A.LO.S16.S8 R145, R87.reuse, c[0x2][0x8], R148 ;  /* 0x0080020057917a26 */ /* 0x040fe40000001694 */
[----:B------:R-:W-:Y:S02]  /*6250*/  IDP.2A.HI.S16.S8 R143, R87, c[0x2][0xc], R150 ;  /* 0x00800300578f7a26 */ /* 0x000fe40000003696 */
[C---:B------:R-:W-:Y:S02]  /*6260*/  IDP.2A.LO.S16.S8 R141, R88.reuse, c[0x2][0x8], R141 ;  /* 0x00800200588d7a26 */ /* 0x040fe4000000168d */
[----:B------:R-:W-:Y:S01]  /*6270*/  IDP.2A.HI.S16.S8 R139, R88, c[0x2][0xc], R139 ;  /* 0x00800300588b7a26 */ /* 0x000fe2000000368b */
[----:B------:R-:W-:Y:S04]  /*6280*/  LDS R87, [R143] ;  /* 0x000000008f577984 */ /* 0x000fe80000000800 */
[----:B------:R-:W0:Y:S04]  /*6290*/  LDS R88, [R145] ;  /* 0x0000000091587984 */ /* 0x000e280000000800 */
[----:B------:R-:W-:Y:S04]  /*62a0*/  LDS R149, [R141] ;  /* 0x000000008d957984 */ /* 0x000fe80000000800 */
[----:B------:R-:W1:Y:S01]  /*62b0*/  LDS R148, [R139] ;  /* 0x000000008b947984 */ /* 0x000e620000000800 */
[----:B0-----:R-:W-:-:S02]  /*62c0*/  PRMT R147, R88, 0x5410, R87 ;  /* 0x0000541058937816 */ /* 0x001fc40000000057 */
[----:B------:R-:W-:-:S03]  /*62d0*/  PRMT R88, R88, 0x7632, R87 ;  /* 0x0000763258587816 */ /* 0x000fc60000000057 */
[----:B------:R-:W-:Y:S02]  /*62e0*/  HADD2 R142, R147, -R142 ;  /* 0x8000008e938e7230 */ /* 0x000fe40000000000 */
[----:B------:R-:W-:Y:S01]  /*62f0*/  HADD2 R89, R88, -R89 ;  /* 0x8000005958597230 */ /* 0x000fe20000000000 */
[----:B------:R-:W-:Y:S02]  /*6300*/  HSET2.BF.GE.AND R88, R0.H0_H0, c[0x0] [0x914], PT ;  /* 0x0002450000587633 */ /* 0x000fe40003806880 */
[C-C-:B-1----:R-:W-:Y:S02]  /*6310*/  PRMT R87, R149.reuse, 0x5410, R148.reuse ;  /* 0x0000541095577816 */ /* 0x142fe40000000094 */
[----:B------:R-:W-:Y:S01]  /*6320*/  PRMT R149, R149, 0x7632, R148 ;  /* 0x0000763295957816 */ /* 0x000fe20000000094 */
[----:B------:R-:W-:Y:S01]  /*6330*/  HFMA2 R88, -R88, c[0x0] [0x164].H1_H1, R2.H0_H0 ;  /* 0x3000590058587a31 */ /* 0x000fe20000040102 */
[----:B------:R-:W-:Y:S01]  /*6340*/  IMAD.MOV.U32 R148, RZ, RZ, 0x7c00 ;  /* 0x00007c00ff947424 */ /* 0x000fe200078e00ff */
[----:B------:R-:W-:-:S02]  /*6350*/  HADD2 R144, R87, -R144 ;  /* 0x8000009057907230 */ /* 0x000fc40000000000 */
[----:B------:R-:W-:Y:S01]  /*6360*/  HADD2 R146, R149, -R146 ;  /* 0x8000009295927230 */ /* 0x000fe20000000000 */
[----:B------:R-:W-:Y:S01]  /*6370*/  IDP.2A.LO.S16.S8 R88, R88, c[0x2][0x8], R151 ;  /* 0x0080020058587a26 */ /* 0x000fe20000001697 */
[----:B------:R-:W-:-:S03]  /*6380*/  PRMT R148, R148, 0x5410, R148 ;  /* 0x0000541094947816 */ /* 0x000fc60000000094 */
                                                                                                                                   /* 0x0000009259957241 */
                                                                                                                                   /* 0x000fe400000003ff */
[----:B------:R-:W0:Y:S02]  /*63a0*/  LDS R88, [R88] ;  /* 0x0000000058587984 */ /* 0x000e240000000800 */
[C-C-:B0-----:R-:W-:Y:S02]  /*63b0*/  PRMT R147, R88.reuse, 0x7632, R148.reuse ;  /* 0x0000763258937816 */ /* 0x141fe40000000094 */
[----:B------:R-:W-:Y:S02]  /*63c0*/  PRMT R88, R88, 0x7610, R148 ;  /* 0x0000761058587816 */ /* 0x000fe40000000094 */
                                                                                                                                   /* 0x000000ff93577241 */
                                                                                                                                   /* 0x000fca00000003ff */
[----:B------:R-:W-:Y:S01]  /*63e0*/  IMAD R87, R87, 0x10, R149 ;  /* 0x0000001057577824 */ /* 0x000fe200078e0295 */
                                                                                                                                   /* 0x0000009259957242 */
                                                                                                                                   /* 0x000fc8000000179b */
                                                                                                                                   /* 0x0000009259967241 */
                                                                                                                                   /* 0x000fc80000001095 */
                                                                                                                                   /* 0x00000093967a7242 */
                                                                                                                                   /* 0x000fc8000000177a */
                                                                                                                                   /* 0x0000009396937241 */
                                                                                                                                   /* 0x100fe4000000107a */
[----:B------:R-:W0:Y:S01]  /*6430*/  POPC R150, R87 ;  /* 0x0000005700967309 */ /* 0x000e220000000000 */
                                                                                                                                   /* 0x200000ff95957241 */
                                                                                                                                   /* 0x000fe4000000107a */
[----:B------:R-:W-:-:S03]  /*6450*/  HMUL2 R147, R147, c[0x0] [0x16c] ;  /* 0x00005b0093937a32 */ /* 0x000fc60000000000 */
[----:B------:R-:W-:-:S05]  /*6460*/  IMAD.SHL.U32 R149, R149, 0x2, RZ ;  /* 0x0000000295957824 */ /* 0x000fca00078e00ff */
[----:B------:R-:W-:-:S04]  /*6470*/  LOP3.LUT R149, R149, 0x1e, RZ, 0xc0, !PT ;  /* 0x0000001e95957812 */ /* 0x000fc800078ec0ff */
[----:B------:R-:W-:Y:S02]  /*6480*/  SHF.L.U32 R149, R165, R149, RZ ;  /* 0x00000095a5957219 */ /* 0x000fe400000006ff */
[----:B0-----:R-:W-:-:S04]  /*6490*/  LOP3.LUT R150, R150, 0x1, RZ, 0xc0, !PT ;  /* 0x0000000196967812 */ /* 0x001fc800078ec0ff */
[----:B------:R-:W-:-:S04]  /*64a0*/  ISETP.NE.U32.AND P0, PT, R150, 0x1, PT ;  /* 0x000000019600780c */ /* 0x000fc80003f05070 */
[----:B------:R-:W-:-:S04]  /*64b0*/  SEL R150, R156, 0xa820a820, !P0 ;  /* 0xa820a8209c967807 */ /* 0x000fc80004000000 */
                                                                                                                                   /* 0x4040009696967241 */
                                                                                                                                   /* 0x000fc80000000057 */
[----:B------:R-:W-:Y:S02]  /*64d0*/  LOP3.LUT R87, R149, R150, RZ, 0xfc, !PT ;  /* 0x0000009695577212 */ /* 0x000fe400078efcff */
                                                                                                                                   /* 0x000000ff58957241 */
                                                                                                                                   /* 0x000fe400000003ff */
                                                                                                                                   /* 0x000000908e967241 */
                                                                                                                                   /* 0x000fca00000003ff */
[----:B------:R-:W-:Y:S01]  /*6500*/  IMAD R149, R149, 0x10, R150 ;  /* 0x0000001095957824 */ /* 0x000fe200078e0296 */
                                                                                                                                   /* 0x000000908e967242 */
                                                                                                                                   /* 0x000fc8000000179b */
                                                                                                                                   /* 0x000000908e977241 */
                                                                                                                                   /* 0x000fc80000001096 */
                                                                                                                                   /* 0x00000058977b7242 */
                                                                                                                                   /* 0x000fc8000000177b */
                                                                                                                                   /* 0x0000005897977241 */
                                                                                                                                   /* 0x000fe4000000107b */
[----:B------:R-:W0:Y:S03]  /*6550*/  POPC R88, R149 ;  /* 0x0000009500587309 */ /* 0x000e260000000000 */
[----:B------:R-:W-:Y:S01]  /*6560*/  HMUL2 R151, R151, c[0x0] [0x16c] ;  /* 0x00005b0097977a32 */ /* 0x000fe20000000000 */
[----:B0-----:R-:W-:-:S04]  /*6570*/  LOP3.LUT R88, R88, 0x1, RZ, 0xc0, !PT ;  /* 0x0000000158587812 */ /* 0x001fc800078ec0ff */
[----:B------:R-:W-:Y:S02]  /*6580*/  ISETP.NE.U32.AND P0, PT, R88, 0x1, PT ;  /* 0x000000015800780c */ /* 0x000fe40003f05070 */
                                                                                                                                   /* 0x200000ff96587241 */
                                                                                                                                   /* 0x000fe4000000107b */
[----:B------:R-:W-:Y:S02]  /*65a0*/  SEL R150, R156, 0xa820a820, !P0 ;  /* 0xa820a8209c967807 */ /* 0x000fe40004000000 */
[----:B------:R-:W-:Y:S01]  /*65b0*/  PLOP3.LUT P0, PT, PT, PT, UP0, 0x40, 0x0 ;  /* 0x000000000000781c */ /* 0x000fe20003f0e808 */
[----:B------:R-:W-:Y:S01]  /*65c0*/  IMAD.SHL.U32 R88, R88, 0x2, RZ ;  /* 0x0000000258587824 */ /* 0x000fe200078e00ff */
                                                                                                                                   /* 0x4040009696957241 */
                                                                                                                                   /* 0x000fc80000000095 */
[----:B------:R-:W-:Y:S02]  /*65e0*/  LOP3.LUT R152, R88, 0x1e, RZ, 0xc0, !PT ;  /* 0x0000001e58987812 */ /* 0x000fe400078ec0ff */
[----:B------:R-:W-:Y:S02]  /*65f0*/  HMNMX2 R88, |R147|, 65504, 65504, PT ;  /* 0x7bff7bff93587840 */ /* 0x000fe40003800200 */
[----:B------:R-:W-:-:S04]  /*6600*/  SHF.L.U32 R147, R165, R152, RZ ;  /* 0x00000098a5937219 */ /* 0x000fc800000006ff */
[----:B------:R-:W-:Y:S02]  /*6610*/  LOP3.LUT R147, R147, R149, RZ, 0xfc, !PT ;  /* 0x0000009593937212 */ /* 0x000fe400078efcff */
[----:B------:R-:W-:-:S04]  /*6620*/  LOP3.LUT R149, R88, 0x80008000, RZ, 0xfc, !PT ;  /* 0x8000800058957812 */ /* 0x000fc800078efcff */
                                                                                                                                   /* 0x0000009558967241 */
                                                                                                                                   /* 0x1c0fe40000000057 */
                                                                                                                                   /* 0x0000009558957241 */
                                                                                                                                   /* 0x000fc60000008057 */
[----:B------:R-:W-:Y:S01]  /*6650*/  HADD2 R150, R89, R150 ;  /* 0x0000009659967230 */ /* 0x000fe20000000000 */
[----:B------:R-:W-:Y:S01]  /*6660*/  HMNMX2 R89, |R151|, 65504, 65504, PT ;  /* 0x7bff7bff97597840 */ /* 0x000fe20003800200 */
[----:B------:R-:W-:-:S04]  /*6670*/  HADD2 R146, R146, R149 ;  /* 0x0000009592927230 */ /* 0x000fc80000000000 */
[----:B------:R-:W-:-:S04]  /*6680*/  LOP3.LUT R149, R89, 0x80008000, RZ, 0xfc, !PT ;  /* 0x8000800059957812 */ /* 0x000fc800078efcff */
                                                                                                                                   /* 0x0000009559977241 */
                                                                                                                                   /* 0x1c0fe40000000093 */
                                                                                                                                   /* 0x0000009559957241 */
                                                                                                                                   /* 0x000fc60000008093 */
[----:B------:R-:W-:Y:S02]  /*66b0*/  HADD2 R142, R142, R151 ;  /* 0x000000978e8e7230 */ /* 0x000fe40000000000 */
[----:B------:R-:W-:-:S03]  /*66c0*/  HADD2 R144, R144, R149 ;  /* 0x0000009590907230 */ /* 0x000fc60000000000 */
[C-C-:B------:R-:W-:Y:S02]  /*66d0*/  PRMT R149, R142.reuse, 0x5410, R150.reuse ;  /* 0x000054108e957816 */ /* 0x140fe40000000096 */
[----:B------:R-:W-:Y:S02]  /*66e0*/  PRMT R150, R142, 0x7632, R150 ;  /* 0x000076328e967816 */ /* 0x000fe40000000096 */
[C-C-:B------:R-:W-:Y:S01]  /*66f0*/  PRMT R142, R144.reuse, 0x5410, R146.reuse ;  /* 0x00005410908e7816 */ /* 0x140fe20000000092 */
[----:B------:R-:W-:Y:S01]  /*6700*/  STS [R145], R149 ;  /* 0x0000009591007388 */ /* 0x000fe20000000800 */
[----:B------:R-:W-:Y:S02]  /*6710*/  PRMT R146, R144, 0x7632, R146 ;  /* 0x0000763290927816 */ /* 0x000fe40000000092 */
[----:B------:R-:W-:Y:S01]  /*6720*/  LOP3.LUT R144, R147, 0xffff, RZ, 0xc0, !PT ;  /* 0x0000ffff93907812 */ /* 0x000fe200078ec0ff */
[----:B------:R-:W-:Y:S03]  /*6730*/  STS [R143], R150 ;  /* 0x000000968f007388 */ /* 0x000fe60000000800 */
[----:B------:R-:W-:Y:S01]  /*6740*/  PRMT R87, R87, 0x1054, R144 ;  /* 0x0000105457577816 */ /* 0x000fe20000000090 */
[----:B------:R-:W-:Y:S04]  /*6750*/  STS [R141], R142 ;  /* 0x0000008e8d007388 */ /* 0x000fe80000000800 */
[----:B------:R-:W-:Y:S04]  /*6760*/  STS [R139], R146 ;  /* 0x000000928b007388 */ /* 0x000fe80000000800 */
[----:B------:R-:W-:Y:S06]  /*6770*/  BAR.SYNC 0x0 ;  /* 0x0000000000007b1d */ /* 0x000fec0000000000 */
[----:B------:R-:W-:Y:S05]  /*6780*/  @P0 BRA `(.L_x_16) ;  /* 0x0000add000000947 */ /* 0x000fea0003800000 */
[----:B------:R-:W-:Y:S01]  /*6790*/  HSET2.BF.GE.AND R139, R0.H0_H0, c[0x0] [0x920], PT ;  /* 0x00024800008b7633 */ /* 0x000fe20003806880 */
[----:B------:R-:W-:Y:S01]  /*67a0*/  IMAD.MOV.U32 R142, RZ, RZ, c[0x0][0x924] ;  /* 0x00024900ff8e7624 */ /* 0x000fe200078e00ff */
[----:B------:R-:W-:Y:S01]  /*67b0*/  LOP3.LUT R145, R86, 0x80008000, RZ, 0xfc, !PT ;  /* 0x8000800056917812 */ /* 0x000fe200078efcff */
[----:B------:R-:W-:Y:S01]  /*67c0*/  IMAD.MOV.U32 R144, RZ, RZ, c[0x0][0x928] ;  /* 0x00024a00ff907624 */ /* 0x000fe200078e00ff */
[----:B------:R-:W-:Y:S01]  /*67d0*/  UISETP.NE.AND UP0, UPT, UR5, 0xb, UPT ;  /* 0x0000000b0500788c */ /* 0x000fe2000bf05270 */
[----:B------:R-:W-:Y:S01]  /*67e0*/  HFMA2 R139, -R139, c[0x0] [0x164].H1_H1, R2.H0_H0 ;  /* 0x300059008b8b7a31 */ /* 0x000fe20000040102 */
[----:B------:R-:W-:-:S02]  /*67f0*/  IMAD.MOV.U32 R143, RZ, RZ, c[0x0][0x930] ;  /* 0x00024c00ff8f7624 */ /* 0x000fc400078e00ff */
[----:B------:R-:W-:Y:S02]  /*6800*/  IMAD.MOV.U32 R149, RZ, RZ, c[0x0][0x934] ;  /* 0x00024d00ff957624 */ /* 0x000fe400078e00ff */
[C---:B------:R-:W-:Y:S01]  /*6810*/  IDP.2A.LO.S16.S8 R141, R139.reuse, c[0x2][0x8], R142 ;  /* 0x008002008b8d7a26 */ /* 0x040fe2000000168e */
[----:B------:R-:W-:Y:S01]  /*6820*/  LOP3.LUT R142, R84, 0xffff, RZ, 0xc0, !PT ;  /* 0x0000ffff548e7812 */ /* 0x000fe200078ec0ff */
[----:B------:R-:W-:Y:S02]  /*6830*/  IDP.2A.HI.S16.S8 R139, R139, c[0x2][0xc], R144 ;  /* 0x008003008b8b7a26 */ /* 0x000fe40000003690 */
[----:B------:R-:W-:Y:S01]  /*6840*/  IMAD.MOV.U32 R150, RZ, RZ, c[0x0][0x93c] ;  /* 0x00024f00ff967624 */ /* 0x000fe200078e00ff */
[----:B------:R-:W-:Y:S01]  /*6850*/  LDS R147, [R141] ;  /* 0x000000008d937984 */ /* 0x000fe20000000800 */
                                                                                                                                   /* 0x0000009156907241 */
                                                                                                                                   /* 0x1c0fe4000000008e */
                                                                                                                                   /* 0x0000009156917241 */
                                                                                                                                   /* 0x000fe2000000808e */
[----:B------:R-:W0:Y:S01]  /*6880*/  LDS R146, [R139] ;  /* 0x000000008b927984 */ /* 0x000e220000000800 */
[----:B------:R-:W-:-:S02]  /*6890*/  SHF.R.U32.HI R142, RZ, 0x10, R84 ;  /* 0x00000010ff8e7819 */ /* 0x000fc40000011654 */
[----:B------:R-:W-:-:S04]  /*68a0*/  LOP3.LUT R84, R85, 0x80008000, RZ, 0xfc, !PT ;  /* 0x8000800055547812 */ /* 0x000fc800078efcff */
                                                                                                                                   /* 0x0000005455567241 */
                                                                                                                                   /* 0x1c0fe4000000008e */
                                                                                                                                   /* 0x0000005455557241 */
                                                                                                                                   /* 0x000fe4000000808e */
[----:B------:R-:W-:-:S05]  /*68d0*/  HSET2.BF.GE.AND R84, R0.H0_H0, c[0x0] [0x92c], PT ;  /* 0x00024b0000547633 */ /* 0x000fca0003806880 */
[----:B------:R-:W-:-:S05]  /*68e0*/  HFMA2 R84, -R84, c[0x0] [0x164].H1_H1, R2.H0_H0 ;  /* 0x3000590054547a31 */ /* 0x000fca0000040102 */
[C---:B------:R-:W-:Y:S02]  /*68f0*/  IDP.2A.LO.S16.S8 R143, R84.reuse, c[0x2][0x8], R143 ;  /* 0x00800200548f7a26 */ /* 0x040fe4000000168f */
[----:B------:R-:W-:-:S05]  /*6900*/  IDP.2A.HI.S16.S8 R142, R84, c[0x2][0xc], R149 ;  /* 0x00800300548e7a26 */ /* 0x000fca0000003695 */
[----:B------:R-:W-:Y:S01]  /*6910*/  LDS R149, [R142] ;  /* 0x000000008e957984 */ /* 0x000fe20000000800 */
[C-C-:B0-----:R-:W-:Y:S02]  /*6920*/  PRMT R84, R147.reuse, 0x5410, R146.reuse ;  /* 0x0000541093547816 */ /* 0x141fe40000000092 */
[----:B------:R-:W-:Y:S02]  /*6930*/  PRMT R147, R147, 0x7632, R146 ;  /* 0x0000763293937816 */ /* 0x000fe40000000092 */
[----:B------:R-:W0:Y:S01]  /*6940*/  LDS R146, [R143] ;  /* 0x000000008f927984 */ /* 0x000e220000000800 */
[----:B------:R-:W-:Y:S02]  /*6950*/  HADD2 R144, R84, -R144 ;  /* 0x8000009054907230 */ /* 0x000fe40000000000 */
[----:B------:R-:W-:Y:S01]  /*6960*/  HADD2 R86, R147, -R86 ;  /* 0x8000005693567230 */ /* 0x000fe20000000000 */
[C-C-:B0-----:R-:W-:Y:S02]  /*6970*/  PRMT R147, R146.reuse, 0x5410, R149.reuse ;  /* 0x0000541092937816 */ /* 0x141fe40000000095 */
[----:B------:R-:W-:-:S03]  /*6980*/  PRMT R146, R146, 0x7632, R149 ;  /* 0x0000763292927816 */ /* 0x000fc60000000095 */
[----:B------:R-:W-:Y:S02]  /*6990*/  HADD2 R145, R147, -R145 ;  /* 0x8000009193917230 */ /* 0x000fe40000000000 */
[----:B------:R-:W-:Y:S01]  /*69a0*/  HADD2 R146, R146, -R85 ;  /* 0x8000005592927230 */ /* 0x000fe20000000000 */
[----:B------:R-:W-:-:S04]  /*69b0*/  HSET2.BF.GE.AND R85, R0.H0_H0, c[0x0] [0x938], PT ;  /* 0x00024e0000557633 */ /* 0x000fc80003806880 */
                                                                                                                                   /* 0x0000009256957241 */
                                                                                                                                   /* 0x000fe200000003ff */
[----:B------:R-:W-:-:S05]  /*69d0*/  HFMA2 R85, -R85, c[0x0] [0x164].H1_H1, R2.H0_H0 ;  /* 0x3000590055557a31 */ /* 0x000fca0000040102 */
[----:B------:R-:W-:-:S06]  /*69e0*/  IDP.2A.LO.S16.S8 R85, R85, c[0x2][0x8], R150 ;  /* 0x0080020055557a26 */ /* 0x000fcc0000001696 */
[----:B------:R-:W0:Y:S02]  /*69f0*/  LDS R85, [R85] ;  /* 0x0000000055557984 */ /* 0x000e240000000800 */
[C-C-:B0-----:R-:W-:Y:S02]  /*6a00*/  PRMT R147, R85.reuse, 0x7632, R148.reuse ;  /* 0x0000763255937816 */ /* 0x141fe40000000094 */
[----:B------:R-:W-:Y:S02]  /*6a10*/  PRMT R85, R85, 0x7610, R148 ;  /* 0x0000761055557816 */ /* 0x000fe40000000094 */
                                                                                                                                   /* 0x000000ff93547241 */
                                                                                                                                   /* 0x000fca00000003ff */
[----:B------:R-:W-:Y:S01]  /*6a30*/  IMAD R84, R84, 0x10, R149 ;  /* 0x0000001054547824 */ /* 0x000fe200078e0295 */
                                                                                                                                   /* 0x0000009256957242 */
                                                                                                                                   /* 0x000fc8000000179b */
                                                                                                                                   /* 0x0000009256967241 */
                                                                                                                                   /* 0x000fc80000001095 */
                                                                                                                                   /* 0x00000093967c7242 */
                                                                                                                                   /* 0x000fc8000000177c */
                                                                                                                                   /* 0x0000009396937241 */
                                                                                                                                   /* 0x100fe4000000107c */
[----:B------:R-:W0:Y:S01]  /*6a80*/  POPC R150, R84 ;  /* 0x0000005400967309 */ /* 0x000e220000000000 */
                                                                                                                                   /* 0x200000ff95957241 */
                                                                                                                                   /* 0x000fe4000000107c */
[----:B------:R-:W-:-:S03]  /*6aa0*/  HMUL2 R147, R147, c[0x0] [0x16c] ;  /* 0x00005b0093937a32 */ /* 0x000fc60000000000 */
[----:B------:R-:W-:-:S05]  /*6ab0*/  IMAD.SHL.U32 R149, R149, 0x2, RZ ;  /* 0x0000000295957824 */ /* 0x000fca00078e00ff */
[----:B------:R-:W-:-:S04]  /*6ac0*/  LOP3.LUT R149, R149, 0x1e, RZ, 0xc0, !PT ;  /* 0x0000001e95957812 */ /* 0x000fc800078ec0ff */
[----:B------:R-:W-:Y:S02]  /*6ad0*/  SHF.L.U32 R149, R165, R149, RZ ;  /* 0x00000095a5957219 */ /* 0x000fe400000006ff */
[----:B0-----:R-:W-:-:S04]  /*6ae0*/  LOP3.LUT R150, R150, 0x1, RZ, 0xc0, !PT ;  /* 0x0000000196967812 */ /* 0x001fc800078ec0ff */
[----:B------:R-:W-:-:S04]  /*6af0*/  ISETP.NE.U32.AND P0, PT, R150, 0x1, PT ;  /* 0x000000019600780c */ /* 0x000fc80003f05070 */
[----:B------:R-:W-:-:S04]  /*6b00*/  SEL R150, R156, 0xa820a820, !P0 ;  /* 0xa820a8209c967807 */ /* 0x000fc80004000000 */
                                                                                                                                   /* 0x4040009696967241 */
                                                                                                                                   /* 0x000fc80000000054 */
[----:B------:R-:W-:Y:S02]  /*6b20*/  LOP3.LUT R84, R149, R150, RZ, 0xfc, !PT ;  /* 0x0000009695547212 */ /* 0x000fe400078efcff */
                                                                                                                                   /* 0x000000ff55957241 */
                                                                                                                                   /* 0x000fe400000003ff */
                                                                                                                                   /* 0x0000009190967241 */
                                                                                                                                   /* 0x000fca00000003ff */
[----:B------:R-:W-:Y:S01]  /*6b50*/  IMAD R149, R149, 0x10, R150 ;  /* 0x0000001095957824 */ /* 0x000fe200078e0296 */
                                                                                                                                   /* 0x0000009190967242 */
                                                                                                                                   /* 0x000fc8000000179b */
                                                                                                                                   /* 0x0000009190977241 */
                                                                                                                                   /* 0x000fc80000001096 */
                                                                                                                                   /* 0x00000055977d7242 */
                                                                                                                                   /* 0x000fc8000000177d */
                                                                                                                                   /* 0x0000005597977241 */
                                                                                                                                   /* 0x000fe4000000107d */
[----:B------:R-:W0:Y:S03]  /*6ba0*/  POPC R85, R149 ;  /* 0x0000009500557309 */ /* 0x000e260000000000 */
[----:B------:R-:W-:Y:S01]  /*6bb0*/  HMUL2 R151, R151, c[0x0] [0x16c] ;  /* 0x00005b0097977a32 */ /* 0x000fe20000000000 */
[----:B0-----:R-:W-:-:S04]  /*6bc0*/  LOP3.LUT R85, R85, 0x1, RZ, 0xc0, !PT ;  /* 0x0000000155557812 */ /* 0x001fc800078ec0ff */
[----:B------:R-:W-:Y:S02]  /*6bd0*/  ISETP.NE.U32.AND P0, PT, R85, 0x1, PT ;  /* 0x000000015500780c */ /* 0x000fe40003f05070 */
                                                                                                                                   /* 0x200000ff96557241 */
                                                                                                                                   /* 0x000fe4000000107d */
[----:B------:R-:W-:Y:S02]  /*6bf0*/  SEL R150, R156, 0xa820a820, !P0 ;  /* 0xa820a8209c967807 */ /* 0x000fe40004000000 */
[----:B------:R-:W-:Y:S01]  /*6c00*/  PLOP3.LUT P0, PT, PT, PT, UP0, 0x40, 0x0 ;  /* 0x000000000000781c */ /* 0x000fe20003f0e808 */
[----:B------:R-:W-:Y:S01]  /*6c10*/  IMAD.SHL.U32 R85, R85, 0x2, RZ ;  /* 0x0000000255557824 */ /* 0x000fe200078e00ff */
                                                                                                                                   /* 0x4040009696957241 */
                                                                                                                                   /* 0x000fc80000000095 */
[----:B------:R-:W-:Y:S02]  /*6c30*/  LOP3.LUT R152, R85, 0x1e, RZ, 0xc0, !PT ;  /* 0x0000001e55987812 */ /* 0x000fe400078ec0ff */
[----:B------:R-:W-:Y:S02]  /*6c40*/  HMNMX2 R85, |R147|, 65504, 65504, PT ;  /* 0x7bff7bff93557840 */ /* 0x000fe40003800200 */
[----:B------:R-:W-:-:S04]  /*6c50*/  SHF.L.U32 R147, R165, R152, RZ ;  /* 0x00000098a5937219 */ /* 0x000fc800000006ff */
[----:B------:R-:W-:Y:S02]  /*6c60*/  LOP3.LUT R147, R147, R149, RZ, 0xfc, !PT ;  /* 0x0000009593937212 */ /* 0x000fe400078efcff */
[----:B------:R-:W-:-:S04]  /*6c70*/  LOP3.LUT R149, R85, 0x80008000, RZ, 0xfc, !PT ;  /* 0x8000800055957812 */ /* 0x000fc800078efcff */
                                                                                                                                   /* 0x0000009555967241 */
                                                                                                                                   /* 0x1c0fe40000000054 */
                                                                                                                                   /* 0x0000009555957241 */
                                                                                                                                   /* 0x000fc60000008054 */
[----:B------:R-:W-:Y:S01]  /*6ca0*/  HADD2 R150, R86, R150 ;  /* 0x0000009656967230 */ /* 0x000fe20000000000 */
[----:B------:R-:W-:Y:S01]  /*6cb0*/  HMNMX2 R86, |R151|, 65504, 65504, PT ;  /* 0x7bff7bff97567840 */ /* 0x000fe20003800200 */
[----:B------:R-:W-:-:S04]  /*6cc0*/  HADD2 R146, R146, R149 ;  /* 0x0000009592927230 */ /* 0x000fc80000000000 */
[----:B------:R-:W-:-:S04]  /*6cd0*/  LOP3.LUT R149, R86, 0x80008000, RZ, 0xfc, !PT ;  /* 0x8000800056957812 */ /* 0x000fc800078efcff */
                                                                                                                                   /* 0x0000009556977241 */
                                                                                                                                   /* 0x1c0fe40000000093 */
                                                                                                                                   /* 0x0000009556957241 */
                                                                                                                                   /* 0x000fe40000008093 */
[----:B------:R-:W-:Y:S01]  /*6d00*/  LOP3.LUT R147, R147, 0xffff, RZ, 0xc0, !PT ;  /* 0x0000ffff93937812 */ /* 0x000fe200078ec0ff */
[----:B------:R-:W-:Y:S02]  /*6d10*/  HADD2 R144, R144, R151 ;  /* 0x0000009790907230 */ /* 0x000fe40000000000 */
[----:B------:R-:W-:Y:S01]  /*6d20*/  HADD2 R145, R145, R149 ;  /* 0x0000009591917230 */ /* 0x000fe20000000000 */
[----:B------:R-:W-:Y:S02]  /*6d30*/  PRMT R84, R84, 0x1054, R147 ;  /* 0x0000105454547816 */ /* 0x000fe40000000093 */
[----:B------:R-:W-:-:S02]  /*6d40*/  PRMT R149, R144, 0x5410, R150 ;  /* 0x0000541090957816 */ /* 0x000fc40000000096 */
[----:B------:R-:W-:Y:S02]  /*6d50*/  PRMT R150, R144, 0x7632, R150 ;  /* 0x0000763290967816 */ /* 0x000fe40000000096 */
[C-C-:B------:R-:W-:Y:S01]  /*6d60*/  PRMT R144, R145.reuse, 0x5410, R146.reuse ;  /* 0x0000541091907816 */ /* 0x140fe20000000092 */
[----:B------:R-:W-:Y:S01]  /*6d70*/  STS [R141], R149 ;  /* 0x000000958d007388 */ /* 0x000fe20000000800 */
[----:B------:R-:W-:-:S03]  /*6d80*/  PRMT R146, R145, 0x7632, R146 ;  /* 0x0000763291927816 */ /* 0x000fc60000000092 */
[----:B------:R-:W-:Y:S04]  /*6d90*/  STS [R139], R150 ;  /* 0x000000968b007388 */ /* 0x000fe80000000800 */
        /* <DEDUP_REMOVED lines=10> */
[----:B------:R-:W-:-:S04]  /*6e40*/  IMAD.MOV.U32 R150, RZ, RZ, c[0x0][0x958] ;  /* 0x00025600ff967624 */ /* 0x000fc800078e00ff */
[----:B------:R-:W-:Y:S01]  /*6e50*/  IDP.2A.LO.S16.S8 R141, R139, c[0x2][0x8], R142 ;  /* 0x008002008b8d7a26 */ /* 0x000fe2000000168e */
[----:B------:R-:W-:Y:S01]  /*6e60*/  LOP3.LUT R142, R83, 0x80008000, RZ, 0xfc, !PT ;  /* 0x80008000538e7812 */ /* 0x000fe200078efcff */
[----:B------:R-:W-:-:S03]  /*6e70*/  IDP.2A.HI.S16.S8 R139, R139, c[0x2][0xc], R144 ;  /* 0x008003008b8b7a26 */ /* 0x000fc60000003690 */
[----:B------:R-:W-:Y:S01]  /*6e80*/  LDS R147, [R141] ;  /* 0x000000008d937984 */ /* 0x000fe20000000800 */
                                                                                                                                   /* 0x0000008e53907241 */
                                                                                                                                   /* 0x1c0fe40000000091 */
                                                                                                                                   /* 0x0000008e53917241 */
                                                                                                                                   /* 0x000fe20000008091 */
[----:B------:R-:W0:Y:S01]  /*6eb0*/  LDS R146, [R139] ;  /* 0x000000008b927984 */ /* 0x000e220000000800 */
[----:B------:R-:W-:Y:S02]  /*6ec0*/  SHF.R.U32.HI R142, RZ, 0x10, R81 ;  /* 0x00000010ff8e7819 */ /* 0x000fe40000011651 */
[----:B------:R-:W-:-:S04]  /*6ed0*/  LOP3.LUT R81, R82, 0x80008000, RZ, 0xfc, !PT ;  /* 0x8000800052517812 */ /* 0x000fc800078efcff */
                                                                                                                                   /* 0x0000005152537241 */
                                                                                                                                   /* 0x1c0fe4000000008e */
                                                                                                                                   /* 0x0000005152527241 */
                                                                                                                                   /* 0x000fe2000000808e */
[----:B------:R-:W-:Y:S01]  /*6f00*/  IMAD.MOV.U32 R142, RZ, RZ, c[0x0][0x954] ;  /* 0x00025500ff8e7624 */ /* 0x000fe200078e00ff */
        /* <DEDUP_REMOVED lines=14> */
[----:B------:R-:W-:Y:S01]  /*6ff0*/  HSET2.BF.GE.AND R82, R0.H0_H0, c[0x0] [0x95c], PT ;  /* 0x0002570000527633 */ /* 0x000fe20003806880 */
[----:B------:R-:W-:-:S04]  /*7000*/  IMAD.MOV.U32 R149, RZ, RZ, c[0x0][0x960] ;  /* 0x00025800ff957624 */ /* 0x000fc800078e00ff */
[----:B------:R-:W-:-:S05]  /*7010*/  HFMA2 R82, -R82, c[0x0] [0x164].H1_H1, R2.H0_H0 ;  /* 0x3000590052527a31 */ /* 0x000fca0000040102 */
[----:B------:R-:W-:Y:S01]  /*7020*/  IDP.2A.LO.S16.S8 R82, R82, c[0x2][0x8], R149 ;  /* 0x0080020052527a26 */ /* 0x000fe20000001695 */
                                                                                                                                   /* 0x0000009253957241 */
                                                                                                                                   /* 0x000fca00000003ff */
[----:B------:R-:W0:Y:S02]  /*7040*/  LDS R82, [R82] ;  /* 0x0000000052527984 */ /* 0x000e240000000800 */
[C-C-:B0-----:R-:W-:Y:S02]  /*7050*/  PRMT R147, R82.reuse, 0x7632, R148.reuse ;  /* 0x0000763252937816 */ /* 0x141fe40000000094 */
[----:B------:R-:W-:Y:S02]  /*7060*/  PRMT R82, R82, 0x7610, R148 ;  /* 0x0000761052527816 */ /* 0x000fe40000000094 */
                                                                                                                                   /* 0x000000ff93517241 */
                                                                                                                                   /* 0x000fca00000003ff */
[----:B------:R-:W-:Y:S01]  /*7080*/  IMAD R81, R81, 0x10, R149 ;  /* 0x0000001051517824 */ /* 0x000fe200078e0295 */
                                                                                                                                   /* 0x0000009253957242 */
                                                                                                                                   /* 0x000fc8000000179b */
                                                                                                                                   /* 0x0000009253967241 */
                                                                                                                                   /* 0x000fc80000001095 */
                                                                                                                                   /* 0x00000093967e7242 */
                                                                                                                                   /* 0x000fc8000000177e */
                                                                                                                                   /* 0x0000009396937241 */
                                                                                                                                   /* 0x100fe4000000107e */
[----:B------:R-:W0:Y:S01]  /*70d0*/  POPC R150, R81 ;  /* 0x0000005100967309 */ /* 0x000e220000000000 */
                                                                                                                                   /* 0x200000ff95957241 */
                                                                                                                                   /* 0x000fe4000000107e */
[----:B------:R-:W-:-:S03]  /*70f0*/  HMUL2 R147, R147, c[0x0] [0x16c] ;  /* 0x00005b0093937a32 */ /* 0x000fc60000000000 */
[----:B------:R-:W-:-:S05]  /*7100*/  IMAD.SHL.U32 R149, R149, 0x2, RZ ;  /* 0x0000000295957824 */ /* 0x000fca00078e00ff */
[----:B------:R-:W-:-:S04]  /*7110*/  LOP3.LUT R149, R149, 0x1e, RZ, 0xc0, !PT ;  /* 0x0000001e95957812 */ /* 0x000fc800078ec0ff */
[----:B------:R-:W-:Y:S02]  /*7120*/  SHF.L.U32 R149, R165, R149, RZ ;  /* 0x00000095a5957219 */ /* 0x000fe400000006ff */
[----:B0-----:R-:W-:-:S04]  /*7130*/  LOP3.LUT R150, R150, 0x1, RZ, 0xc0, !PT ;  /* 0x0000000196967812 */ /* 0x001fc800078ec0ff */
[----:B------:R-:W-:-:S04]  /*7140*/  ISETP.NE.U32.AND P0, PT, R150, 0x1, PT ;  /* 0x000000019600780c */ /* 0x000fc80003f05070 */
[----:B------:R-:W-:-:S04]  /*7150*/  SEL R150, R156, 0xa820a820, !P0 ;  /* 0xa820a8209c967807 */ /* 0x000fc80004000000 */
                                                                                                                                   /* 0x4040009696967241 */
                                                                                                                                   /* 0x000fc80000000051 */
[----:B------:R-:W-:Y:S02]  /*7170*/  LOP3.LUT R81, R149, R150, RZ, 0xfc, !PT ;  /* 0x0000009695517212 */ /* 0x000fe400078efcff */
                                                                                                                                   /* 0x000000ff52957241 */
                                                                                                                                   /* 0x000fe400000003ff */
                                                                                                                                   /* 0x0000009190967241 */
                                                                                                                                   /* 0x000fca00000003ff */
[----:B------:R-:W-:Y:S01]  /*71a0*/  IMAD R149, R149, 0x10, R150 ;  /* 0x0000001095957824 */ /* 0x000fe200078e0296 */
                                                                                                                                   /* 0x0000009190967242 */
                                                                                                                                   /* 0x000fc8000000179b */
                                                                                                                                   /* 0x0000009190977241 */
                                                                                                                                   /* 0x000fc80000001096 */
                                                                                                                                   /* 0x00000052977f7242 */
                                                                                                                                   /* 0x000fc8000000177f */
                                                                                                                                   /* 0x0000005297977241 */
                                                                                                                                   /* 0x000fe4000000107f */
[----:B------:R-:W0:Y:S03]  /*71f0*/  POPC R82, R149 ;  /* 0x0000009500527309 */ /* 0x000e260000000000 */
[----:B------:R-:W-:Y:S01]  /*7200*/  HMUL2 R151, R151, c[0x0] [0x16c] ;  /* 0x00005b0097977a32 */ /* 0x000fe20000000000 */
[----:B0-----:R-:W-:-:S04]  /*7210*/  LOP3.LUT R82, R82, 0x1, RZ, 0xc0, !PT ;  /* 0x0000000152527812 */ /* 0x001fc800078ec0ff */
[----:B------:R-:W-:Y:S02]  /*7220*/  ISETP.NE.U32.AND P0, PT, R82, 0x1, PT ;  /* 0x000000015200780c */ /* 0x000fe40003f05070 */
                                                                                                                                   /* 0x200000ff96527241 */
                                                                                                                                   /* 0x000fe4000000107f */
[----:B------:R-:W-:Y:S02]  /*7240*/  SEL R150, R156, 0xa820a820, !P0 ;  /* 0xa820a8209c967807 */ /* 0x000fe40004000000 */
[----:B------:R-:W-:Y:S01]  /*7250*/  PLOP3.LUT P0, PT, PT, PT, UP0, 0x80, 0x0 ;  /* 0x000000000000781c */ /* 0x000fe20003f0f008 */
[----:B------:R-:W-:Y:S01]  /*7260*/  IMAD.SHL.U32 R82, R82, 0x2, RZ ;  /* 0x0000000252527824 */ /* 0x000fe200078e00ff */
                                                                                                                                   /* 0x4040009696957241 */
                                                                                                                                   /* 0x000fe20000000095 */
[----:B------:R-:W-:-:S03]  /*7280*/  UISETP.NE.AND UP0, UPT, UR5, 0xc, UPT ;  /* 0x0000000c0500788c */ /* 0x000fc6000bf05270 */
[----:B------:R-:W-:Y:S02]  /*7290*/  LOP3.LUT R152, R82, 0x1e, RZ, 0xc0, !PT ;  /* 0x0000001e52987812 */ /* 0x000fe400078ec0ff */
[----:B------:R-:W-:Y:S02]  /*72a0*/  HMNMX2 R82, |R147|, 65504, 65504, PT ;  /* 0x7bff7bff93527840 */ /* 0x000fe40003800200 */
[----:B------:R-:W-:-:S04]  /*72b0*/  SHF.L.U32 R147, R165, R152, RZ ;  /* 0x00000098a5937219 */ /* 0x000fc800000006ff */
[----:B------:R-:W-:Y:S02]  /*72c0*/  LOP3.LUT R147, R147, R149, RZ, 0xfc, !PT ;  /* 0x0000009593937212 */ /* 0x000fe400078efcff */
[C---:B------:R-:W-:Y:S02]  /*72d0*/  LOP3.LUT R149, R82.reuse, 0x80008000, RZ, 0xfc, !PT ;  /* 0x8000800052957812 */ /* 0x040fe400078efcff */
[----:B------:R-:W-:Y:S02]  /*72e0*/  LOP3.LUT R152, R147, 0xffff, RZ, 0xc0, !PT ;  /* 0x0000ffff93987812 */ /* 0x000fe400078ec0ff */
                                                                                                                                   /* 0x0000009552967241 */
                                                                                                                                   /* 0x1c0fe40000000051 */
                                                                                                                                   /* 0x0000009552957241 */
                                                                                                                                   /* 0x000fe40000008051 */
[----:B------:R-:W-:Y:S01]  /*7310*/  PRMT R81, R81, 0x1054, R152 ;  /* 0x0000105451517816 */ /* 0x000fe20000000098 */
[----:B------:R-:W-:Y:S01]  /*7320*/  HADD2 R150, R83, R150 ;  /* 0x0000009653967230 */ /* 0x000fe20000000000 */
[----:B------:R-:W-:Y:S01]  /*7330*/  HMNMX2 R83, |R151|, 65504, 65504, PT ;  /* 0x7bff7bff97537840 */ /* 0x000fe20003800200 */
[----:B------:R-:W-:-:S04]  /*7340*/  HADD2 R146, R146, R149 ;  /* 0x0000009592927230 */ /* 0x000fc80000000000 */
[----:B------:R-:W-:-:S04]  /*7350*/  LOP3.LUT R149, R83, 0x80008000, RZ, 0xfc, !PT ;  /* 0x8000800053957812 */ /* 0x000fc800078efcff */
                                                                                                                                   /* 0x0000009553977241 */
                                                                                                                                   /* 0x1c0fe40000000093 */
                                                                                                                                   /* 0x0000009553957241 */
                                                                                                                                   /* 0x000fc60000008093 */
[----:B------:R-:W-:Y:S02]  /*7380*/  HADD2 R144, R144, R151 ;  /* 0x0000009790907230 */ /* 0x000fe40000000000 */
[----:B------:R-:W-:-:S03]  /*7390*/  HADD2 R145, R145, R149 ;  /* 0x0000009591917230 */ /* 0x000fc60000000000 */
[C-C-:B------:R-:W-:Y:S02]  /*73a0*/  PRMT R149, R144.reuse, 0x5410, R150.reuse ;  /* 0x0000541090957816 */ /* 0x140fe40000000096 */
[----:B------:R-:W-:Y:S02]  /*73b0*/  PRMT R150, R144, 0x7632, R150 ;  /* 0x0000763290967816 */ /* 0x000fe40000000096 */
[C-C-:B------:R-:W-:Y:S01]  /*73c0*/  PRMT R144, R145.reuse, 0x5410, R146.reuse ;  /* 0x0000541091907816 */ /* 0x140fe20000000092 */
[----:B------:R0:W-:Y:S01]  /*73d0*/  STS [R141], R149 ;  /* 0x000000958d007388 */ /* 0x0001e20000000800 */
[----:B------:R-:W-:-:S03]  /*73e0*/  PRMT R146, R145, 0x7632, R146 ;  /* 0x0000763291927816 */ /* 0x000fc60000000092 */
[----:B------:R0:W-:Y:S04]  /*73f0*/  STS [R139], R150 ;  /* 0x000000968b007388 */ /* 0x0001e80000000800 */
[----:B------:R0:W-:Y:S04]  /*7400*/  STS [R143], R144 ;  /* 0x000000908f007388 */ /* 0x0001e80000000800 */
[----:B------:R0:W-:Y:S04]  /*7410*/  STS [R142], R146 ;  /* 0x000000928e007388 */ /* 0x0001e80000000800 */
[----:B------:R-:W-:Y:S06]  /*7420*/  @!P0 BAR.SYNC 0x0 ;  /* 0x0000000000008b1d */ /* 0x000fec0000000000 */
[----:B------:R-:W-:-:S13]  /*7430*/  PLOP3.LUT P0, PT, PT, PT, UP0, 0x40, 0x0 ;  /* 0x000000000000781c */ /* 0x000fda0003f0e808 */
        /* <DEDUP_REMOVED lines=8> */
[----:B------:R-:W-:-:S03]  /*74c0*/  UISETP.NE.AND UP0, UPT, UR5, 0xd, UPT ;  /* 0x0000000d0500788c */ /* 0x000fc6000bf05270 */
[----:B------:R-:W-:Y:S01]  /*74d0*/  IDP.2A.HI.S16.S8 R141, R139, c[0x2][0xc], R144 ;  /* 0x008003008b8d7a26 */ /* 0x000fe20000003690 */
[----:B------:R-:W-:Y:S01]  /*74e0*/  LOP3.LUT R144, R79, 0x80008000, RZ, 0xfc, !PT ;  /* 0x800080004f907812 */ /* 0x000fe200078efcff */
[----:B------:R-:W-:-:S03]  /*74f0*/  IDP.2A.LO.S16.S8 R139, R139, c[0x2][0x8], R142 ;  /* 0x008002008b8b7a26 */ /* 0x000fc6000000168e */
                                                                                                                                   /* 0x000000904f8f7241 */
                                                                                                                                   /* 0x1c0fe20000000091 */
[----:B------:R-:W-:Y:S01]  /*7510*/  LDS R141, [R141] ;  /* 0x000000008d8d7984 */ /* 0x000fe20000000800 */
                                                                                                                                   /* 0x000000904f4f7241 */
                                                                                                                                   /* 0x000fe40000008091 */
[C---:B------:R-:W-:Y:S01]  /*7530*/  LOP3.LUT R145, R80.reuse, 0x80008000, RZ, 0xfc, !PT ;  /* 0x8000800050917812 */ /* 0x040fe200078efcff */
[----:B------:R-:W0:Y:S01]  /*7540*/  LDS R142, [R139] ;  /* 0x000000008b8e7984 */ /* 0x000e220000000800 */
[----:B------:R-:W-:Y:S02]  /*7550*/  PRMT R79, R79, 0x5410, RZ ;  /* 0x000054104f4f7816 */ /* 0x000fe400000000ff */
                                                                                                                                   /* 0x0000009150927241 */
                                                                                                                                   /* 0x1c0fe4000000804e */
                                                                                                                                   /* 0x0000009150907241 */
                                                                                                                                   /* 0x000fc4000000004e */
[----:B------:R-:W-:Y:S02]  /*7580*/  PRMT R145, R146, 0x5410, RZ ;  /* 0x0000541092917816 */ /* 0x000fe400000000ff */
[C-C-:B0-----:R-:W-:Y:S02]  /*7590*/  PRMT R80, R142.reuse, 0x5410, R141.reuse ;  /* 0x000054108e507816 */ /* 0x141fe4000000008d */
[----:B------:R-:W-:Y:S01]  /*75a0*/  PRMT R78, R142, 0x7632, R141 ;  /* 0x000076328e4e7816 */ /* 0x000fe2000000008d */
[----:B------:R-:W-:Y:S02]  /*75b0*/  IMAD.MOV.U32 R141, RZ, RZ, c[0x0][0x96c] ;  /* 0x00025b00ff8d7624 */ /* 0x000fe400078e00ff */
[----:B------:R-:W-:Y:S01]  /*75c0*/  HADD2 R145, R80, -R145 ;  /* 0x8000009150917230 */ /* 0x000fe20000000000 */
[----:B------:R-:W-:Y:S01]  /*75d0*/  HSET2.BF.GE.AND R80, R0.H0_H0, c[0x0] [0x968], PT ;  /* 0x00025a0000507633 */ /* 0x000fe20003806880 */
[----:B------:R-:W-:-:S04]  /*75e0*/  HADD2 R78, R78, -R79 ;  /* 0x8000004f4e4e7230 */ /* 0x000fc80000000000 */
        /* <DEDUP_REMOVED lines=9> */
                                                                                                                                   /* 0x00000091904f7241 */
                                                                                                                                   /* 0x0c0fe400000003ff */
                                                                                                                                   /* 0x0000009190507242 */
                                                                                                                                   /* 0x0c0fe400000017ff */
[----:B------:R-:W0:Y:S02]  /*76a0*/  POPC R146, R79 ;  /* 0x0000004f00927309 */ /* 0x000e240000000000 */
                                                                                                                                   /* 0x0000009190957241 */
                                                                                                                                   /* 0x000fe20000001050 */
[----:B------:R-:W-:-:S04]  /*76c0*/  IMAD.SHL.U32 R80, R80, 0x2, RZ ;  /* 0x0000000250507824 */ /* 0x000fc800078e00ff */
[----:B------:R-:W-:Y:S01]  /*76d0*/  HMUL2 R149, R149, c[0x0] [0x16c] ;  /* 0x00005b0095957a32 */ /* 0x000fe20000000000 */
[----:B------:R-:W-:-:S04]  /*76e0*/  LOP3.LUT R147, R80, 0x1e, RZ, 0xc0, !PT ;  /* 0x0000001e50937812 */ /* 0x000fc800078ec0ff */
[----:B------:R-:W-:Y:S02]  /*76f0*/  SHF.L.U32 R147, R165, R147, RZ ;  /* 0x00000093a5937219 */ /* 0x000fe400000006ff */
[----:B0-----:R-:W-:-:S04]  /*7700*/  LOP3.LUT R146, R146, 0x1, RZ, 0xc0, !PT ;  /* 0x0000000192927812 */ /* 0x001fc800078ec0ff */
[----:B------:R-:W-:-:S04]  /*7710*/  ISETP.NE.U32.AND P0, PT, R146, 0x1, PT ;  /* 0x000000019200780c */ /* 0x000fc80003f05070 */
[----:B------:R-:W-:-:S04]  /*7720*/  SEL R80, R156, 0xa820a820, !P0 ;  /* 0xa820a8209c507807 */ /* 0x000fc80004000000 */
                                                                                                                                   /* 0x4040005050927241 */
                                                                                                                                   /* 0x000fe4000000004f */
                                                                                                                                   /* 0x0000004e8f4f7241 */
                                                                                                                                   /* 0x0c0fe400000003ff */
                                                                                                                                   /* 0x0000004e8f507242 */
                                                                                                                                   /* 0x0c0fe400000017ff */
[----:B------:R-:W0:Y:S01]  /*7760*/  POPC R150, R79 ;  /* 0x0000004f00967309 */ /* 0x000e220000000000 */
[----:B------:R-:W-:Y:S02]  /*7770*/  LOP3.LUT R146, R146, R147, RZ, 0xfc, !PT ;  /* 0x0000009392927212 */ /* 0x000fe400078efcff */
                                                                                                                                   /* 0x0000004e8f937241 */
                                                                                                                                   /* 0x000fe20000001050 */
[----:B------:R-:W-:-:S04]  /*7790*/  IMAD.SHL.U32 R80, R80, 0x2, RZ ;  /* 0x0000000250507824 */ /* 0x000fc800078e00ff */
[----:B------:R-:W-:Y:S01]  /*77a0*/  HMUL2 R147, R147, c[0x0] [0x16c] ;  /* 0x00005b0093937a32 */ /* 0x000fe20000000000 */
[----:B------:R-:W-:Y:S02]  /*77b0*/  LOP3.LUT R80, R80, 0x1e, RZ, 0xc0, !PT ;  /* 0x0000001e50507812 */ /* 0x000fe400078ec0ff */
[----:B0-----:R-:W-:-:S04]  /*77c0*/  LOP3.LUT R150, R150, 0x1, RZ, 0xc0, !PT ;  /* 0x0000000196967812 */ /* 0x001fc800078ec0ff */
[----:B------:R-:W-:-:S04]  /*77d0*/  ISETP.NE.U32.AND P0, PT, R150, 0x1, PT ;  /* 0x000000019600780c */ /* 0x000fc80003f05070 */
[----:B------:R-:W-:Y:S02]  /*77e0*/  SEL R150, R156, 0xa820a820, !P0 ;  /* 0xa820a8209c967807 */ /* 0x000fe40004000000 */
[----:B------:R-:W-:Y:S02]  /*77f0*/  PLOP3.LUT P0, PT, PT, PT, UP0, 0x40, 0x0 ;  /* 0x000000000000781c */ /* 0x000fe40003f0e808 */
                                                                                                                                   /* 0x4040009696967241 */
                                                                                                                                   /* 0x000fe4000000004f */
[----:B------:R-:W-:Y:S02]  /*7810*/  HMNMX2 R79, |R147|, 65504, 65504, PT ;  /* 0x7bff7bff934f7840 */ /* 0x000fe40003800200 */
[----:B------:R-:W-:-:S03]  /*7820*/  SHF.L.U32 R147, R165, R80, RZ ;  /* 0x00000050a5937219 */ /* 0x000fc600000006ff */
[----:B------:R-:W-:Y:S02]  /*7830*/  LOP3.LUT R80, R79, 0x80008000, RZ, 0xfc, !PT ;  /* 0x800080004f507812 */ /* 0x000fe400078efcff */
[----:B------:R-:W-:-:S04]  /*7840*/  LOP3.LUT R147, R150, R147, RZ, 0xfc, !PT ;  /* 0x0000009396937212 */ /* 0x000fc800078efcff */
                                                                                                                                   /* 0x000000504f967241 */
                                                                                                                                   /* 0x000fca0000000093 */
[----:B------:R-:W-:Y:S01]  /*7860*/  HADD2 R143, R143, R150 ;  /* 0x000000968f8f7230 */ /* 0x000fe20000000000 */
                                                                                                                                   /* 0x000000504f967241 */
                                                                                                                                   /* 0x000fe40000008093 */
[----:B------:R-:W-:-:S03]  /*7880*/  HMNMX2 R80, |R149|, 65504, 65504, PT ;  /* 0x7bff7bff95507840 */ /* 0x000fc60003800200 */
[----:B------:R-:W-:Y:S02]  /*7890*/  HADD2 R150, R78.H0_H0, R150.H0_H0 ;  /* 0x200000964e967230 */ /* 0x000fe40000000800 */
[----:B------:R-:W-:-:S04]  /*78a0*/  LOP3.LUT R78, R80, 0x80008000, RZ, 0xfc, !PT ;  /* 0x80008000504e7812 */ /* 0x000fc800078efcff */
                                                                                                                                   /* 0x0000004e50957241 */
                                                                                                                                   /* 0x1c0fe40000000092 */
                                                                                                                                   /* 0x0000004e504e7241 */
                                                                                                                                   /* 0x000fc60000008092 */
[----:B------:R-:W-:Y:S02]  /*78d0*/  HADD2 R144, R144, R149 ;  /* 0x0000009590907230 */ /* 0x000fe40000000000 */
[----:B------:R-:W-:Y:S01]  /*78e0*/  HADD2 R145, R145.H0_H0, R78.H0_H0 ;  /* 0x2000004e91917230 */ /* 0x000fe20000000800 */
[----:B------:R-:W-:-:S04]  /*78f0*/  LOP3.LUT R78, R146, 0xffff, RZ, 0xc0, !PT ;  /* 0x0000ffff924e7812 */ /* 0x000fc800078ec0ff */
[----:B------:R-:W-:Y:S02]  /*7900*/  PRMT R78, R147, 0x1054, R78 ;  /* 0x00001054934e7816 */ /* 0x000fe4000000004e */
        /* <DEDUP_REMOVED lines=19> */
                                                                                                                                   /* 0x0000008e4d907241 */
                                                                                                                                   /* 0x1c0fe40000000091 */
                                                                                                                                   /* 0x0000008e4d917241 */
                                                                                                                                   /* 0x000fe20000008091 */
[----:B------:R-:W0:Y:S01]  /*7a60*/  LDS R146, [R139] ;  /* 0x000000008b927984 */ /* 0x000e220000000800 */
[----:B------:R-:W-:Y:S02]  /*7a70*/  SHF.R.U32.HI R142, RZ, 0x10, R75 ;  /* 0x00000010ff8e7819 */ /* 0x000fe4000001164b */
[----:B------:R-:W-:-:S04]  /*7a80*/  LOP3.LUT R75, R76, 0x80008000, RZ, 0xfc, !PT ;  /* 0x800080004c4b7812 */ /* 0x000fc800078efcff */
                                                                                                                                   /* 0x0000004b4c4d7241 */
                                                                                                                                   /* 0x1c0fe4000000008e */
                                                                                                                                   /* 0x0000004b4c4c7241 */
                                                                                                                                   /* 0x000fe2000000808e */
        /* <DEDUP_REMOVED lines=19> */
                                                                                                                                   /* 0x000000924d957241 */
                                                                                                                                   /* 0x000fca00000003ff */
[----:B------:R-:W0:Y:S02]  /*7bf0*/  LDS R76, [R76] ;  /* 0x000000004c4c7984 */ /* 0x000e240000000800 */
[C-C-:B0-----:R-:W-:Y:S02]  /*7c00*/  PRMT R147, R76.reuse, 0x7632, R148.reuse ;  /* 0x000076324c937816 */ /* 0x141fe40000000094 */
[----:B------:R-:W-:Y:S02]  /*7c10*/  PRMT R76, R76, 0x7610, R148 ;  /* 0x000076104c4c7816 */ /* 0x000fe40000000094 */
                                                                                                                                   /* 0x000000ff934b7241 */
                                                                                                                                   /* 0x000fca00000003ff */
[----:B------:R-:W-:Y:S01]  /*7c30*/  IMAD R75, R75, 0x10, R149 ;  /* 0x000000104b4b7824 */ /* 0x000fe200078e0295 */
                                                                                                                                   /* 0x000000924d957242 */
                                                                                                                                   /* 0x000fc8000000179b */
                                                                                                                                   /* 0x000000924d967241 */
                                                                                                                                   /* 0x000fc80000001095 */
                                                                                                                                   /* 0x0000009396807242 */
                                                                                                                                   /* 0x000fc80000001780 */
                                                                                                                                   /* 0x0000009396937241 */
                                                                                                                                   /* 0x100fe40000001080 */
[----:B------:R-:W0:Y:S01]  /*7c80*/  POPC R150, R75 ;  /* 0x0000004b00967309 */ /* 0x000e220000000000 */
                                                                                                                                   /* 0x200000ff95957241 */
                                                                                                                                   /* 0x000fe40000001080 */
[----:B------:R-:W-:-:S03]  /*7ca0*/  HMUL2 R147, R147, c[0x0] [0x16c] ;  /* 0x00005b0093937a32 */ /* 0x000fc60000000000 */
[----:B------:R-:W-:-:S05]  /*7cb0*/  IMAD.SHL.U32 R149, R149, 0x2, RZ ;  /* 0x0000000295957824 */ /* 0x000fca00078e00ff */
[----:B------:R-:W-:-:S04]  /*7cc0*/  LOP3.LUT R149, R149, 0x1e, RZ, 0xc0, !PT ;  /* 0x0000001e95957812 */ /* 0x000fc800078ec0ff */
[----:B------:R-:W-:Y:S02]  /*7cd0*/  SHF.L.U32 R149, R165, R149, RZ ;  /* 0x00000095a5957219 */ /* 0x000fe400000006ff */
[----:B0-----:R-:W-:-:S04]  /*7ce0*/  LOP3.LUT R150, R150, 0x1, RZ, 0xc0, !PT ;  /* 0x0000000196967812 */ /* 0x001fc800078ec0ff */
[----:B------:R-:W-:-:S04]  /*7cf0*/  ISETP.NE.U32.AND P0, PT, R150, 0x1, PT ;  /* 0x000000019600780c */ /* 0x000fc80003f05070 */
[----:B------:R-:W-:-:S04]  /*7d00*/  SEL R150, R156, 0xa820a820, !P0 ;  /* 0xa820a8209c967807 */ /* 0x000fc80004000000 */
                                                                                                                                   /* 0x4040009696967241 */
                                                                                                                                   /* 0x000fc8000000004b */
[----:B------:R-:W-:Y:S02]  /*7d20*/  LOP3.LUT R75, R149, R150, RZ, 0xfc, !PT ;  /* 0x00000096954b7212 */ /* 0x000fe400078efcff */
                                                                                                                                   /* 0x000000ff4c957241 */
                                                                                                                                   /* 0x000fe400000003ff */
                                                                                                                                   /* 0x0000009190967241 */
                                                                                                                                   /* 0x000fca00000003ff */
[----:B------:R-:W-:Y:S01]  /*7d50*/  IMAD R149, R149, 0x10, R150 ;  /* 0x0000001095957824 */ /* 0x000fe200078e0296 */
                                                                                                                                   /* 0x0000009190967242 */
                                                                                                                                   /* 0x000fc8000000179b */
                                                                                                                                   /* 0x0000009190977241 */
                                                                                                                                   /* 0x000fc80000001096 */
                                                                                                                                   /* 0x0000004c97817242 */
                                                                                                                                   /* 0x000fc80000001781 */
                                                                                                                                   /* 0x0000004c97977241 */
                                                                                                                                   /* 0x000fe40000001081 */
[----:B------:R-:W0:Y:S03]  /*7da0*/  POPC R76, R149 ;  /* 0x00000095004c7309 */ /* 0x000e260000000000 */
[----:B------:R-:W-:Y:S01]  /*7db0*/  HMUL2 R151, R151, c[0x0] [0x16c] ;  /* 0x00005b0097977a32 */ /* 0x000fe20000000000 */
[----:B0-----:R-:W-:-:S04]  /*7dc0*/  LOP3.LUT R76, R76, 0x1, RZ, 0xc0, !PT ;  /* 0x000000014c4c7812 */ /* 0x001fc800078ec0ff */
[----:B------:R-:W-:Y:S02]  /*7dd0*/  ISETP.NE.U32.AND P0, PT, R76, 0x1, PT ;  /* 0x000000014c00780c */ /* 0x000fe40003f05070 */
                                                                                                                                   /* 0x200000ff964c7241 */
                                                                                                                                   /* 0x000fe40000001081 */
[----:B------:R-:W-:Y:S02]  /*7df0*/  SEL R150, R156, 0xa820a820, !P0 ;  /* 0xa820a8209c967807 */ /* 0x000fe40004000000 */
[----:B------:R-:W-:Y:S01]  /*7e00*/  PLOP3.LUT P0, PT, PT, PT, UP0, 0x40, 0x0 ;  /* 0x000000000000781c */ /* 0x000fe20003f0e808 */
[----:B------:R-:W-:Y:S01]  /*7e10*/  IMAD.SHL.U32 R76, R76, 0x2, RZ ;  /* 0x000000024c4c7824 */ /* 0x000fe200078e00ff */
                                                                                                                                   /* 0x4040009696957241 */
                                                                                                                                   /* 0x000fc80000000095 */
[----:B------:R-:W-:Y:S02]  /*7e30*/  LOP3.LUT R152, R76, 0x1e, RZ, 0xc0, !PT ;  /* 0x0000001e4c987812 */ /* 0x000fe400078ec0ff */
[----:B------:R-:W-:Y:S02]  /*7e40*/  HMNMX2 R76, |R147|, 65504, 65504, PT ;  /* 0x7bff7bff934c7840 */ /* 0x000fe40003800200 */
[----:B------:R-:W-:-:S04]  /*7e50*/  SHF.L.U32 R147, R165, R152, RZ ;  /* 0x00000098a5937219 */ /* 0x000fc800000006ff */
[----:B------:R-:W-:Y:S02]  /*7e60*/  LOP3.LUT R147, R147, R149, RZ, 0xfc, !PT ;  /* 0x0000009593937212 */ /* 0x000fe400078efcff */
[C---:B------:R-:W-:Y:S02]  /*7e70*/  LOP3.LUT R149, R76.reuse, 0x80008000, RZ, 0xfc, !PT ;  /* 0x800080004c957812 */ /* 0x040fe400078efcff */
[----:B------:R-:W-:Y:S02]  /*7e80*/  LOP3.LUT R152, R147, 0xffff, RZ, 0xc0, !PT ;  /* 0x0000ffff93987812 */ /* 0x000fe400078ec0ff */
                                                                                                                                   /* 0x000000954c967241 */
                                                                                                                                   /* 0x1c0fe4000000004b */
                                                                                                                                   /* 0x000000954c957241 */
                                                                                                                                   /* 0x000fe4000000804b */
[----:B------:R-:W-:Y:S01]  /*7eb0*/  PRMT R75, R75, 0x1054, R152 ;  /* 0x000010544b4b7816 */ /* 0x000fe20000000098 */
[----:B------:R-:W-:Y:S01]  /*7ec0*/  HADD2 R150, R77, R150 ;  /* 0x000000964d967230 */ /* 0x000fe20000000000 */
[----:B------:R-:W-:Y:S01]  /*7ed0*/  HMNMX2 R77, |R151|, 65504, 65504, PT ;  /* 0x7bff7bff974d7840 */ /* 0x000fe20003800200 */
[----:B------:R-:W-:-:S04]  /*7ee0*/  HADD2 R146, R146, R149 ;  /* 0x0000009592927230 */ /* 0x000fc80000000000 */
[----:B------:R-:W-:-:S04]  /*7ef0*/  LOP3.LUT R149, R77, 0x80008000, RZ, 0xfc, !PT ;  /* 0x800080004d957812 */ /* 0x000fc800078efcff */
                                                                                                                                   /* 0x000000954d977241 */
                                                                                                                                   /* 0x1c0fe40000000093 */
                                                                                                                                   /* 0x000000954d957241 */
                                                                                                                                   /* 0x000fc60000008093 */
[----:B------:R-:W-:Y:S02]  /*7f20*/  HADD2 R144, R144, R151 ;  /* 0x0000009790907230 */ /* 0x000fe40000000000 */
[----:B------:R-:W-:-:S03]  /*7f30*/  HADD2 R145, R145, R149 ;  /* 0x0000009591917230 */ /* 0x000fc60000000000 */
[C-C-:B------:R-:W-:Y:S02]  /*7f40*/  PRMT R149, R144.reuse, 0x5410, R150.reuse ;  /* 0x0000541090957816 */ /* 0x140fe40000000096 */
        /* <DEDUP_REMOVED lines=22> */
                                                                                                                                   /* 0x000000914a907241 */
                                                                                                                                   /* 0x1c0fe4000000008e */
                                                                                                                                   /* 0x000000914a917241 */
                                                                                                                                   /* 0x000fe2000000808e */
[----:B------:R-:W0:Y:S01]  /*80d0*/  LDS R146, [R139] ;  /* 0x000000008b927984 */ /* 0x000e220000000800 */
[----:B------:R-:W-:-:S02]  /*80e0*/  SHF.R.U32.HI R142, RZ, 0x10, R72 ;  /* 0x00000010ff8e7819 */ /* 0x000fc40000011648 */
[----:B------:R-:W-:-:S04]  /*80f0*/  LOP3.LUT R72, R73, 0x80008000, RZ, 0xfc, !PT ;  /* 0x8000800049487812 */ /* 0x000fc800078efcff */
                                                                                                                                   /* 0x00000048494a7241 */
                                                                                                                                   /* 0x1c0fe4000000008e */
                                                                                                                                   /* 0x0000004849497241 */
                                                                                                                                   /* 0x000fe4000000808e */
        /* <DEDUP_REMOVED lines=15> */
                                                                                                                                   /* 0x000000924a957241 */
                                                                                                                                   /* 0x000fe200000003ff */
[----:B------:R-:W-:-:S05]  /*8220*/  HFMA2 R73, -R73, c[0x0] [0x164].H1_H1, R2.H0_H0 ;  /* 0x3000590049497a31 */ /* 0x000fca0000040102 */
[----:B------:R-:W-:-:S06]  /*8230*/  IDP.2A.LO.S16.S8 R73, R73, c[0x2][0x8], R150 ;  /* 0x0080020049497a26 */ /* 0x000fcc0000001696 */
[----:B------:R-:W0:Y:S02]  /*8240*/  LDS R73, [R73] ;  /* 0x0000000049497984 */ /* 0x000e240000000800 */
[C-C-:B0-----:R-:W-:Y:S02]  /*8250*/  PRMT R147, R73.reuse, 0x7632, R148.reuse ;  /* 0x0000763249937816 */ /* 0x141fe40000000094 */
[----:B------:R-:W-:Y:S02]  /*8260*/  PRMT R73, R73, 0x7610, R148 ;  /* 0x0000761049497816 */ /* 0x000fe40000000094 */
                                                                                                                                   /* 0x000000ff93487241 */
                                                                                                                                   /* 0x000fca00000003ff */
[----:B------:R-:W-:Y:S01]  /*8280*/  IMAD R72, R72, 0x10, R149 ;  /* 0x0000001048487824 */ /* 0x000fe200078e0295 */
                                                                                                                                   /* 0x000000924a957242 */
                                                                                                                                   /* 0x000fc8000000179b */
                                                                                                                                   /* 0x000000924a967241 */
                                                                                                                                   /* 0x000fc80000001095 */
                                                                                                                                   /* 0x0000009396827242 */
                                                                                                                                   /* 0x000fc80000001782 */
                                                                                                                                   /* 0x0000009396937241 */
                                                                                                                                   /* 0x100fe40000001082 */
[----:B------:R-:W0:Y:S01]  /*82d0*/  POPC R150, R72 ;  /* 0x0000004800967309 */ /* 0x000e220000000000 */
                                                                                                                                   /* 0x200000ff95957241 */
                                                                                                                                   /* 0x000fe40000001082 */
[----:B------:R-:W-:-:S03]  /*82f0*/  HMUL2 R147, R147, c[0x0] [0x16c] ;  /* 0x00005b0093937a32 */ /* 0x000fc60000000000 */
[----:B------:R-:W-:-:S05]  /*8300*/  IMAD.SHL.U32 R149, R149, 0x2, RZ ;  /* 0x0000000295957824 */ /* 0x000fca00078e00ff */
[----:B------:R-:W-:-:S04]  /*8310*/  LOP3.LUT R149, R149, 0x1e, RZ, 0xc0, !PT ;  /* 0x0000001e95957812 */ /* 0x000fc800078ec0ff */
[----:B------:R-:W-:Y:S02]  /*8320*/  SHF.L.U32 R149, R165, R149, RZ ;  /* 0x00000095a5957219 */ /* 0x000fe400000006ff */
[----:B0-----:R-:W-:-:S04]  /*8330*/  LOP3.LUT R150, R150, 0x1, RZ, 0xc0, !PT ;  /* 0x0000000196967812 */ /* 0x001fc800078ec0ff */
[----:B------:R-:W-:-:S04]  /*8340*/  ISETP.NE.U32.AND P0, PT, R150, 0x1, PT ;  /* 0x000000019600780c */ /* 0x000fc80003f05070 */
[----:B------:R-:W-:-:S04]  /*8350*/  SEL R150, R156, 0xa820a820, !P0 ;  /* 0xa820a8209c967807 */ /* 0x000fc80004000000 */
                                                                                                                                   /* 0x4040009696967241 */
                                                                                                                                   /* 0x000fc80000000048 */
[----:B------:R-:W-:Y:S02]  /*8370*/  LOP3.LUT R72, R149, R150, RZ, 0xfc, !PT ;  /* 0x0000009695487212 */ /* 0x000fe400078efcff */
                                                                                                                                   /* 0x000000ff49957241 */
                                                                                                                                   /* 0x000fe400000003ff */
                                                                                                                                   /* 0x0000009190967241 */
                                                                                                                                   /* 0x000fca00000003ff */
[----:B------:R-:W-:Y:S01]  /*83a0*/  IMAD R149, R149, 0x10, R150 ;  /* 0x0000001095957824 */ /* 0x000fe200078e0296 */
                                                                                                                                   /* 0x0000009190967242 */
                                                                                                                                   /* 0x000fc8000000179b */
                                                                                                                                   /* 0x0000009190977241 */
                                                                                                                                   /* 0x000fc80000001096 */
                                                                                                                                   /* 0x0000004997837242 */
                                                                                                                                   /* 0x000fc80000001783 */
                                                                                                                                   /* 0x0000004997977241 */
                                                                                                                                   /* 0x000fe40000001083 */
[----:B------:R-:W0:Y:S03]  /*83f0*/  POPC R73, R149 ;  /* 0x0000009500497309 */ /* 0x000e260000000000 */
[----:B------:R-:W-:Y:S01]  /*8400*/  HMUL2 R151, R151, c[0x0] [0x16c] ;  /* 0x00005b0097977a32 */ /* 0x000fe20000000000 */
[----:B0-----:R-:W-:-:S04]  /*8410*/  LOP3.LUT R73, R73, 0x1, RZ, 0xc0, !PT ;  /* 0x0000000149497812 */ /* 0x001fc800078ec0ff */
[----:B------:R-:W-:Y:S02]  /*8420*/  ISETP.NE.U32.AND P0, PT, R73, 0x1, PT ;  /* 0x000000014900780c */ /* 0x000fe40003f05070 */
                                                                                                                                   /* 0x200000ff96497241 */
                                                                                                                                   /* 0x000fe40000001083 */
[----:B------:R-:W-:Y:S02]  /*8440*/  SEL R150, R156, 0xa820a820, !P0 ;  /* 0xa820a8209c967807 */ /* 0x000fe40004000000 */
[----:B------:R-:W-:Y:S01]  /*8450*/  PLOP3.LUT P0, PT, PT, PT, UP0, 0x40, 0x0 ;  /* 0x000000000000781c */ /* 0x000fe20003f0e808 */
[----:B------:R-:W-:Y:S01]  /*8460*/  IMAD.SHL.U32 R73, R73, 0x2, RZ ;  /* 0x0000000249497824 */ /* 0x000fe200078e00ff */
                                                                                                                                   /* 0x4040009696957241 */
                                                                                                                                   /* 0x000fc80000000095 */
[----:B------:R-:W-:Y:S02]  /*8480*/  LOP3.LUT R152, R73, 0x1e, RZ, 0xc0, !PT ;  /* 0x0000001e49987812 */ /* 0x000fe400078ec0ff */
[----:B------:R-:W-:Y:S02]  /*8490*/  HMNMX2 R73, |R147|, 65504, 65504, PT ;  /* 0x7bff7bff93497840 */ /* 0x000fe40003800200 */
[----:B------:R-:W-:-:S04]  /*84a0*/  SHF.L.U32 R147, R165, R152, RZ ;  /* 0x00000098a5937219 */ /* 0x000fc800000006ff */
[----:B------:R-:W-:Y:S02]  /*84b0*/  LOP3.LUT R147, R147, R149, RZ, 0xfc, !PT ;  /* 0x0000009593937212 */ /* 0x000fe400078efcff */
[----:B------:R-:W-:-:S04]  /*84c0*/  LOP3.LUT R149, R73, 0x80008000, RZ, 0xfc, !PT ;  /* 0x8000800049957812 */ /* 0x000fc800078efcff */
                                                                                                                                   /* 0x0000009549967241 */
                                                                                                                                   /* 0x1c0fe40000000048 */
                                                                                                                                   /* 0x0000009549957241 */
                                                                                                                                   /* 0x000fc60000008048 */
[----:B------:R-:W-:Y:S01]  /*84f0*/  HADD2 R150, R74, R150 ;  /* 0x000000964a967230 */ /* 0x000fe20000000000 */
[----:B------:R-:W-:Y:S01]  /*8500*/  HMNMX2 R74, |R151|, 65504, 65504, PT ;  /* 0x7bff7bff974a7840 */ /* 0x000fe20003800200 */
[----:B------:R-:W-:-:S04]  /*8510*/  HADD2 R146, R146, R149 ;  /* 0x0000009592927230 */ /* 0x000fc80000000000 */
[----:B------:R-:W-:-:S04]  /*8520*/  LOP3.LUT R149, R74, 0x80008000, RZ, 0xfc, !PT ;  /* 0x800080004a957812 */ /* 0x000fc800078efcff */
                                                                                                                                   /* 0x000000954a977241 */
                                                                                                                                   /* 0x1c0fe40000000093 */
                                                                                                                                   /* 0x000000954a957241 */
                                                                                                                                   /* 0x000fe40000008093 */
        /* <DEDUP_REMOVED lines=19> */
[----:B------:R-:W-:-:S05]  /*8680*/  HFMA2 R139, -R139, c[0x0] [0x164].H1_H1, R2.H0_H0 ;  /* 0x300059008b8b7a31 */ /* 0x000fca0000040102 */
[C---:B------:R-:W-:Y:S01]  /*8690*/  IDP.2A.HI.S16.S8 R141, R139.reuse, c[0x2][0xc], R144 ;  /* 0x008003008b8d7a26 */ /* 0x040fe20000003690 */
[----:B------:R-:W-:Y:S01]  /*86a0*/  SHF.R.U32.HI R144, RZ, 0x10, R69 ;  /* 0x00000010ff907819 */ /* 0x000fe20000011645 */
[----:B------:R-:W-:Y:S01]  /*86b0*/  IDP.2A.LO.S16.S8 R139, R139, c[0x2][0x8], R142 ;  /* 0x008002008b8b7a26 */ /* 0x000fe2000000168e */
[----:B------:R-:W-:Y:S02]  /*86c0*/  LOP3.LUT R69, R69, 0xffff, RZ, 0xc0, !PT ;  /* 0x0000ffff45457812 */ /* 0x000fe400078ec0ff */
                                                                                                                                   /* 0x00000091468f7241 */
                                                                                                                                   /* 0x1c0fe20000000090 */
[----:B------:R-:W-:Y:S01]  /*86e0*/  LDS R141, [R141] ;  /* 0x000000008d8d7984 */ /* 0x000fe20000000800 */
                                                                                                                                   /* 0x0000009146467241 */
                                                                                                                                   /* 0x000fe40000008090 */
[----:B------:R-:W-:Y:S01]  /*8700*/  LOP3.LUT R144, R71, 0x80008000, RZ, 0xfc, !PT ;  /* 0x8000800047907812 */ /* 0x000fe200078efcff */
[----:B------:R-:W0:Y:S01]  /*8710*/  LDS R142, [R139] ;  /* 0x000000008b8e7984 */ /* 0x000e220000000800 */
[----:B------:R-:W-:-:S02]  /*8720*/  PRMT R70, R70, 0x5410, RZ ;  /* 0x0000541046467816 */ /* 0x000fc400000000ff */
                                                                                                                                   /* 0x0000009047917241 */
                                                                                                                                   /* 0x1c0fe40000008045 */
                                                                                                                                   /* 0x0000009047907241 */
                                                                                                                                   /* 0x000fe40000000045 */
[----:B------:R-:W-:Y:S02]  /*8750*/  PRMT R145, R145, 0x5410, RZ ;  /* 0x0000541091917816 */ /* 0x000fe400000000ff */
[----:B------:R-:W-:-:S05]  /*8760*/  HSET2.BF.GE.AND R71, R0.H0_H0, c[0x0] [0x9c8], PT ;  /* 0x0002720000477633 */ /* 0x000fca0003806880 */
[----:B------:R-:W-:Y:S01]  /*8770*/  HFMA2 R71, -R71, c[0x0] [0x164].H1_H1, R2.H0_H0 ;  /* 0x3000590047477a31 */ /* 0x000fe20000040102 */
[C-C-:B0-----:R-:W-:Y:S02]  /*8780*/  PRMT R146, R142.reuse, 0x5410, R141.reuse ;  /* 0x000054108e927816 */ /* 0x141fe4000000008d */
[----:B------:R-:W-:Y:S01]  /*8790*/  PRMT R69, R142, 0x7632, R141 ;  /* 0x000076328e457816 */ /* 0x000fe2000000008d */
[----:B------:R-:W-:Y:S02]  /*87a0*/  IMAD.MOV.U32 R142, RZ, RZ, c[0x0][0x9cc] ;  /* 0x00027300ff8e7624 */ /* 0x000fe400078e00ff */
[----:B------:R-:W-:Y:S01]  /*87b0*/  HADD2 R145, R146, -R145 ;  /* 0x8000009192917230 */ /* 0x000fe20000000000 */
[----:B------:R-:W-:Y:S01]  /*87c0*/  IMAD.MOV.U32 R146, RZ, RZ, c[0x0][0x9d0] ;  /* 0x00027400ff927624 */ /* 0x000fe200078e00ff */
        /* <DEDUP_REMOVED lines=9> */
                                                                                                                                   /* 0x0000009190467241 */
                                                                                                                                   /* 0x0c0fe400000003ff */
                                                                                                                                   /* 0x0000009190477242 */
                                                                                                                                   /* 0x0c0fe400000017ff */
[----:B------:R-:W0:Y:S02]  /*8880*/  POPC R146, R70 ;  /* 0x0000004600927309 */ /* 0x000e240000000000 */
                                                                                                                                   /* 0x0000009190957241 */
                                                                                                                                   /* 0x000fe20000001047 */
[----:B------:R-:W-:-:S04]  /*88a0*/  IMAD.SHL.U32 R71, R71, 0x2, RZ ;  /* 0x0000000247477824 */ /* 0x000fc800078e00ff */
[----:B------:R-:W-:Y:S01]  /*88b0*/  HMUL2 R149, R149, c[0x0] [0x16c] ;  /* 0x00005b0095957a32 */ /* 0x000fe20000000000 */
[----:B------:R-:W-:-:S04]  /*88c0*/  LOP3.LUT R147, R71, 0x1e, RZ, 0xc0, !PT ;  /* 0x0000001e47937812 */ /* 0x000fc800078ec0ff */
[----:B------:R-:W-:Y:S02]  /*88d0*/  SHF.L.U32 R147, R165, R147, RZ ;  /* 0x00000093a5937219 */ /* 0x000fe400000006ff */
[----:B0-----:R-:W-:-:S04]  /*88e0*/  LOP3.LUT R146, R146, 0x1, RZ, 0xc0, !PT ;  /* 0x0000000192927812 */ /* 0x001fc800078ec0ff */
[----:B------:R-:W-:-:S04]  /*88f0*/  ISETP.NE.U32.AND P0, PT, R146, 0x1, PT ;  /* 0x000000019200780c */ /* 0x000fc80003f05070 */
[----:B------:R-:W-:-:S04]  /*8900*/  SEL R71, R156, 0xa820a820, !P0 ;  /* 0xa820a8209c477807 */ /* 0x000fc80004000000 */
                                                                                                                                   /* 0x4040004747927241 */
                                                                                                                                   /* 0x000fe40000000046 */
                                                                                                                                   /* 0x000000458f467241 */
                                                                                                                                   /* 0x0c0fe400000003ff */
                                                                                                                                   /* 0x000000458f477242 */
                                                                                                                                   /* 0x040fe400000017ff */
[----:B------:R-:W0:Y:S01]  /*8940*/  POPC R150, R70 ;  /* 0x0000004600967309 */ /* 0x000e220000000000 */
[----:B------:R-:W-:Y:S02]  /*8950*/  LOP3.LUT R146, R146, R147, RZ, 0xfc, !PT ;  /* 0x0000009392927212 */ /* 0x000fe400078efcff */
                                                                                                                                   /* 0x000000458f937241 */
                                                                                                                                   /* 0x000fe20000001047 */
[----:B------:R-:W-:-:S04]  /*8970*/  IMAD.SHL.U32 R71, R71, 0x2, RZ ;  /* 0x0000000247477824 */ /* 0x000fc800078e00ff */
[----:B------:R-:W-:Y:S01]  /*8980*/  HMUL2 R147, R147, c[0x0] [0x16c] ;  /* 0x00005b0093937a32 */ /* 0x000fe20000000000 */
[----:B------:R-:W-:-:S04]  /*8990*/  LOP3.LUT R71, R71, 0x1e, RZ, 0xc0, !PT ;  /* 0x0000001e47477812 */ /* 0x000fc800078ec0ff */
[----:B------:R-:W-:Y:S02]  /*89a0*/  SHF.L.U32 R71, R165, R71, RZ ;  /* 0x00000047a5477219 */ /* 0x000fe400000006ff */
[----:B0-----:R-:W-:-:S04]  /*89b0*/  LOP3.LUT R150, R150, 0x1, RZ, 0xc0, !PT ;  /* 0x0000000196967812 */ /* 0x001fc800078ec0ff */
[----:B------:R-:W-:-:S04]  /*89c0*/  ISETP.NE.U32.AND P0, PT, R150, 0x1, PT ;  /* 0x000000019600780c */ /* 0x000fc80003f05070 */
[----:B------:R-:W-:Y:S02]  /*89d0*/  SEL R150, R156, 0xa820a820, !P0 ;  /* 0xa820a8209c967807 */ /* 0x000fe40004000000 */
[----:B------:R-:W-:Y:S02]  /*89e0*/  PLOP3.LUT P0, PT, PT, PT, UP0, 0x40, 0x0 ;  /* 0x000000000000781c */ /* 0x000fe40003f0e808 */
                                                                                                                                   /* 0x4040009696967241 */
                                                                                                                                   /* 0x000fe40000000046 */
[----:B------:R-:W-:Y:S02]  /*8a00*/  HMNMX2 R70, |R147|, 65504, 65504, PT ;  /* 0x7bff7bff93467840 */ /* 0x000fe40003800200 */
[----:B------:R-:W-:-:S03]  /*8a10*/  LOP3.LUT R147, R150, R71, RZ, 0xfc, !PT ;  /* 0x0000004796937212 */ /* 0x000fc600078efcff */
[----:B------:R-:W-:-:S04]  /*8a20*/  LOP3.LUT R71, R70, 0x80008000, RZ, 0xfc, !PT ;  /* 0x8000800046477812 */ /* 0x000fc800078efcff */
                                                                                                                                   /* 0x0000004746967241 */
                                                                                                                                   /* 0x000fca0000000093 */
[----:B------:R-:W-:Y:S01]  /*8a40*/  HADD2 R143, R143, R150 ;  /* 0x000000968f8f7230 */ /* 0x000fe20000000000 */
                                                                                                                                   /* 0x0000004746967241 */
                                                                                                                                   /* 0x000fe40000008093 */
[----:B------:R-:W-:-:S03]  /*8a60*/  HMNMX2 R71, |R149|, 65504, 65504, PT ;  /* 0x7bff7bff95477840 */ /* 0x000fc60003800200 */
[----:B------:R-:W-:Y:S02]  /*8a70*/  HADD2 R150, R69.H0_H0, R150.H0_H0 ;  /* 0x2000009645967230 */ /* 0x000fe40000000800 */
[----:B------:R-:W-:-:S04]  /*8a80*/  LOP3.LUT R69, R71, 0x80008000, RZ, 0xfc, !PT ;  /* 0x8000800047457812 */ /* 0x000fc800078efcff */
                                                                                                                                   /* 0x0000004547957241 */
                                                                                                                                   /* 0x1c0fe40000000092 */
                                                                                                                                   /* 0x0000004547987241 */
                                                                                                                                   /* 0x000fe40000008092 */
        /* <DEDUP_REMOVED lines=25> */
                                                                                                                                   /* 0x0000009144907241 */
                                                                                                                                   /* 0x1c0fe4000000008e */
                                                                                                                                   /* 0x0000009144917241 */
                                                                                                                                   /* 0x000fe2000000808e */
[----:B------:R-:W0:Y:S01]  /*8c60*/  LDS R146, [R139] ;  /* 0x000000008b927984 */ /* 0x000e220000000800 */
[----:B------:R-:W-:-:S02]  /*8c70*/  SHF.R.U32.HI R142, RZ, 0x10, R66 ;  /* 0x00000010ff8e7819 */ /* 0x000fc40000011642 */
[----:B------:R-:W-:-:S04]  /*8c80*/  LOP3.LUT R66, R67, 0x80008000, RZ, 0xfc, !PT ;  /* 0x8000800043427812 */ /* 0x000fc800078efcff */
                                                                                                                                   /* 0x0000004243447241 */
                                                                                                                                   /* 0x1c0fe4000000008e */
                                                                                                                                   /* 0x0000004243437241 */
                                                                                                                                   /* 0x000fe4000000808e */
        /* <DEDUP_REMOVED lines=15> */
                                                                                                                                   /* 0x0000009244957241 */
                                                                                                                                   /* 0x000fe200000003ff */
[----:B------:R-:W-:-:S05]  /*8db0*/  HFMA2 R67, -R67, c[0x0] [0x164].H1_H1, R2.H0_H0 ;  /* 0x3000590043437a31 */ /* 0x000fca0000040102 */
[----:B------:R-:W-:-:S06]  /*8dc0*/  IDP.2A.LO.S16.S8 R67, R67, c[0x2][0x8], R150 ;  /* 0x0080020043437a26 */ /* 0x000fcc0000001696 */
[----:B------:R-:W0:Y:S02]  /*8dd0*/  LDS R67, [R67] ;  /* 0x0000000043437984 */ /* 0x000e240000000800 */
[C-C-:B0-----:R-:W-:Y:S02]  /*8de0*/  PRMT R147, R67.reuse, 0x7632, R148.reuse ;  /* 0x0000763243937816 */ /* 0x141fe40000000094 */
[----:B------:R-:W-:Y:S02]  /*8df0*/  PRMT R67, R67, 0x7610, R148 ;  /* 0x0000761043437816 */ /* 0x000fe40000000094 */
                                                                                                                                   /* 0x000000ff93427241 */
                                                                                                                                   /* 0x000fca00000003ff */
[----:B------:R-:W-:Y:S01]  /*8e10*/  IMAD R66, R66, 0x10, R149 ;  /* 0x0000001042427824 */ /* 0x000fe200078e0295 */
                                                                                                                                   /* 0x0000009244957242 */
                                                                                                                                   /* 0x000fc8000000179b */
                                                                                                                                   /* 0x0000009244967241 */
                                                                                                                                   /* 0x000fc80000001095 */
                                                                                                                                   /* 0x0000009396847242 */
                                                                                                                                   /* 0x000fc80000001784 */
                                                                                                                                   /* 0x0000009396937241 */
                                                                                                                                   /* 0x100fe40000001084 */
[----:B------:R-:W0:Y:S01]  /*8e60*/  POPC R150, R66 ;  /* 0x0000004200967309 */ /* 0x000e220000000000 */
                                                                                                                                   /* 0x200000ff95957241 */
                                                                                                                                   /* 0x000fe40000001084 */
[----:B------:R-:W-:-:S03]  /*8e80*/  HMUL2 R147, R147, c[0x0] [0x16c] ;  /* 0x00005b0093937a32 */ /* 0x000fc60000000000 */
[----:B------:R-:W-:-:S05]  /*8e90*/  IMAD.SHL.U32 R149, R149, 0x2, RZ ;  /* 0x0000000295957824 */ /* 0x000fca00078e00ff */
[----:B------:R-:W-:-:S04]  /*8ea0*/  LOP3.LUT R149, R149, 0x1e, RZ, 0xc0, !PT ;  /* 0x0000001e95957812 */ /* 0x000fc800078ec0ff */
[----:B------:R-:W-:Y:S02]  /*8eb0*/  SHF.L.U32 R149, R165, R149, RZ ;  /* 0x00000095a5957219 */ /* 0x000fe400000006ff */
[----:B0-----:R-:W-:-:S04]  /*8ec0*/  LOP3.LUT R150, R150, 0x1, RZ, 0xc0, !PT ;  /* 0x0000000196967812 */ /* 0x001fc800078ec0ff */
[----:B------:R-:W-:-:S04]  /*8ed0*/  ISETP.NE.U32.AND P0, PT, R150, 0x1, PT ;  /* 0x000000019600780c */ /* 0x000fc80003f05070 */
[----:B------:R-:W-:-:S04]  /*8ee0*/  SEL R150, R156, 0xa820a820, !P0 ;  /* 0xa820a8209c967807 */ /* 0x000fc80004000000 */
                                                                                                                                   /* 0x4040009696967241 */
                                                                                                                                   /* 0x000fc80000000042 */
[----:B------:R-:W-:Y:S02]  /*8f00*/  LOP3.LUT R66, R149, R150, RZ, 0xfc, !PT ;  /* 0x0000009695427212 */ /* 0x000fe400078efcff */
                                                                                                                                   /* 0x000000ff43957241 */
                                                                                                                                   /* 0x000fe400000003ff */
                                                                                                                                   /* 0x0000009190967241 */
                                                                                                                                   /* 0x000fca00000003ff */
[----:B------:R-:W-:Y:S01]  /*8f30*/  IMAD R149, R149, 0x10, R150 ;  /* 0x0000001095957824 */ /* 0x000fe200078e0296 */
                                                                                                                                   /* 0x0000009190967242 */
                                                                                                                                   /* 0x000fc8000000179b */
                                                                                                                                   /* 0x0000009190977241 */
                                                                                                                                   /* 0x000fc80000001096 */
                                                                                                                                   /* 0x0000004397857242 */
                                                                                                                                   /* 0x000fc80000001785 */
                                                                                                                                   /* 0x0000004397977241 */
                                                                                                                                   /* 0x000fe40000001085 */
[----:B------:R-:W0:Y:S03]  /*8f80*/  POPC R67, R149 ;  /* 0x0000009500437309 */ /* 0x000e260000000000 */
[----:B------:R-:W-:Y:S01]  /*8f90*/  HMUL2 R151, R151, c[0x0] [0x16c] ;  /* 0x00005b0097977a32 */ /* 0x000fe20000000000 */
[----:B0-----:R-:W-:-:S04]  /*8fa0*/  LOP3.LUT R67, R67, 0x1, RZ, 0xc0, !PT ;  /* 0x0000000143437812 */ /* 0x001fc800078ec0ff */
[----:B------:R-:W-:Y:S02]  /*8fb0*/  ISETP.NE.U32.AND P0, PT, R67, 0x1, PT ;  /* 0x000000014300780c */ /* 0x000fe40003f05070 */
                                                                                                                                   /* 0x200000ff96437241 */
                                                                                                                                   /* 0x000fe40000001085 */
[----:B------:R-:W-:Y:S02]  /*8fd0*/  SEL R150, R156, 0xa820a820, !P0 ;  /* 0xa820a8209c967807 */ /* 0x000fe40004000000 */
[----:B------:R-:W-:Y:S01]  /*8fe0*/  PLOP3.LUT P0, PT, PT, PT, UP0, 0x40, 0x0 ;  /* 0x000000000000781c */ /* 0x000fe20003f0e808 */
[----:B------:R-:W-:Y:S01]  /*8ff0*/  IMAD.SHL.U32 R67, R67, 0x2, RZ ;  /* 0x0000000243437824 */ /* 0x000fe200078e00ff */
                                                                                                                                   /* 0x4040009696957241 */
                                                                                                                                   /* 0x000fc80000000095 */
[----:B------:R-:W-:Y:S02]  /*9010*/  LOP3.LUT R152, R67, 0x1e, RZ, 0xc0, !PT ;  /* 0x0000001e43987812 */ /* 0x000fe400078ec0ff */
[----:B------:R-:W-:Y:S02]  /*9020*/  HMNMX2 R67, |R147|, 65504, 65504, PT ;  /* 0x7bff7bff93437840 */ /* 0x000fe40003800200 */
[----:B------:R-:W-:-:S04]  /*9030*/  SHF.L.U32 R147, R165, R152, RZ ;  /* 0x00000098a5937219 */ /* 0x000fc800000006ff */
[----:B------:R-:W-:Y:S02]  /*9040*/  LOP3.LUT R147, R147, R149, RZ, 0xfc, !PT ;  /* 0x0000009593937212 */ /* 0x000fe400078efcff */
[----:B------:R-:W-:-:S04]  /*9050*/  LOP3.LUT R149, R67, 0x80008000, RZ, 0xfc, !PT ;  /* 0x8000800043957812 */ /* 0x000fc800078efcff */
                                                                                                                                   /* 0x0000009543967241 */
                                                                                                                                   /* 0x1c0fe40000000042 */
                                                                                                                                   /* 0x0000009543957241 */
                                                                                                                                   /* 0x000fc60000008042 */
[----:B------:R-:W-:Y:S01]  /*9080*/  HADD2 R150, R68, R150 ;  /* 0x0000009644967230 */ /* 0x000fe20000000000 */
[----:B------:R-:W-:Y:S01]  /*9090*/  HMNMX2 R68, |R151|, 65504, 65504, PT ;  /* 0x7bff7bff97447840 */ /* 0x000fe20003800200 */
[----:B------:R-:W-:-:S04]  /*90a0*/  HADD2 R146, R146, R149 ;  /* 0x0000009592927230 */ /* 0x000fc80000000000 */
[----:B------:R-:W-:-:S04]  /*90b0*/  LOP3.LUT R149, R68, 0x80008000, RZ, 0xfc, !PT ;  /* 0x8000800044957812 */ /* 0x000fc800078efcff */
                                                                                                                                   /* 0x0000009544977241 */
                                                                                                                                   /* 0x1c0fe40000000093 */
                                                                                                                                   /* 0x0000009544957241 */
                                                                                                                                   /* 0x000fe40000008093 */
        /* <DEDUP_REMOVED lines=25> */
                                                                                                                                   /* 0x0000008e41907241 */
                                                                                                                                   /* 0x1c0fe40000000091 */
                                                                                                                                   /* 0x0000008e41917241 */
                                                                                                                                   /* 0x000fe20000008091 */
[----:B------:R-:W0:Y:S01]  /*9290*/  LDS R146, [R139] ;  /* 0x000000008b927984 */ /* 0x000e220000000800 */
[----:B------:R-:W-:Y:S02]  /*92a0*/  SHF.R.U32.HI R142, RZ, 0x10, R63 ;  /* 0x00000010ff8e7819 */ /* 0x000fe4000001163f */
[----:B------:R-:W-:-:S04]  /*92b0*/  LOP3.LUT R63, R64, 0x80008000, RZ, 0xfc, !PT ;  /* 0x80008000403f7812 */ /* 0x000fc800078efcff */
                                                                                                                                   /* 0x0000003f40417241 */
                                                                                                                                   /* 0x1c0fe4000000008e */
                                                                                                                                   /* 0x0000003f40407241 */
                                                                                                                                   /* 0x000fe2000000808e */
        /* <DEDUP_REMOVED lines=19> */
                                                                                                                                   /* 0x0000009241957241 */
                                                                                                                                   /* 0x000fca00000003ff */
[----:B------:R-:W0:Y:S02]  /*9420*/  LDS R64, [R64] ;  /* 0x0000000040407984 */ /* 0x000e240000000800 */
[C-C-:B0-----:R-:W-:Y:S02]  /*9430*/  PRMT R147, R64.reuse, 0x7632, R148.reuse ;  /* 0x0000763240937816 */ /* 0x141fe40000000094 */
[----:B------:R-:W-:Y:S02]  /*9440*/  PRMT R64, R64, 0x7610, R148 ;  /* 0x0000761040407816 */ /* 0x000fe40000000094 */
                                                                                                                                   /* 0x000000ff933f7241 */
                                                                                                                                   /* 0x000fca00000003ff */
[----:B------:R-:W-:Y:S01]  /*9460*/  IMAD R63, R63, 0x10, R149 ;  /* 0x000000103f3f7824 */ /* 0x000fe200078e0295 */
                                                                                                                                   /* 0x0000009241957242 */
                                                                                                                                   /* 0x000fc8000000179b */
                                                                                                                                   /* 0x0000009241967241 */
                                                                                                                                   /* 0x000fc80000001095 */
                                                                                                                                   /* 0x0000009396867242 */
                                                                                                                                   /* 0x000fc80000001786 */
                                                                                                                                   /* 0x0000009396937241 */
                                                                                                                                   /* 0x100fe40000001086 */
[----:B------:R-:W0:Y:S01]  /*94b0*/  POPC R150, R63 ;  /* 0x0000003f00967309 */ /* 0x000e220000000000 */
                                                                                                                                   /* 0x200000ff95957241 */
                                                                                                                                   /* 0x000fe40000001086 */
[----:B------:R-:W-:-:S03]  /*94d0*/  HMUL2 R147, R147, c[0x0] [0x16c] ;  /* 0x00005b0093937a32 */ /* 0x000fc60000000000 */
[----:B------:R-:W-:-:S05]  /*94e0*/  IMAD.SHL.U32 R149, R149, 0x2, RZ ;  /* 0x0000000295957824 */ /* 0x000fca00078e00ff */
[----:B------:R-:W-:-:S04]  /*94f0*/  LOP3.LUT R149, R149, 0x1e, RZ, 0xc0, !PT ;  /* 0x0000001e95957812 */ /* 0x000fc800078ec0ff */
[----:B------:R-:W-:Y:S02]  /*9500*/  SHF.L.U32 R149, R165, R149, RZ ;  /* 0x00000095a5957219 */ /* 0x000fe400000006ff */
[----:B0-----:R-:W-:-:S04]  /*9510*/  LOP3.LUT R150, R150, 0x1, RZ, 0xc0, !PT ;  /* 0x0000000196967812 */ /* 0x001fc800078ec0ff */
[----:B------:R-:W-:-:S04]  /*9520*/  ISETP.NE.U32.AND P0, PT, R150, 0x1, PT ;  /* 0x000000019600780c */ /* 0x000fc80003f05070 */
[----:B------:R-:W-:-:S04]  /*9530*/  SEL R150, R156, 0xa820a820, !P0 ;  /* 0xa820a8209c967807 */ /* 0x000fc80004000000 */
                                                                                                                                   /* 0x4040009696967241 */
                                                                                                                                   /* 0x000fc8000000003f */
[----:B------:R-:W-:Y:S02]  /*9550*/  LOP3.LUT R63, R149, R150, RZ, 0xfc, !PT ;  /* 0x00000096953f7212 */ /* 0x000fe400078efcff */
                                                                                                                                   /* 0x000000ff40957241 */
                                                                                                                                   /* 0x000fe400000003ff */
                                                                                                                                   /* 0x0000009190967241 */
                                                                                                                                   /* 0x000fca00000003ff */
[----:B------:R-:W-:Y:S01]  /*9580*/  IMAD R149, R149, 0x10, R150 ;  /* 0x0000001095957824 */ /* 0x000fe200078e0296 */
                                                                                                                                   /* 0x0000009190967242 */
                                                                                                                                   /* 0x000fc8000000179b */
                                                                                                                                   /* 0x0000009190977241 */
                                                                                                                                   /* 0x000fc80000001096 */
                                                                                                                                   /* 0x0000004097877242 */
                                                                                                                                   /* 0x000fc80000001787 */
                                                                                                                                   /* 0x0000004097977241 */
                                                                                                                                   /* 0x000fe40000001087 */
[----:B------:R-:W0:Y:S03]  /*95d0*/  POPC R64, R149 ;  /* 0x0000009500407309 */ /* 0x000e260000000000 */
[----:B------:R-:W-:Y:S01]  /*95e0*/  HMUL2 R151, R151, c[0x0] [0x16c] ;  /* 0x00005b0097977a32 */ /* 0x000fe20000000000 */
[----:B0-----:R-:W-:-:S04]  /*95f0*/  LOP3.LUT R64, R64, 0x1, RZ, 0xc0, !PT ;  /* 0x0000000140407812 */ /* 0x001fc800078ec0ff */
[----:B------:R-:W-:Y:S02]  /*9600*/  ISETP.NE.U32.AND P0, PT, R64, 0x1, PT ;  /* 0x000000014000780c */ /* 0x000fe40003f05070 */
                                                                                                                                   /* 0x200000ff96407241 */
                                                                                                                                   /* 0x000fe40000001087 */
[----:B------:R-:W-:Y:S02]  /*9620*/  SEL R150, R156, 0xa820a820, !P0 ;  /* 0xa820a8209c967807 */ /* 0x000fe40004000000 */
[----:B------:R-:W-:Y:S01]  /*9630*/  PLOP3.LUT P0, PT, PT, PT, UP0, 0x80, 0x0 ;  /* 0x000000000000781c */ /* 0x000fe20003f0f008 */
[----:B------:R-:W-:Y:S01]  /*9640*/  IMAD.SHL.U32 R64, R64, 0x2, RZ ;  /* 0x0000000240407824 */ /* 0x000fe200078e00ff */
                                                                                                                                   /* 0x4040009696957241 */
                                                                                                                                   /* 0x000fe20000000095 */
[----:B------:R-:W-:-:S03]  /*9660*/  UISETP.NE.AND UP0, UPT, UR5, 0x12, UPT ;  /* 0x000000120500788c */ /* 0x000fc6000bf05270 */
[----:B------:R-:W-:Y:S02]  /*9670*/  LOP3.LUT R152, R64, 0x1e, RZ, 0xc0, !PT ;  /* 0x0000001e40987812 */ /* 0x000fe400078ec0ff */
[----:B------:R-:W-:Y:S02]  /*9680*/  HMNMX2 R64, |R147|, 65504, 65504, PT ;  /* 0x7bff7bff93407840 */ /* 0x000fe40003800200 */
[----:B------:R-:W-:-:S04]  /*9690*/  SHF.L.U32 R147, R165, R152, RZ ;  /* 0x00000098a5937219 */ /* 0x000fc800000006ff */
[----:B------:R-:W-:Y:S02]  /*96a0*/  LOP3.LUT R147, R147, R149, RZ, 0xfc, !PT ;  /* 0x0000009593937212 */ /* 0x000fe400078efcff */
[C---:B------:R-:W-:Y:S02]  /*96b0*/  LOP3.LUT R149, R64.reuse, 0x80008000, RZ, 0xfc, !PT ;  /* 0x8000800040957812 */ /* 0x040fe400078efcff */
[----:B------:R-:W-:Y:S02]  /*96c0*/  LOP3.LUT R152, R147, 0xffff, RZ, 0xc0, !PT ;  /* 0x0000ffff93987812 */ /* 0x000fe400078ec0ff */
                                                                                                                                   /* 0x0000009540967241 */
                                                                                                                                   /* 0x1c0fe4000000003f */
                                                                                                                                   /* 0x0000009540957241 */
                                                                                                                                   /* 0x000fe4000000803f */
[----:B------:R-:W-:Y:S01]  /*96f0*/  PRMT R63, R63, 0x1054, R152 ;  /* 0x000010543f3f7816 */ /* 0x000fe20000000098 */
[----:B------:R-:W-:Y:S01]  /*9700*/  HADD2 R150, R65, R150 ;  /* 0x0000009641967230 */ /* 0x000fe20000000000 */
[----:B------:R-:W-:Y:S01]  /*9710*/  HMNMX2 R65, |R151|, 65504, 65504, PT ;  /* 0x7bff7bff97417840 */ /* 0x000fe20003800200 */
[----:B------:R-:W-:-:S04]  /*9720*/  HADD2 R146, R146, R149 ;  /* 0x0000009592927230 */ /* 0x000fc80000000000 */
[----:B------:R-:W-:-:S04]  /*9730*/  LOP3.LUT R149, R65, 0x80008000, RZ, 0xfc, !PT ;  /* 0x8000800041957812 */ /* 0x000fc800078efcff */
                                                                                                                                   /* 0x0000009541977241 */
                                                                                                                                   /* 0x1c0fe40000000093 */
                                                                                                                                   /* 0x0000009541957241 */
                                                                                                                                   /* 0x000fc60000008093 */
        /* <DEDUP_REMOVED lines=24> */
                                                                                                                                   /* 0x000000903d8f7241 */
                                                                                                                                   /* 0x1c0fe20000000091 */
[----:B------:R-:W-:Y:S01]  /*98f0*/  LDS R141, [R141] ;  /* 0x000000008d8d7984 */ /* 0x000fe20000000800 */
                                                                                                                                   /* 0x000000903d3d7241 */
                                                                                                                                   /* 0x000fe40000008091 */
[C---:B------:R-:W-:Y:S01]  /*9910*/  LOP3.LUT R145, R62.reuse, 0x80008000, RZ, 0xfc, !PT ;  /* 0x800080003e917812 */ /* 0x040fe200078efcff */
[----:B------:R-:W0:Y:S01]  /*9920*/  LDS R142, [R139] ;  /* 0x000000008b8e7984 */ /* 0x000e220000000800 */
[----:B------:R-:W-:Y:S02]  /*9930*/  PRMT R61, R61, 0x5410, RZ ;  /* 0x000054103d3d7816 */ /* 0x000fe400000000ff */
                                                                                                                                   /* 0x000000913e927241 */
                                                                                                                                   /* 0x1c0fe4000000803c */
                                                                                                                                   /* 0x000000913e907241 */
                                                                                                                                   /* 0x000fc4000000003c */
        /* <DEDUP_REMOVED lines=16> */
                                                                                                                                   /* 0x00000091903d7241 */
                                                                                                                                   /* 0x0c0fe400000003ff */
                                                                                                                                   /* 0x00000091903e7242 */
                                                                                                                                   /* 0x0c0fe400000017ff */
[----:B------:R-:W0:Y:S02]  /*9a80*/  POPC R146, R61 ;  /* 0x0000003d00927309 */ /* 0x000e240000000000 */
                                                                                                                                   /* 0x0000009190957241 */
                                                                                                                                   /* 0x000fe2000000103e */
[----:B------:R-:W-:-:S04]  /*9aa0*/  IMAD.SHL.U32 R62, R62, 0x2, RZ ;  /* 0x000000023e3e7824 */ /* 0x000fc800078e00ff */
[----:B------:R-:W-:Y:S01]  /*9ab0*/  HMUL2 R149, R149, c[0x0] [0x16c] ;  /* 0x00005b0095957a32 */ /* 0x000fe20000000000 */
[----:B------:R-:W-:-:S04]  /*9ac0*/  LOP3.LUT R147, R62, 0x1e, RZ, 0xc0, !PT ;  /* 0x0000001e3e937812 */ /* 0x000fc800078ec0ff */
[----:B------:R-:W-:Y:S02]  /*9ad0*/  SHF.L.U32 R147, R165, R147, RZ ;  /* 0x00000093a5937219 */ /* 0x000fe400000006ff */
[----:B0-----:R-:W-:-:S04]  /*9ae0*/  LOP3.LUT R146, R146, 0x1, RZ, 0xc0, !PT ;  /* 0x0000000192927812 */ /* 0x001fc800078ec0ff */
[----:B------:R-:W-:-:S04]  /*9af0*/  ISETP.NE.U32.AND P0, PT, R146, 0x1, PT ;  /* 0x000000019200780c */ /* 0x000fc80003f05070 */
[----:B------:R-:W-:-:S04]  /*9b00*/  SEL R62, R156, 0xa820a820, !P0 ;  /* 0xa820a8209c3e7807 */ /* 0x000fc80004000000 */
                                                                                                                                   /* 0x4040003e3e927241 */
                                                                                                                                   /* 0x000fe4000000003d */
                                                                                                                                   /* 0x0000003c8f3d7241 */
                                                                                                                                   /* 0x0c0fe400000003ff */
                                                                                                                                   /* 0x0000003c8f3e7242 */
                                                                                                                                   /* 0x0c0fe400000017ff */
[----:B------:R-:W0:Y:S01]  /*9b40*/  POPC R150, R61 ;  /* 0x0000003d00967309 */ /* 0x000e220000000000 */
[----:B------:R-:W-:Y:S02]  /*9b50*/  LOP3.LUT R146, R146, R147, RZ, 0xfc, !PT ;  /* 0x0000009392927212 */ /* 0x000fe400078efcff */
                                                                                                                                   /* 0x0000003c8f937241 */
                                                                                                                                   /* 0x000fe2000000103e */
[----:B------:R-:W-:-:S04]  /*9b70*/  IMAD.SHL.U32 R62, R62, 0x2, RZ ;  /* 0x000000023e3e7824 */ /* 0x000fc800078e00ff */
[----:B------:R-:W-:Y:S01]  /*9b80*/  HMUL2 R147, R147, c[0x0] [0x16c] ;  /* 0x00005b0093937a32 */ /* 0x000fe20000000000 */
[----:B------:R-:W-:Y:S02]  /*9b90*/  LOP3.LUT R62, R62, 0x1e, RZ, 0xc0, !PT ;  /* 0x0000001e3e3e7812 */ /* 0x000fe400078ec0ff */
[----:B0-----:R-:W-:-:S04]  /*9ba0*/  LOP3.LUT R150, R150, 0x1, RZ, 0xc0, !PT ;  /* 0x0000000196967812 */ /* 0x001fc800078ec0ff */
[----:B------:R-:W-:-:S04]  /*9bb0*/  ISETP.NE.U32.AND P0, PT, R150, 0x1, PT ;  /* 0x000000019600780c */ /* 0x000fc80003f05070 */
[----:B------:R-:W-:Y:S02]  /*9bc0*/  SEL R150, R156, 0xa820a820, !P0 ;  /* 0xa820a8209c967807 */ /* 0x000fe40004000000 */
[----:B------:R-:W-:Y:S02]  /*9bd0*/  PLOP3.LUT P0, PT, PT, PT, UP0, 0x40, 0x0 ;  /* 0x000000000000781c */ /* 0x000fe40003f0e808 */
                                                                                                                                   /* 0x4040009696967241 */
                                                                                                                                   /* 0x000fe4000000003d */
[----:B------:R-:W-:Y:S02]  /*9bf0*/  HMNMX2 R61, |R147|, 65504, 65504, PT ;  /* 0x7bff7bff933d7840 */ /* 0x000fe40003800200 */
[----:B------:R-:W-:-:S03]  /*9c00*/  SHF.L.U32 R147, R165, R62, RZ ;  /* 0x0000003ea5937219 */ /* 0x000fc600000006ff */
[----:B------:R-:W-:Y:S02]  /*9c10*/  LOP3.LUT R62, R61, 0x80008000, RZ, 0xfc, !PT ;  /* 0x800080003d3e7812 */ /* 0x000fe400078efcff */
[----:B------:R-:W-:-:S04]  /*9c20*/  LOP3.LUT R147, R150, R147, RZ, 0xfc, !PT ;  /* 0x0000009396937212 */ /* 0x000fc800078efcff */
                                                                                                                                   /* 0x0000003e3d967241 */
                                                                                                                                   /* 0x000fca0000000093 */
[----:B------:R-:W-:Y:S01]  /*9c40*/  HADD2 R143, R143, R150 ;  /* 0x000000968f8f7230 */ /* 0x000fe20000000000 */
                                                                                                                                   /* 0x0000003e3d967241 */
                                                                                                                                   /* 0x000fe40000008093 */
[----:B------:R-:W-:-:S03]  /*9c60*/  HMNMX2 R62, |R149|, 65504, 65504, PT ;  /* 0x7bff7bff953e7840 */ /* 0x000fc60003800200 */
[----:B------:R-:W-:Y:S02]  /*9c70*/  HADD2 R150, R60.H0_H0, R150.H0_H0 ;  /* 0x200000963c967230 */ /* 0x000fe40000000800 */
[----:B------:R-:W-:-:S04]  /*9c80*/  LOP3.LUT R60, R62, 0x80008000, RZ, 0xfc, !PT ;  /* 0x800080003e3c7812 */ /* 0x000fc800078efcff */
                                                                                                                                   /* 0x0000003c3e957241 */
                                                                                                                                   /* 0x1c0fe40000000092 */
                                                                                                                                   /* 0x0000003c3e3c7241 */
                                                                                                                                   /* 0x000fc60000008092 */
        /* <DEDUP_REMOVED lines=22> */
                                                                                                                                   /* 0x000000913a8f7241 */
                                                                                                                                   /* 0x1c0fe20000000090 */
[----:B------:R-:W-:Y:S01]  /*9e20*/  LDS R141, [R141] ;  /* 0x000000008d8d7984 */ /* 0x000fe20000000800 */
                                                                                                                                   /* 0x000000913a3a7241 */
                                                                                                                                   /* 0x000fe40000008090 */
[----:B------:R-:W-:Y:S01]  /*9e40*/  LOP3.LUT R144, R59, 0x80008000, RZ, 0xfc, !PT ;  /* 0x800080003b907812 */ /* 0x000fe200078efcff */
[----:B------:R-:W0:Y:S01]  /*9e50*/  LDS R142, [R139] ;  /* 0x000000008b8e7984 */ /* 0x000e220000000800 */
[----:B------:R-:W-:-:S02]  /*9e60*/  PRMT R58, R58, 0x5410, RZ ;  /* 0x000054103a3a7816 */ /* 0x000fc400000000ff */
                                                                                                                                   /* 0x000000903b917241 */
                                                                                                                                   /* 0x1c0fe40000008039 */
                                                                                                                                   /* 0x000000903b907241 */
                                                                                                                                   /* 0x000fe40000000039 */
        /* <DEDUP_REMOVED lines=17> */
                                                                                                                                   /* 0x00000091903a7241 */
                                                                                                                                   /* 0x0c0fe400000003ff */
                                                                                                                                   /* 0x00000091903b7242 */
                                                                                                                                   /* 0x0c0fe400000017ff */
[----:B------:R-:W0:Y:S02]  /*9fc0*/  POPC R146, R58 ;  /* 0x0000003a00927309 */ /* 0x000e240000000000 */
                                                                                                                                   /* 0x0000009190957241 */
                                                                                                                                   /* 0x000fe2000000103b */
[----:B------:R-:W-:-:S04]  /*9fe0*/  IMAD.SHL.U32 R59, R59, 0x2, RZ ;  /* 0x000000023b3b7824 */ /* 0x000fc800078e00ff */
[----:B------:R-:W-:Y:S01]  /*9ff0*/  HMUL2 R149, R149, c[0x0] [0x16c] ;  /* 0x00005b0095957a32 */ /* 0x000fe20000000000 */
[----:B------:R-:W-:-:S04]  /*a000*/  LOP3.LUT R147, R59, 0x1e, RZ, 0xc0, !PT ;  /* 0x0000001e3b937812 */ /* 0x000fc800078ec0ff */
[----:B------:R-:W-:Y:S02]  /*a010*/  SHF.L.U32 R147, R165, R147, RZ ;  /* 0x00000093a5937219 */ /* 0x000fe400000006ff */
[----:B0-----:R-:W-:-:S04]  /*a020*/  LOP3.LUT R146, R146, 0x1, RZ, 0xc0, !PT ;  /* 0x0000000192927812 */ /* 0x001fc800078ec0ff */
[----:B------:R-:W-:-:S04]  /*a030*/  ISETP.NE.U32.AND P0, PT, R146, 0x1, PT ;  /* 0x000000019200780c */ /* 0x000fc80003f05070 */
[----:B------:R-:W-:-:S04]  /*a040*/  SEL R59, R156, 0xa820a820, !P0 ;  /* 0xa820a8209c3b7807 */ /* 0x000fc80004000000 */
                                                                                                                                   /* 0x4040003b3b927241 */
                                                                                                                                   /* 0x000fe4000000003a */
                                                                                                                                   /* 0x000000398f3a7241 */
                                                                                                                                   /* 0x0c0fe400000003ff */
                                                                                                                                   /* 0x000000398f3b7242 */
                                                                                                                                   /* 0x040fe400000017ff */
[----:B------:R-:W0:Y:S01]  /*a080*/  POPC R150, R58 ;  /* 0x0000003a00967309 */ /* 0x000e220000000000 */
[----:B------:R-:W-:Y:S02]  /*a090*/  LOP3.LUT R146, R146, R147, RZ, 0xfc, !PT ;  /* 0x0000009392927212 */ /* 0x000fe400078efcff */
                                                                                                                                   /* 0x000000398f937241 */
                                                                                                                                   /* 0x000fe2000000103b */
        /* <DEDUP_REMOVED lines=8> */
                                                                                                                                   /* 0x4040009696967241 */
                                                                                                                                   /* 0x000fe4000000003a */
[----:B------:R-:W-:Y:S02]  /*a140*/  HMNMX2 R58, |R147|, 65504, 65504, PT ;  /* 0x7bff7bff933a7840 */ /* 0x000fe40003800200 */
[----:B------:R-:W-:-:S03]  /*a150*/  LOP3.LUT R147, R150, R59, RZ, 0xfc, !PT ;  /* 0x0000003b96937212 */ /* 0x000fc600078efcff */
[----:B------:R-:W-:-:S04]  /*a160*/  LOP3.LUT R59, R58, 0x80008000, RZ, 0xfc, !PT ;  /* 0x800080003a3b7812 */ /* 0x000fc800078efcff */
                                                                                                                                   /* 0x0000003b3a967241 */
                                                                                                                                   /* 0x000fca0000000093 */
[----:B------:R-:W-:Y:S01]  /*a180*/  HADD2 R143, R143, R150 ;  /* 0x000000968f8f7230 */ /* 0x000fe20000000000 */
                                                                                                                                   /* 0x0000003b3a967241 */
                                                                                                                                   /* 0x000fe40000008093 */
[----:B------:R-:W-:-:S03]  /*a1a0*/  HMNMX2 R59, |R149|, 65504, 65504, PT ;  /* 0x7bff7bff953b7840 */ /* 0x000fc60003800200 */
[----:B------:R-:W-:Y:S02]  /*a1b0*/  HADD2 R150, R57.H0_H0, R150.H0_H0 ;  /* 0x2000009639967230 */ /* 0x000fe40000000800 */
[----:B------:R-:W-:-:S04]  /*a1c0*/  LOP3.LUT R57, R59, 0x80008000, RZ, 0xfc, !PT ;  /* 0x800080003b397812 */ /* 0x000fc800078efcff */
                                                                                                                                   /* 0x000000393b957241 */
                                                                                                                                   /* 0x1c0fe40000000092 */
                                                                                                                                   /* 0x000000393b987241 */
                                                                                                                                   /* 0x000fe40000008092 */
        /* <DEDUP_REMOVED lines=23> */
                                                                                                                                   /* 0x00000090378f7241 */
                                                                                                                                   /* 0x1c0fe20000000091 */
[----:B------:R-:W-:Y:S01]  /*a370*/  LDS R141, [R141] ;  /* 0x000000008d8d7984 */ /* 0x000fe20000000800 */
                                                                                                                                   /* 0x0000009037377241 */
                                                                                                                                   /* 0x000fe40000008091 */
[C---:B------:R-:W-:Y:S01]  /*a390*/  LOP3.LUT R145, R56.reuse, 0x80008000, RZ, 0xfc, !PT ;  /* 0x8000800038917812 */ /* 0x040fe200078efcff */
[----:B------:R-:W0:Y:S01]  /*a3a0*/  LDS R142, [R139] ;  /* 0x000000008b8e7984 */ /* 0x000e220000000800 */
[----:B------:R-:W-:Y:S02]  /*a3b0*/  PRMT R55, R55, 0x5410, RZ ;  /* 0x0000541037377816 */ /* 0x000fe400000000ff */
                                                                                                                                   /* 0x0000009138927241 */
                                                                                                                                   /* 0x1c0fe40000008036 */
                                                                                                                                   /* 0x0000009138907241 */
                                                                                                                                   /* 0x000fc40000000036 */
        /* <DEDUP_REMOVED lines=16> */
                                                                                                                                   /* 0x0000009190377241 */
                                                                                                                                   /* 0x0c0fe400000003ff */
                                                                                                                                   /* 0x0000009190387242 */
                                                                                                                                   /* 0x0c0fe400000017ff */
[----:B------:R-:W0:Y:S02]  /*a500*/  POPC R146, R55 ;  /* 0x0000003700927309 */ /* 0x000e240000000000 */
                                                                                                                                   /* 0x0000009190957241 */
                                                                                                                                   /* 0x000fe20000001038 */
[----:B------:R-:W-:-:S04]  /*a520*/  IMAD.SHL.U32 R56, R56, 0x2, RZ ;  /* 0x0000000238387824 */ /* 0x000fc800078e00ff */
[----:B------:R-:W-:Y:S01]  /*a530*/  HMUL2 R149, R149, c[0x0] [0x16c] ;  /* 0x00005b0095957a32 */ /* 0x000fe20000000000 */
[----:B------:R-:W-:-:S04]  /*a540*/  LOP3.LUT R147, R56, 0x1e, RZ, 0xc0, !PT ;  /* 0x0000001e38937812 */ /* 0x000fc800078ec0ff */
[----:B------:R-:W-:Y:S02]  /*a550*/  SHF.L.U32 R147, R165, R147, RZ ;  /* 0x00000093a5937219 */ /* 0x000fe400000006ff */
[----:B0-----:R-:W-:-:S04]  /*a560*/  LOP3.LUT R146, R146, 0x1, RZ, 0xc0, !PT ;  /* 0x0000000192927812 */ /* 0x001fc800078ec0ff */
[----:B------:R-:W-:-:S04]  /*a570*/  ISETP.NE.U32.AND P0, PT, R146, 0x1, PT ;  /* 0x000000019200780c */ /* 0x000fc80003f05070 */
[----:B------:R-:W-:-:S04]  /*a580*/  SEL R56, R156, 0xa820a820, !P0 ;  /* 0xa820a8209c387807 */ /* 0x000fc80004000000 */
                                                                                                                                   /* 0x4040003838927241 */
                                                                                                                                   /* 0x000fe40000000037 */
                                                                                                                                   /* 0x000000368f377241 */
                                                                                                                                   /* 0x0c0fe400000003ff */
                                                                                                                                   /* 0x000000368f387242 */
                                                                                                                                   /* 0x0c0fe400000017ff */
[----:B------:R-:W0:Y:S01]  /*a5c0*/  POPC R150, R55 ;  /* 0x0000003700967309 */ /* 0x000e220000000000 */
[----:B------:R-:W-:Y:S02]  /*a5d0*/  LOP3.LUT R146, R146, R147, RZ, 0xfc, !PT ;  /* 0x0000009392927212 */ /* 0x000fe400078efcff */
                                                                                                                                   /* 0x000000368f937241 */
                                                                                                                                   /* 0x000fe20000001038 */
[----:B------:R-:W-:-:S04]  /*a5f0*/  IMAD.SHL.U32 R56, R56, 0x2, RZ ;  /* 0x0000000238387824 */ /* 0x000fc800078e00ff */
[----:B------:R-:W-:Y:S01]  /*a600*/  HMUL2 R147, R147, c[0x0] [0x16c] ;  /* 0x00005b0093937a32 */ /* 0x000fe20000000000 */
[----:B------:R-:W-:Y:S02]  /*a610*/  LOP3.LUT R56, R56, 0x1e, RZ, 0xc0, !PT ;  /* 0x0000001e38387812 */ /* 0x000fe400078ec0ff */
[----:B0-----:R-:W-:-:S04]  /*a620*/  LOP3.LUT R150, R150, 0x1, RZ, 0xc0, !PT ;  /* 0x0000000196967812 */ /* 0x001fc800078ec0ff */
[----:B------:R-:W-:-:S04]  /*a630*/  ISETP.NE.U32.AND P0, PT, R150, 0x1, PT ;  /* 0x000000019600780c */ /* 0x000fc80003f05070 */
[----:B------:R-:W-:Y:S02]  /*a640*/  SEL R150, R156, 0xa820a820, !P0 ;  /* 0xa820a8209c967807 */ /* 0x000fe40004000000 */
[----:B------:R-:W-:Y:S01]  /*a650*/  PLOP3.LUT P0, PT, PT, PT, UP0, 0x80, 0x0 ;  /* 0x000000000000781c */ /* 0x000fe20003f0f008 */
[----:B------:R-:W-:Y:S01]  /*a660*/  UISETP.NE.AND UP0, UPT, UR5, 0x15, UPT ;  /* 0x000000150500788c */ /* 0x000fe2000bf05270 */
                                                                                                                                   /* 0x4040009696967241 */
                                                                                                                                   /* 0x000fe40000000037 */
[----:B------:R-:W-:Y:S02]  /*a680*/  HMNMX2 R55, |R147|, 65504, 65504, PT ;  /* 0x7bff7bff93377840 */ /* 0x000fe40003800200 */
[----:B------:R-:W-:-:S03]  /*a690*/  SHF.L.U32 R147, R165, R56, RZ ;  /* 0x00000038a5937219 */ /* 0x000fc600000006ff */
[----:B------:R-:W-:Y:S02]  /*a6a0*/  LOP3.LUT R56, R55, 0x80008000, RZ, 0xfc, !PT ;  /* 0x8000800037387812 */ /* 0x000fe400078efcff */
[----:B------:R-:W-:-:S04]  /*a6b0*/  LOP3.LUT R147, R150, R147, RZ, 0xfc, !PT ;  /* 0x0000009396937212 */ /* 0x000fc800078efcff */
                                                                                                                                   /* 0x0000003837967241 */
                                                                                                                                   /* 0x000fca0000000093 */
[----:B------:R-:W-:Y:S01]  /*a6d0*/  HADD2 R143, R143, R150 ;  /* 0x000000968f8f7230 */ /* 0x000fe20000000000 */
                                                                                                                                   /* 0x0000003837967241 */
                                                                                                                                   /* 0x000fe40000008093 */
[----:B------:R-:W-:-:S03]  /*a6f0*/  HMNMX2 R56, |R149|, 65504, 65504, PT ;  /* 0x7bff7bff95387840 */ /* 0x000fc60003800200 */
[----:B------:R-:W-:Y:S02]  /*a700*/  HADD2 R150, R54.H0_H0, R150.H0_H0 ;  /* 0x2000009636967230 */ /* 0x000fe40000000800 */
[----:B------:R-:W-:-:S04]  /*a710*/  LOP3.LUT R54, R56, 0x80008000, RZ, 0xfc, !PT ;  /* 0x8000800038367812 */ /* 0x000fc800078efcff */
                                                                                                                                   /* 0x0000003638957241 */
                                                                                                                                   /* 0x1c0fe40000000092 */
                                                                                                                                   /* 0x0000003638367241 */
                                                                                                                                   /* 0x000fc60000008092 */
[----:B------:R-:W-:Y:S02]  /*a740*/  HADD2 R144, R144, R149 ;  /* 0x0000009590907230 */ /* 0x000fe40000000000 */
[----:B------:R-:W-:Y:S01]  /*a750*/  HADD2 R145, R145.H0_H0, R54.H0_H0 ;  /* 0x2000003691917230 */ /* 0x000fe20000000800 */
[----:B------:R-:W-:-:S04]  /*a760*/  LOP3.LUT R54, R146, 0xffff, RZ, 0xc0, !PT ;  /* 0x0000ffff92367812 */ /* 0x000fc800078ec0ff */
[----:B------:R-:W-:Y:S02]  /*a770*/  PRMT R54, R147, 0x1054, R54 ;  /* 0x0000105493367816 */ /* 0x000fe40000000036 */
[C-C-:B------:R-:W-:Y:S02]  /*a780*/  PRMT R147, R144.reuse, 0x5410, R143.reuse ;  /* 0x0000541090937816 */ /* 0x140fe4000000008f */
[----:B------:R-:W-:Y:S02]  /*a790*/  PRMT R143, R144, 0x7632, R143 ;  /* 0x00007632908f7816 */ /* 0x000fe4000000008f */
[----:B------:R-:W-:Y:S01]  /*a7a0*/  PRMT R145, R145, 0x5410, R150 ;  /* 0x0000541091917816 */ /* 0x000fe20000000096 */
        /* <DEDUP_REMOVED lines=16> */
                                                                                                                                   /* 0x00000091348f7241 */
                                                                                                                                   /* 0x1c0fe20000000090 */
[----:B------:R-:W-:Y:S01]  /*a8c0*/  LDS R141, [R141] ;  /* 0x000000008d8d7984 */ /* 0x000fe20000000800 */
                                                                                                                                   /* 0x0000009134347241 */
                                                                                                                                   /* 0x000fe40000008090 */
[----:B------:R-:W-:Y:S01]  /*a8e0*/  LOP3.LUT R144, R53, 0x80008000, RZ, 0xfc, !PT ;  /* 0x8000800035907812 */ /* 0x000fe200078efcff */
[----:B------:R-:W0:Y:S01]  /*a8f0*/  LDS R142, [R139] ;  /* 0x000000008b8e7984 */ /* 0x000e220000000800 */
[----:B------:R-:W-:-:S02]  /*a900*/  PRMT R52, R52, 0x5410, RZ ;  /* 0x0000541034347816 */ /* 0x000fc400000000ff */
                                                                                                                                   /* 0x0000009035917241 */
                                                                                                                                   /* 0x1c0fe40000008033 */
                                                                                                                                   /* 0x0000009035907241 */
                                                                                                                                   /* 0x000fe40000000033 */
        /* <DEDUP_REMOVED lines=17> */
                                                                                                                                   /* 0x0000009190347241 */
                                                                                                                                   /* 0x0c0fe400000003ff */
                                                                                                                                   /* 0x0000009190357242 */
                                                                                                                                   /* 0x0c0fe400000017ff */
[----:B------:R-:W0:Y:S02]  /*aa60*/  POPC R146, R52 ;  /* 0x0000003400927309 */ /* 0x000e240000000000 */
                                                                                                                                   /* 0x0000009190957241 */
                                                                                                                                   /* 0x000fe20000001035 */
[----:B------:R-:W-:-:S04]  /*aa80*/  IMAD.SHL.U32 R53, R53, 0x2, RZ ;  /* 0x0000000235357824 */ /* 0x000fc800078e00ff */
[----:B------:R-:W-:Y:S01]  /*aa90*/  HMUL2 R149, R149, c[0x0] [0x16c] ;  /* 0x00005b0095957a32 */ /* 0x000fe20000000000 */
[----:B------:R-:W-:-:S04]  /*aaa0*/  LOP3.LUT R147, R53, 0x1e, RZ, 0xc0, !PT ;  /* 0x0000001e35937812 */ /* 0x000fc800078ec0ff */
[----:B------:R-:W-:Y:S02]  /*aab0*/  SHF.L.U32 R147, R165, R147, RZ ;  /* 0x00000093a5937219 */ /* 0x000fe400000006ff */
[----:B0-----:R-:W-:-:S04]  /*aac0*/  LOP3.LUT R146, R146, 0x1, RZ, 0xc0, !PT ;  /* 0x0000000192927812 */ /* 0x001fc800078ec0ff */
[----:B------:R-:W-:-:S04]  /*aad0*/  ISETP.NE.U32.AND P0, PT, R146, 0x1, PT ;  /* 0x000000019200780c */ /* 0x000fc80003f05070 */
[----:B------:R-:W-:-:S04]  /*aae0*/  SEL R53, R156, 0xa820a820, !P0 ;  /* 0xa820a8209c357807 */ /* 0x000fc80004000000 */
                                                                                                                                   /* 0x4040003535927241 */
                                                                                                                                   /* 0x000fe40000000034 */
                                                                                                                                   /* 0x000000338f347241 */
                                                                                                                                   /* 0x0c0fe400000003ff */
                                                                                                                                   /* 0x000000338f357242 */
                                                                                                                                   /* 0x040fe400000017ff */
[----:B------:R-:W0:Y:S01]  /*ab20*/  POPC R150, R52 ;  /* 0x0000003400967309 */ /* 0x000e220000000000 */
[----:B------:R-:W-:Y:S02]  /*ab30*/  LOP3.LUT R146, R146, R147, RZ, 0xfc, !PT ;  /* 0x0000009392927212 */ /* 0x000fe400078efcff */
                                                                                                                                   /* 0x000000338f937241 */
                                                                                                                                   /* 0x000fe20000001035 */
        /* <DEDUP_REMOVED lines=8> */
                                                                                                                                   /* 0x4040009696967241 */
                                                                                                                                   /* 0x000fe40000000034 */
[----:B------:R-:W-:Y:S02]  /*abe0*/  HMNMX2 R52, |R147|, 65504, 65504, PT ;  /* 0x7bff7bff93347840 */ /* 0x000fe40003800200 */
[----:B------:R-:W-:-:S03]  /*abf0*/  LOP3.LUT R147, R150, R53, RZ, 0xfc, !PT ;  /* 0x0000003596937212 */ /* 0x000fc600078efcff */
[----:B------:R-:W-:-:S04]  /*ac00*/  LOP3.LUT R53, R52, 0x80008000, RZ, 0xfc, !PT ;  /* 0x8000800034357812 */ /* 0x000fc800078efcff */
                                                                                                                                   /* 0x0000003534967241 */
                                                                                                                                   /* 0x000fca0000000093 */
[----:B------:R-:W-:Y:S01]  /*ac20*/  HADD2 R143, R143, R150 ;  /* 0x000000968f8f7230 */ /* 0x000fe20000000000 */
                                                                                                                                   /* 0x0000003534967241 */
                                                                                                                                   /* 0x000fe40000008093 */
[----:B------:R-:W-:-:S03]  /*ac40*/  HMNMX2 R53, |R149|, 65504, 65504, PT ;  /* 0x7bff7bff95357840 */ /* 0x000fc60003800200 */
[----:B------:R-:W-:Y:S02]  /*ac50*/  HADD2 R150, R51.H0_H0, R150.H0_H0 ;  /* 0x2000009633967230 */ /* 0x000fe40000000800 */
[----:B------:R-:W-:-:S04]  /*ac60*/  LOP3.LUT R51, R53, 0x80008000, RZ, 0xfc, !PT ;  /* 0x8000800035337812 */ /* 0x000fc800078efcff */
                                                                                                                                   /* 0x0000003335957241 */
                                                                                                                                   /* 0x1c0fe40000000092 */
                                                                                                                                   /* 0x0000003335987241 */
                                                                                                                                   /* 0x000fe40000008092 */
        /* <DEDUP_REMOVED lines=12> */
[----:B------:R-:W2:Y:S01]  /*ad50*/  LDL.LU R158, [R1+0x18] ;  /* 0x00001800019e7983 */ /* 0x000ea20000300800 */
[----:B------:R-:W-:Y:S01]  /*ad60*/  LOP3.LUT R139, R50, 0x80008000, RZ, 0xfc, !PT ;  /* 0x80008000328b7812 */ /* 0x000fe200078efcff */
[----:B------:R-:W-:Y:S01]  /*ad70*/  IMAD.MOV.U32 R144, RZ, RZ, c[0x0][0xa8c] ;  /* 0x0002a300ff907624 */ /* 0x000fe200078e00ff */
[----:B------:R-:W-:Y:S01]  /*ad80*/  UISETP.NE.AND UP0, UPT, UR5, 0x17, UPT ;  /* 0x000000170500788c */ /* 0x000fe2000bf05270 */
[----:B------:R-:W-:Y:S01]  /*ad90*/  IMAD.MOV.U32 R146, RZ, RZ, c[0x0][0xa90] ;  /* 0x0002a400ff927624 */ /* 0x000fe200078e00ff */
[----:B--2---:R-:W-:-:S02]  /*ada0*/  LOP3.LUT R142, R158, 0xffff, RZ, 0xc0, !PT ;  /* 0x0000ffff9e8e7812 */ /* 0x004fc400078ec0ff */
[----:B------:R-:W-:Y:S02]  /*adb0*/  SHF.R.U32.HI R143, RZ, 0x10, R158 ;  /* 0x00000010ff8f7819 */ /* 0x000fe4000001169e */
                                                                                                                                   /* 0x0000008b328e7241 */
                                                                                                                                   /* 0x000fe4000000008e */
[----:B------:R-:W-:-:S04]  /*add0*/  LOP3.LUT R50, R49, 0x80008000, RZ, 0xfc, !PT ;  /* 0x8000800031327812 */ /* 0x000fc800078efcff */
                                                                                                                                   /* 0x00000032318f7241 */
                                                                                                                                   /* 0x000fe4000000008f */
[C---:B------:R-:W-:Y:S02]  /*adf0*/  HSET2.BF.GE.AND R49, R0.reuse.H0_H0, c[0x0] [0xa88], PT ;  /* 0x0002a20000317633 */ /* 0x040fe40003806880 */
[----:B------:R-:W-:-:S03]  /*ae00*/  HSET2.BF.GE.AND R50, R0.H0_H0, c[0x0] [0xa94], PT ;  /* 0x0002a50000327633 */ /* 0x000fc60003806880 */
[--C-:B------:R-:W-:Y:S02]  /*ae10*/  HFMA2 R49, -R49, c[0x0] [0x164].H1_H1, R2.reuse.H0_H0 ;  /* 0x3000590031317a31 */ /* 0x100fe40000040102 */
[----:B------:R-:W-:-:S03]  /*ae20*/  HFMA2 R50, -R50, c[0x0] [0x164].H1_H1, R2.H0_H0 ;  /* 0x3000590032327a31 */ /* 0x000fc60000040102 */
[C---:B------:R-:W-:Y:S02]  /*ae30*/  IDP.2A.LO.S16.S8 R141, R49.reuse, c[0x2][0x8], R144 ;  /* 0x00800200318d7a26 */ /* 0x040fe40000001690 */
[----:B------:R-:W-:Y:S02]  /*ae40*/  IDP.2A.HI.S16.S8 R139, R49, c[0x2][0xc], R146 ;  /* 0x00800300318b7a26 */ /* 0x000fe40000003692 */
[----:B------:R-:W-:-:S03]  /*ae50*/  IMAD.MOV.U32 R49, RZ, RZ, c[0x0][0xa98] ;  /* 0x0002a600ff317624 */ /* 0x000fc600078e00ff */
[----:B------:R-:W-:Y:S01]  /*ae60*/  LDS R145, [R139] ;  /* 0x000000008b917984 */ /* 0x000fe20000000800 */
[----:B------:R-:W-:-:S03]  /*ae70*/  IDP.2A.LO.S16.S8 R49, R50, c[0x2][0x8], R49 ;  /* 0x0080020032317a26 */ /* 0x000fc60000001631 */
[----:B------:R-:W0:Y:S04]  /*ae80*/  LDS R50, [R141] ;  /* 0x000000008d327984 */ /* 0x000e280000000800 */
[----:B------:R-:W1:Y:S01]  /*ae90*/  LDS R49, [R49] ;  /* 0x0000000031317984 */ /* 0x000e620000000800 */
[C-C-:B0-----:R-:W-:Y:S02]  /*aea0*/  PRMT R147, R50.reuse, 0x5410, R145.reuse ;  /* 0x0000541032937816 */ /* 0x141fe40000000091 */
[----:B------:R-:W-:Y:S02]  /*aeb0*/  PRMT R50, R50, 0x7632, R145 ;  /* 0x0000763232327816 */ /* 0x000fe40000000091 */
[----:B-1----:R-:W-:Y:S01]  /*aec0*/  PRMT R148, R49, 0x7610, R148 ;  /* 0x0000761031947816 */ /* 0x002fe20000000094 */
[----:B------:R-:W-:-:S02]  /*aed0*/  HADD2 R142, R147, -R142 ;  /* 0x8000008e938e7230 */ /* 0x000fc40000000000 */
[----:B------:R-:W-:-:S03]  /*aee0*/  HADD2 R143, R50, -R143 ;  /* 0x8000008f328f7230 */ /* 0x000fc60000000000 */
                                                                                                                                   /* 0x000000948e907241 */
                                                                                                                                   /* 0x0c0fe400000003ff */
                                                                                                                                   /* 0x000000948e917242 */
                                                                                                                                   /* 0x000fe400000017ff */
[----:B------:R-:W0:Y:S02]  /*af10*/  POPC R50, R144 ;  /* 0x0000009000327309 */ /* 0x000e240000000000 */
[----:B0-----:R-:W-:-:S04]  /*af20*/  LOP3.LUT R50, R50, 0x1, RZ, 0xc0, !PT ;  /* 0x0000000132327812 */ /* 0x001fc800078ec0ff */
[----:B------:R-:W-:Y:S02]  /*af30*/  ISETP.NE.U32.AND P0, PT, R50, 0x1, PT ;  /* 0x000000013200780c */ /* 0x000fe40003f05070 */
                                                                                                                                   /* 0x000000948e327241 */
                                                                                                                                   /* 0x000fe20000001091 */
[----:B------:R-:W-:Y:S01]  /*af50*/  IMAD.SHL.U32 R145, R145, 0x2, RZ ;  /* 0x0000000291917824 */ /* 0x000fe200078e00ff */
[----:B------:R-:W-:-:S03]  /*af60*/  PRMT R148, R49, 0x7632, R148 ;  /* 0x0000763231947816 */ /* 0x000fc60000000094 */
[----:B------:R-:W-:Y:S01]  /*af70*/  HMUL2 R50, R50, c[0x0] [0x16c] ;  /* 0x00005b0032327a32 */ /* 0x000fe20000000000 */
[----:B------:R-:W-:Y:S02]  /*af80*/  LOP3.LUT R146, R145, 0x1e, RZ, 0xc0, !PT ;  /* 0x0000001e91927812 */ /* 0x000fe400078ec0ff */
[----:B------:R-:W-:Y:S02]  /*af90*/  SEL R145, R156, 0xa820a820, !P0 ;  /* 0xa820a8209c917807 */ /* 0x000fe40004000000 */
[----:B------:R-:W-:Y:S02]  /*afa0*/  SHF.L.U32 R146, R165, R146, RZ ;  /* 0x00000092a5927219 */ /* 0x000fe400000006ff */
                                                                                                                                   /* 0x4040009191917241 */
                                                                                                                                   /* 0x000fe40000000090 */
                                                                                                                                   /* 0x000000948f317242 */
                                                                                                                                   /* 0x000fe400000017ff */
[----:B------:R-:W-:-:S02]  /*afd0*/  LOP3.LUT R145, R145, R146, RZ, 0xfc, !PT ;  /* 0x0000009291917212 */ /* 0x000fc400078efcff */
                                                                                                                                   /* 0x000000948f927241 */
                                                                                                                                   /* 0x0c0fe400000003ff */
                                                                                                                                   /* 0x000000948f907241 */
                                                                                                                                   /* 0x000fe20000001031 */
[----:B------:R-:W-:Y:S01]  /*b000*/  IMAD.SHL.U32 R49, R49, 0x2, RZ ;  /* 0x0000000231317824 */ /* 0x000fe200078e00ff */
[----:B------:R-:W0:Y:S01]  /*b010*/  POPC R147, R146 ;  /* 0x0000009200937309 */ /* 0x000e220000000000 */
[----:B------:R-:W-:-:S03]  /*b020*/  HMNMX2 R50, |R50|, 65504, 65504, PT ;  /* 0x7bff7bff32327840 */ /* 0x000fc60003800200 */
[----:B------:R-:W-:Y:S01]  /*b030*/  LOP3.LUT R149, R49, 0x1e, RZ, 0xc0, !PT ;  /* 0x0000001e31957812 */ /* 0x000fe200078ec0ff */
[----:B------:R-:W-:-:S03]  /*b040*/  HMUL2 R49, R144, c[0x0] [0x16c] ;  /* 0x00005b0090317a32 */ /* 0x000fc60000000000 */
[----:B------:R-:W-:Y:S02]  /*b050*/  SHF.L.U32 R149, R165, R149, RZ ;  /* 0x00000095a5957219 */ /* 0x000fe400000006ff */
[----:B------:R-:W-:Y:S02]  /*b060*/  HMNMX2 R49, |R49|, 65504, 65504, PT ;  /* 0x7bff7bff31317840 */ /* 0x000fe40003800200 */
[----:B0-----:R-:W-:-:S04]  /*b070*/  LOP3.LUT R147, R147, 0x1, RZ, 0xc0, !PT ;  /* 0x0000000193937812 */ /* 0x001fc800078ec0ff */
[----:B------:R-:W-:-:S04]  /*b080*/  ISETP.NE.U32.AND P0, PT, R147, 0x1, PT ;  /* 0x000000019300780c */ /* 0x000fc80003f05070 */
[----:B------:R-:W-:Y:S02]  /*b090*/  SEL R147, R156, 0xa820a820, !P0 ;  /* 0xa820a8209c937807 */ /* 0x000fe40004000000 */
[----:B------:R-:W-:Y:S01]  /*b0a0*/  PLOP3.LUT P0, PT, PT, PT, UP0, 0x80, 0x0 ;  /* 0x000000000000781c */ /* 0x000fe20003f0f008 */
[----:B------:R-:W-:Y:S01]  /*b0b0*/  UISETP.NE.AND UP0, UPT, UR5, 0x17, UPT ;  /* 0x000000170500788c */ /* 0x000fe2000bf05270 */
                                                                                                                                   /* 0x4040009393907241 */
                                                                                                                                   /* 0x000fe40000000092 */
[----:B------:R-:W-:Y:S02]  /*b0d0*/  LOP3.LUT R146, R49, 0x80008000, RZ, 0xfc, !PT ;  /* 0x8000800031927812 */ /* 0x000fe400078efcff */
[----:B------:R-:W-:-:S04]  /*b0e0*/  LOP3.LUT R144, R144, R149, RZ, 0xfc, !PT ;  /* 0x0000009590907212 */ /* 0x000fc800078efcff */
                                                                                                                                   /* 0x0000009231927241 */
                                                                                                                                   /* 0x000fca0000000090 */
[----:B------:R-:W-:Y:S01]  /*b100*/  HADD2 R146, R143, R146 ;  /* 0x000000928f927230 */ /* 0x000fe20000000000 */
[----:B------:R-:W-:-:S04]  /*b110*/  LOP3.LUT R143, R50, 0x80008000, RZ, 0xfc, !PT ;  /* 0x80008000328f7812 */ /* 0x000fc800078efcff */
                                                                                                                                   /* 0x0000008f328f7241 */
                                                                                                                                   /* 0x000fe40000000091 */
[----:B------:R-:W-:-:S03]  /*b130*/  LOP3.LUT R145, R145, 0xffff, RZ, 0xc0, !PT ;  /* 0x0000ffff91917812 */ /* 0x000fc600078ec0ff */
[----:B------:R-:W-:-:S05]  /*b140*/  HADD2 R142, R142, R143 ;  /* 0x0000008f8e8e7230 */ /* 0x000fca0000000000 */
[C-C-:B------:R-:W-:Y:S02]  /*b150*/  PRMT R150, R142.reuse, 0x5410, R146.reuse ;  /* 0x000054108e967816 */ /* 0x140fe40000000092 */
[----:B------:R-:W-:-:S03]  /*b160*/  PRMT R146, R142, 0x7632, R146 ;  /* 0x000076328e927816 */ /* 0x000fc60000000092 */
[----:B------:R0:W-:Y:S04]  /*b170*/  STS [R141], R150 ;  /* 0x000000968d007388 */ /* 0x0001e80000000800 */
[----:B------:R1:W-:Y:S04]  /*b180*/  STS [R139], R146 ;  /* 0x000000928b007388 */ /* 0x0003e80000000800 */
[----:B------:R-:W-:Y:S06]  /*b190*/  @!P0 BAR.SYNC 0x0 ;  /* 0x0000000000008b1d */ /* 0x000fec0000000000 */
[----:B0-----:R-:W-:-:S02]  /*b1a0*/  PRMT R141, R144, 0x1054, R145 ;  /* 0x00001054908d7816 */ /* 0x001fc40000000091 */
[----:B------:R-:W-:-:S03]  /*b1b0*/  PLOP3.LUT P0, PT, PT, PT, UP0, 0x40, 0x0 ;  /* 0x000000000000781c */ /* 0x000fc60003f0e808 */
[----:B------:R1:W-:Y:S10]  /*b1c0*/  STL [R1+0x18], R141 ;  /* 0x0000188d01007387 */ /* 0x0003f40000100800 */
[----:B------:R-:W-:Y:S05]  /*b1d0*/  @P0 BRA `(.L_x_16) ;  /* 0x0000638000000947 */ /* 0x000fea0003800000 */
[----:B-1----:R-:W-:Y:S01]  /*b1e0*/  HSET2.BF.GE.AND R139, R0.H0_H0, c[0x0] [0xaac], PT ;  /* 0x0002ab00008b7633 */ /* 0x002fe20003806880 */
        /* <DEDUP_REMOVED lines=10> */
                                                                                                                                   /* 0x000000902f8f7241 */
                                                                                                                                   /* 0x1c0fe20000000091 */
[----:B------:R-:W-:Y:S01]  /*b2a0*/  LDS R141, [R141] ;  /* 0x000000008d8d7984 */ /* 0x000fe20000000800 */
                                                                                                                                   /* 0x000000902f2f7241 */
                                                                                                                                   /* 0x000fe40000008091 */
[C---:B------:R-:W-:Y:S01]  /*b2c0*/  LOP3.LUT R145, R48.reuse, 0x80008000, RZ, 0xfc, !PT ;  /* 0x8000800030917812 */ /* 0x040fe200078efcff */
[----:B------:R-:W0:Y:S01]  /*b2d0*/  LDS R142, [R139] ;  /* 0x000000008b8e7984 */ /* 0x000e220000000800 */
[----:B------:R-:W-:Y:S02]  /*b2e0*/  PRMT R47, R47, 0x5410, RZ ;  /* 0x000054102f2f7816 */ /* 0x000fe400000000ff */
                                                                                                                                   /* 0x0000009130927241 */
                                                                                                                                   /* 0x1c0fe4000000802e */
                                                                                                                                   /* 0x0000009130907241 */
                                                                                                                                   /* 0x000fc4000000002e */
        /* <DEDUP_REMOVED lines=16> */
                                                                                                                                   /* 0x00000091902f7241 */
                                                                                                                                   /* 0x0c0fe400000003ff */
                                                                                                                                   /* 0x0000009190307242 */
                                                                                                                                   /* 0x0c0fe400000017ff */
[----:B------:R-:W0:Y:S02]  /*b430*/  POPC R146, R47 ;  /* 0x0000002f00927309 */ /* 0x000e240000000000 */
                                                                                                                                   /* 0x0000009190957241 */
                                                                                                                                   /* 0x000fe20000001030 */
[----:B------:R-:W-:-:S04]  /*b450*/  IMAD.SHL.U32 R48, R48, 0x2, RZ ;  /* 0x0000000230307824 */ /* 0x000fc800078e00ff */
[----:B------:R-:W-:Y:S01]  /*b460*/  HMUL2 R149, R149, c[0x0] [0x16c] ;  /* 0x00005b0095957a32 */ /* 0x000fe20000000000 */
[----:B------:R-:W-:-:S04]  /*b470*/  LOP3.LUT R147, R48, 0x1e, RZ, 0xc0, !PT ;  /* 0x0000001e30937812 */ /* 0x000fc800078ec0ff */
[----:B------:R-:W-:Y:S02]  /*b480*/  SHF.L.U32 R147, R165, R147, RZ ;  /* 0x00000093a5937219 */ /* 0x000fe400000006ff */
[----:B0-----:R-:W-:-:S04]  /*b490*/  LOP3.LUT R146, R146, 0x1, RZ, 0xc0, !PT ;  /* 0x0000000192927812 */ /* 0x001fc800078ec0ff */
[----:B------:R-:W-:-:S04]  /*b4a0*/  ISETP.NE.U32.AND P0, PT, R146, 0x1, PT ;  /* 0x000000019200780c */ /* 0x000fc80003f05070 */
[----:B------:R-:W-:-:S04]  /*b4b0*/  SEL R48, R156, 0xa820a820, !P0 ;  /* 0xa820a8209c307807 */ /* 0x000fc80004000000 */
                                                                                                                                   /* 0x4040003030927241 */
                                                                                                                                   /* 0x000fe4000000002f */
                                                                                                                                   /* 0x0000002e8f2f7241 */
                                                                                                                                   /* 0x0c0fe400000003ff */
                                                                                                                                   /* 0x0000002e8f307242 */
                                                                                                                                   /* 0x0c0fe400000017ff */
[----:B------:R-:W0:Y:S01]  /*b4f0*/  POPC R150, R47 ;  /* 0x0000002f00967309 */ /* 0x000e220000000000 */
[----:B------:R-:W-:Y:S02]  /*b500*/  LOP3.LUT R146, R146, R147, RZ, 0xfc, !PT ;  /* 0x0000009392927212 */ /* 0x000fe400078efcff */
                                                                                                                                   /* 0x0000002e8f937241 */
                                                                                                                                   /* 0x000fe20000001030 */
[----:B------:R-:W-:-:S04]  /*b520*/  IMAD.SHL.U32 R48, R48, 0x2, RZ ;  /* 0x0000000230307824 */ /* 0x000fc800078e00ff */
[----:B------:R-:W-:Y:S01]  /*b530*/  HMUL2 R147, R147, c[0x0] [0x16c] ;  /* 0x00005b0093937a32 */ /* 0x000fe20000000000 */
[----:B------:R-:W-:Y:S02]  /*b540*/  LOP3.LUT R48, R48, 0x1e, RZ, 0xc0, !PT ;  /* 0x0000001e30307812 */ /* 0x000fe400078ec0ff */
[----:B0-----:R-:W-:-:S04]  /*b550*/  LOP3.LUT R150, R150, 0x1, RZ, 0xc0, !PT ;  /* 0x0000000196967812 */ /* 0x001fc800078ec0ff */
[----:B------:R-:W-:-:S04]  /*b560*/  ISETP.NE.U32.AND P0, PT, R150, 0x1, PT ;  /* 0x000000019600780c */ /* 0x000fc80003f05070 */
[----:B------:R-:W-:Y:S02]  /*b570*/  SEL R150, R156, 0xa820a820, !P0 ;  /* 0xa820a8209c967807 */ /* 0x000fe40004000000 */
[----:B------:R-:W-:Y:S02]  /*b580*/  PLOP3.LUT P0, PT, PT, PT, UP0, 0x40, 0x0 ;  /* 0x000000000000781c */ /* 0x000fe40003f0e808 */
                                                                                                                                   /* 0x4040009696967241 */
                                                                                                                                   /* 0x000fe4000000002f */
[----:B------:R-:W-:Y:S02]  /*b5a0*/  HMNMX2 R47, |R147|, 65504, 65504, PT ;  /* 0x7bff7bff932f7840 */ /* 0x000fe40003800200 */
[----:B------:R-:W-:-:S03]  /*b5b0*/  SHF.L.U32 R147, R165, R48, RZ ;  /* 0x00000030a5937219 */ /* 0x000fc600000006ff */
[----:B------:R-:W-:Y:S02]  /*b5c0*/  LOP3.LUT R48, R47, 0x80008000, RZ, 0xfc, !PT ;  /* 0x800080002f307812 */ /* 0x000fe400078efcff */
[----:B------:R-:W-:-:S04]  /*b5d0*/  LOP3.LUT R147, R150, R147, RZ, 0xfc, !PT ;  /* 0x0000009396937212 */ /* 0x000fc800078efcff */
                                                                                                                                   /* 0x000000302f967241 */
                                                                                                                                   /* 0x000fca0000000093 */
[----:B------:R-:W-:Y:S01]  /*b5f0*/  HADD2 R143, R143, R150 ;  /* 0x000000968f8f7230 */ /* 0x000fe20000000000 */
                                                                                                                                   /* 0x000000302f967241 */
                                                                                                                                   /* 0x000fe40000008093 */
[----:B------:R-:W-:-:S03]  /*b610*/  HMNMX2 R48, |R149|, 65504, 65504, PT ;  /* 0x7bff7bff95307840 */ /* 0x000fc60003800200 */
[----:B------:R-:W-:Y:S02]  /*b620*/  HADD2 R150, R46.H0_H0, R150.H0_H0 ;  /* 0x200000962e967230 */ /* 0x000fe40000000800 */
[----:B------:R-:W-:-:S04]  /*b630*/  LOP3.LUT R46, R48, 0x80008000, RZ, 0xfc, !PT ;  /* 0x80008000302e7812 */ /* 0x000fc800078efcff */
                                                                                                                                   /* 0x0000002e30957241 */
                                                                                                                                   /* 0x1c0fe40000000092 */
                                                                                                                                   /* 0x0000002e302e7241 */
                                                                                                                                   /* 0x000fc60000008092 */
        /* <DEDUP_REMOVED lines=22> */
                                                                                                                                   /* 0x000000912c8f7241 */
                                                                                                                                   /* 0x1c0fe20000000090 */
[----:B------:R-:W-:Y:S01]  /*b7d0*/  LDS R141, [R141] ;  /* 0x000000008d8d7984 */ /* 0x000fe20000000800 */
                                                                                                                                   /* 0x000000912c2c7241 */
                                                                                                                                   /* 0x000fe40000008090 */
[----:B------:R-:W-:Y:S01]  /*b7f0*/  LOP3.LUT R144, R45, 0x80008000, RZ, 0xfc, !PT ;  /* 0x800080002d907812 */ /* 0x000fe200078efcff */
[----:B------:R-:W0:Y:S01]  /*b800*/  LDS R142, [R139] ;  /* 0x000000008b8e7984 */ /* 0x000e220000000800 */
[----:B------:R-:W-:-:S02]  /*b810*/  PRMT R44, R44, 0x5410, RZ ;  /* 0x000054102c2c7816 */ /* 0x000fc400000000ff */
                                                                                                                                   /* 0x000000902d917241 */
                                                                                                                                   /* 0x1c0fe4000000802b */
                                                                                                                                   /* 0x000000902d907241 */
                                                                                                                                   /* 0x000fe4000000002b */
        /* <DEDUP_REMOVED lines=17> */
                                                                                                                                   /* 0x00000091902c7241 */
                                                                                                                                   /* 0x0c0fe400000003ff */
                                                                                                                                   /* 0x00000091902d7242 */
                                                                                                                                   /* 0x0c0fe400000017ff */
[----:B------:R-:W0:Y:S02]  /*b970*/  POPC R146, R44 ;  /* 0x0000002c00927309 */ /* 0x000e240000000000 */
                                                                                                                                   /* 0x0000009190957241 */
                                                                                                                                   /* 0x000fe2000000102d */
[----:B------:R-:W-:-:S04]  /*b990*/  IMAD.SHL.U32 R45, R45, 0x2, RZ ;  /* 0x000000022d2d7824 */ /* 0x000fc800078e00ff */
[----:B------:R-:W-:Y:S01]  /*b9a0*/  HMUL2 R149, R149, c[0x0] [0x16c] ;  /* 0x00005b0095957a32 */ /* 0x000fe20000000000 */
[----:B------:R-:W-:-:S04]  /*b9b0*/  LOP3.LUT R147, R45, 0x1e, RZ, 0xc0, !PT ;  /* 0x0000001e2d937812 */ /* 0x000fc800078ec0ff */
[----:B------:R-:W-:Y:S02]  /*b9c0*/  SHF.L.U32 R147, R165, R147, RZ ;  /* 0x00000093a5937219 */ /* 0x000fe400000006ff */
[----:B0-----:R-:W-:-:S04]  /*b9d0*/  LOP3.LUT R146, R146, 0x1, RZ, 0xc0, !PT ;  /* 0x0000000192927812 */ /* 0x001fc800078ec0ff */
[----:B------:R-:W-:-:S04]  /*b9e0*/  ISETP.NE.U32.AND P0, PT, R146, 0x1, PT ;  /* 0x000000019200780c */ /* 0x000fc80003f05070 */
[----:B------:R-:W-:-:S04]  /*b9f0*/  SEL R45, R156, 0xa820a820, !P0 ;  /* 0xa820a8209c2d7807 */ /* 0x000fc80004000000 */
                                                                                                                                   /* 0x4040002d2d927241 */
                                                                                                                                   /* 0x000fe4000000002c */
                                                                                                                                   /* 0x0000002b8f2c7241 */
                                                                                                                                   /* 0x0c0fe400000003ff */
                                                                                                                                   /* 0x0000002b8f2d7242 */
                                                                                                                                   /* 0x040fe400000017ff */
[----:B------:R-:W0:Y:S01]  /*ba30*/  POPC R150, R44 ;  /* 0x0000002c00967309 */ /* 0x000e220000000000 */
[----:B------:R-:W-:Y:S02]  /*ba40*/  LOP3.LUT R146, R146, R147, RZ, 0xfc, !PT ;  /* 0x0000009392927212 */ /* 0x000fe400078efcff */
                                                                                                                                   /* 0x0000002b8f937241 */
                                                                                                                                   /* 0x000fe2000000102d */
[----:B------:R-:W-:-:S04]  /*ba60*/  IMAD.SHL.U32 R45, R45, 0x2, RZ ;  /* 0x000000022d2d7824 */ /* 0x000fc800078e00ff */
[----:B------:R-:W-:Y:S01]  /*ba70*/  HMUL2 R147, R147, c[0x0] [0x16c] ;  /* 0x00005b0093937a32 */ /* 0x000fe20000000000 */
[----:B------:R-:W-:-:S04]  /*ba80*/  LOP3.LUT R45, R45, 0x1e, RZ, 0xc0, !PT ;  /* 0x0000001e2d2d7812 */ /* 0x000fc800078ec0ff */
[----:B------:R-:W-:Y:S02]  /*ba90*/  SHF.L.U32 R45, R165, R45, RZ ;  /* 0x0000002da52d7219 */ /* 0x000fe400000006ff */
[----:B0-----:R-:W-:-:S04]  /*baa0*/  LOP3.LUT R150, R150, 0x1, RZ, 0xc0, !PT ;  /* 0x0000000196967812 */ /* 0x001fc800078ec0ff */
[----:B------:R-:W-:-:S04]  /*bab0*/  ISETP.NE.U32.AND P0, PT, R150, 0x1, PT ;  /* 0x000000019600780c */ /* 0x000fc80003f05070 */
[----:B------:R-:W-:Y:S02]  /*bac0*/  SEL R150, R156, 0xa820a820, !P0 ;  /* 0xa820a8209c967807 */ /* 0x000fe40004000000 */
[----:B------:R-:W-:Y:S01]  /*bad0*/  PLOP3.LUT P0, PT, PT, PT, UP0, 0x80, 0x0 ;  /* 0x000000000000781c */ /* 0x000fe20003f0f008 */
[----:B------:R-:W-:Y:S01]  /*bae0*/  UISETP.NE.AND UP0, UPT, UR5, 0x19, UPT ;  /* 0x000000190500788c */ /* 0x000fe2000bf05270 */
                                                                                                                                   /* 0x4040009696967241 */
                                                                                                                                   /* 0x000fe4000000002c */
[----:B------:R-:W-:Y:S02]  /*bb00*/  HMNMX2 R44, |R147|, 65504, 65504, PT ;  /* 0x7bff7bff932c7840 */ /* 0x000fe40003800200 */
[----:B------:R-:W-:-:S03]  /*bb10*/  LOP3.LUT R147, R150, R45, RZ, 0xfc, !PT ;  /* 0x0000002d96937212 */ /* 0x000fc600078efcff */
[----:B------:R-:W-:-:S04]  /*bb20*/  LOP3.LUT R45, R44, 0x80008000, RZ, 0xfc, !PT ;  /* 0x800080002c2d7812 */ /* 0x000fc800078efcff */
                                                                                                                                   /* 0x0000002d2c967241 */
                                                                                                                                   /* 0x000fca0000000093 */
[----:B------:R-:W-:Y:S01]  /*bb40*/  HADD2 R143, R143, R150 ;  /* 0x000000968f8f7230 */ /* 0x000fe20000000000 */
                                                                                                                                   /* 0x0000002d2c967241 */
                                                                                                                                   /* 0x000fe40000008093 */
[----:B------:R-:W-:-:S03]  /*bb60*/  HMNMX2 R45, |R149|, 65504, 65504, PT ;  /* 0x7bff7bff952d7840 */ /* 0x000fc60003800200 */
[----:B------:R-:W-:Y:S02]  /*bb70*/  HADD2 R150, R43.H0_H0, R150.H0_H0 ;  /* 0x200000962b967230 */ /* 0x000fe40000000800 */
[----:B------:R-:W-:-:S04]  /*bb80*/  LOP3.LUT R43, R45, 0x80008000, RZ, 0xfc, !PT ;  /* 0x800080002d2b7812 */ /* 0x000fc800078efcff */
                                                                                                                                   /* 0x0000002b2d957241 */
                                                                                                                                   /* 0x1c0fe40000000092 */
                                                                                                                                   /* 0x0000002b2d987241 */
                                                                                                                                   /* 0x000fe40000008092 */
[----:B------:R-:W-:Y:S01]  /*bbb0*/  LOP3.LUT R146, R146, 0xffff, RZ, 0xc0, !PT ;  /* 0x0000ffff92927812 */ /* 0x000fe200078ec0ff */
[----:B------:R-:W-:Y:S02]  /*bbc0*/  HADD2 R144, R144, R149 ;  /* 0x0000009590907230 */ /* 0x000fe40000000000 */
[----:B------:R-:W-:Y:S01]  /*bbd0*/  HADD2 R145, R145.H0_H0, R152.H0_H0 ;  /* 0x2000009891917230 */ /* 0x000fe20000000800 */
[----:B------:R-:W-:Y:S02]  /*bbe0*/  PRMT R43, R147, 0x1054, R146 ;  /* 0x00001054932b7816 */ /* 0x000fe40000000092 */
[----:B------:R-:W-:-:S02]  /*bbf0*/  PRMT R147, R144, 0x5410, R143 ;  /* 0x0000541090937816 */ /* 0x000fc4000000008f */
        /* <DEDUP_REMOVED lines=8> */
[----:B0-----:R-:W2:Y:S01]  /*bc80*/  LDL.LU R151, [R1+0x1c] ;  /* 0x00001c0001977983 */ /* 0x001ea20000300800 */
[C---:B------:R-:W-:Y:S01]  /*bc90*/  LOP3.LUT R139, R42.reuse, 0x80008000, RZ, 0xfc, !PT ;  /* 0x800080002a8b7812 */ /* 0x040fe200078efcff */
[----:B------:R-:W-:Y:S01]  /*bca0*/  IMAD.MOV.U32 R144, RZ, RZ, c[0x0][0xad4] ;  /* 0x0002b500ff907624 */ /* 0x000fe200078e00ff */
[----:B------:R-:W-:Y:S01]  /*bcb0*/  UISETP.NE.AND UP0, UPT, UR5, 0x1a, UPT ;  /* 0x0000001a0500788c */ /* 0x000fe2000bf05270 */
[----:B------:R-:W-:Y:S01]  /*bcc0*/  IMAD.MOV.U32 R146, RZ, RZ, c[0x0][0xad8] ;  /* 0x0002b600ff927624 */ /* 0x000fe200078e00ff */
[----:B--2---:R-:W-:Y:S02]  /*bcd0*/  LOP3.LUT R142, R151, 0xffff, RZ, 0xc0, !PT ;  /* 0x0000ffff978e7812 */ /* 0x004fe400078ec0ff */
[----:B------:R-:W-:Y:S02]  /*bce0*/  SHF.R.U32.HI R143, RZ, 0x10, R151 ;  /* 0x00000010ff8f7819 */ /* 0x000fe40000011697 */
                                                                                                                                   /* 0x0000008b2a8e7241 */
                                                                                                                                   /* 0x000fe4000000008e */
[----:B------:R-:W-:-:S04]  /*bd00*/  LOP3.LUT R42, R41, 0x80008000, RZ, 0xfc, !PT ;  /* 0x80008000292a7812 */ /* 0x000fc800078efcff */
                                                                                                                                   /* 0x0000002a298f7241 */
                                                                                                                                   /* 0x000fe4000000008f */
        /* <DEDUP_REMOVED lines=16> */
                                                                                                                                   /* 0x000000948e907241 */
                                                                                                                                   /* 0x0c0fe400000003ff */
                                                                                                                                   /* 0x000000948e917242 */
                                                                                                                                   /* 0x000fe400000017ff */
[----:B------:R-:W0:Y:S02]  /*be40*/  POPC R42, R144 ;  /* 0x00000090002a7309 */ /* 0x000e240000000000 */
[----:B0-----:R-:W-:-:S04]  /*be50*/  LOP3.LUT R42, R42, 0x1, RZ, 0xc0, !PT ;  /* 0x000000012a2a7812 */ /* 0x001fc800078ec0ff */
[----:B------:R-:W-:Y:S02]  /*be60*/  ISETP.NE.U32.AND P0, PT, R42, 0x1, PT ;  /* 0x000000012a00780c */ /* 0x000fe40003f05070 */
                                                                                                                                   /* 0x000000948e2a7241 */
                                                                                                                                   /* 0x000fe20000001091 */
[----:B------:R-:W-:Y:S01]  /*be80*/  IMAD.SHL.U32 R145, R145, 0x2, RZ ;  /* 0x0000000291917824 */ /* 0x000fe200078e00ff */
[----:B------:R-:W-:-:S03]  /*be90*/  PRMT R148, R41, 0x7632, R148 ;  /* 0x0000763229947816 */ /* 0x000fc60000000094 */
[----:B------:R-:W-:Y:S01]  /*bea0*/  HMUL2 R42, R42, c[0x0] [0x16c] ;  /* 0x00005b002a2a7a32 */ /* 0x000fe20000000000 */
[----:B------:R-:W-:Y:S02]  /*beb0*/  LOP3.LUT R146, R145, 0x1e, RZ, 0xc0, !PT ;  /* 0x0000001e91927812 */ /* 0x000fe400078ec0ff */
[----:B------:R-:W-:Y:S02]  /*bec0*/  SEL R145, R156, 0xa820a820, !P0 ;  /* 0xa820a8209c917807 */ /* 0x000fe40004000000 */
[----:B------:R-:W-:Y:S02]  /*bed0*/  SHF.L.U32 R146, R165, R146, RZ ;  /* 0x00000092a5927219 */ /* 0x000fe400000006ff */
                                                                                                                                   /* 0x4040009191917241 */
                                                                                                                                   /* 0x000fe40000000090 */
                                                                                                                                   /* 0x000000948f297242 */
                                                                                                                                   /* 0x000fe400000017ff */
[----:B------:R-:W-:-:S02]  /*bf00*/  LOP3.LUT R145, R145, R146, RZ, 0xfc, !PT ;  /* 0x0000009291917212 */ /* 0x000fc400078efcff */
                                                                                                                                   /* 0x000000948f927241 */
                                                                                                                                   /* 0x0c0fe400000003ff */
                                                                                                                                   /* 0x000000948f907241 */
                                                                                                                                   /* 0x000fe20000001029 */
        /* <DEDUP_REMOVED lines=10> */
[----:B------:R-:W-:Y:S02]  /*bfd0*/  PLOP3.LUT P0, PT, PT, PT, UP0, 0x40, 0x0 ;  /* 0x000000000000781c */ /* 0x000fe40003f0e808 */
                                                                                                                                   /* 0x4040009393907241 */
                                                                                                                                   /* 0x000fe40000000092 */
[----:B------:R-:W-:Y:S02]  /*bff0*/  LOP3.LUT R146, R41, 0x80008000, RZ, 0xfc, !PT ;  /* 0x8000800029927812 */ /* 0x000fe400078efcff */
[----:B------:R-:W-:-:S04]  /*c000*/  LOP3.LUT R144, R144, R149, RZ, 0xfc, !PT ;  /* 0x0000009590907212 */ /* 0x000fc800078efcff */
                                                                                                                                   /* 0x0000009229927241 */
                                                                                                                                   /* 0x000fca0000000090 */
[----:B------:R-:W-:Y:S01]  /*c020*/  HADD2 R146, R143, R146 ;  /* 0x000000928f927230 */ /* 0x000fe20000000000 */
[----:B------:R-:W-:-:S04]  /*c030*/  LOP3.LUT R143, R42, 0x80008000, RZ, 0xfc, !PT ;  /* 0x800080002a8f7812 */ /* 0x000fc800078efcff */
                                                                                                                                   /* 0x0000008f2a8f7241 */
                                                                                                                                   /* 0x000fe40000000091 */
[----:B------:R-:W-:-:S03]  /*c050*/  LOP3.LUT R145, R145, 0xffff, RZ, 0xc0, !PT ;  /* 0x0000ffff91917812 */ /* 0x000fc600078ec0ff */
[----:B------:R-:W-:-:S05]  /*c060*/  HADD2 R142, R142, R143 ;  /* 0x0000008f8e8e7230 */ /* 0x000fca0000000000 */
[C-C-:B------:R-:W-:Y:S02]  /*c070*/  PRMT R150, R142.reuse, 0x5410, R146.reuse ;  /* 0x000054108e967816 */ /* 0x140fe40000000092 */
[----:B------:R-:W-:-:S03]  /*c080*/  PRMT R146, R142, 0x7632, R146 ;  /* 0x000076328e927816 */ /* 0x000fc60000000092 */
[----:B------:R0:W-:Y:S04]  /*c090*/  STS [R141], R150 ;  /* 0x000000968d007388 */ /* 0x0001e80000000800 */
[----:B------:R-:W-:Y:S01]  /*c0a0*/  STS [R139], R146 ;  /* 0x000000928b007388 */ /* 0x000fe20000000800 */
[----:B0-----:R-:W-:-:S05]  /*c0b0*/  PRMT R141, R144, 0x1054, R145 ;  /* 0x00001054908d7816 */ /* 0x001fca0000000091 */
[----:B------:R-:W-:Y:S04]  /*c0c0*/  STL [R1+0x1c], R141 ;  /* 0x00001c8d01007387 */ /* 0x000fe80000100800 */
        /* <DEDUP_REMOVED lines=15> */
                                                                                                                                   /* 0x0000009128907241 */
                                                                                                                                   /* 0x1c0fe4000000008e */
                                                                                                                                   /* 0x0000009128917241 */
                                                                                                                                   /* 0x000fe2000000808e */
[----:B------:R-:W0:Y:S01]  /*c1e0*/  LDS R146, [R139] ;  /* 0x000000008b927984 */ /* 0x000e220000000800 */
[----:B------:R-:W-:-:S02]  /*c1f0*/  SHF.R.U32.HI R142, RZ, 0x10, R38 ;  /* 0x00000010ff8e7819 */ /* 0x000fc40000011626 */
[----:B------:R-:W-:-:S04]  /*c200*/  LOP3.LUT R38, R39, 0x80008000, RZ, 0xfc, !PT ;  /* 0x8000800027267812 */ /* 0x000fc800078efcff */
                                                                                                                                   /* 0x0000002627287241 */
                                                                                                                                   /* 0x1c0fe4000000008e */
                                                                                                                                   /* 0x0000002627277241 */
                                                                                                                                   /* 0x000fe4000000808e */
        /* <DEDUP_REMOVED lines=15> */
                                                                                                                                   /* 0x0000009228957241 */
                                                                                                                                   /* 0x000fe200000003ff */
[----:B------:R-:W-:-:S05]  /*c330*/  HFMA2 R39, -R39, c[0x0] [0x164].H1_H1, R2.H0_H0 ;  /* 0x3000590027277a31 */ /* 0x000fca0000040102 */
[----:B------:R-:W-:-:S06]  /*c340*/  IDP.2A.LO.S16.S8 R39, R39, c[0x2][0x8], R150 ;  /* 0x0080020027277a26 */ /* 0x000fcc0000001696 */
[----:B------:R-:W0:Y:S02]  /*c350*/  LDS R39, [R39] ;  /* 0x0000000027277984 */ /* 0x000e240000000800 */
[C-C-:B0-----:R-:W-:Y:S02]  /*c360*/  PRMT R147, R39.reuse, 0x7632, R148.reuse ;  /* 0x0000763227937816 */ /* 0x141fe40000000094 */
[----:B------:R-:W-:Y:S02]  /*c370*/  PRMT R39, R39, 0x7610, R148 ;  /* 0x0000761027277816 */ /* 0x000fe40000000094 */
                                                                                                                                   /* 0x000000ff93267241 */
                                                                                                                                   /* 0x000fca00000003ff */
[----:B------:R-:W-:Y:S01]  /*c390*/  IMAD R38, R38, 0x10, R149 ;  /* 0x0000001026267824 */ /* 0x000fe200078e0295 */
                                                                                                                                   /* 0x0000009228957242 */
                                                                                                                                   /* 0x000fc8000000179b */
                                                                                                                                   /* 0x0000009228967241 */
                                                                                                                                   /* 0x000fc80000001095 */
                                                                                                                                   /* 0x0000009396887242 */
                                                                                                                                   /* 0x000fc80000001788 */
                                                                                                                                   /* 0x0000009396937241 */
                                                                                                                                   /* 0x100fe40000001088 */
[----:B------:R-:W0:Y:S01]  /*c3e0*/  POPC R150, R38 ;  /* 0x0000002600967309 */ /* 0x000e220000000000 */
                                                                                                                                   /* 0x200000ff95957241 */
                                                                                                                                   /* 0x000fe40000001088 */
[----:B------:R-:W-:-:S03]  /*c400*/  HMUL2 R147, R147, c[0x0] [0x16c] ;  /* 0x00005b0093937a32 */ /* 0x000fc60000000000 */
[----:B------:R-:W-:-:S05]  /*c410*/  IMAD.SHL.U32 R149, R149, 0x2, RZ ;  /* 0x0000000295957824 */ /* 0x000fca00078e00ff */
[----:B------:R-:W-:-:S04]  /*c420*/  LOP3.LUT R149, R149, 0x1e, RZ, 0xc0, !PT ;  /* 0x0000001e95957812 */ /* 0x000fc800078ec0ff */
[----:B------:R-:W-:Y:S02]  /*c430*/  SHF.L.U32 R149, R165, R149, RZ ;  /* 0x00000095a5957219 */ /* 0x000fe400000006ff */
[----:B0-----:R-:W-:-:S04]  /*c440*/  LOP3.LUT R150, R150, 0x1, RZ, 0xc0, !PT ;  /* 0x0000000196967812 */ /* 0x001fc800078ec0ff */
[----:B------:R-:W-:-:S04]  /*c450*/  ISETP.NE.U32.AND P0, PT, R150, 0x1, PT ;  /* 0x000000019600780c */ /* 0x000fc80003f05070 */
[----:B------:R-:W-:-:S04]  /*c460*/  SEL R150, R156, 0xa820a820, !P0 ;  /* 0xa820a8209c967807 */ /* 0x000fc80004000000 */
                                                                                                                                   /* 0x4040009696967241 */
                                                                                                                                   /* 0x000fc80000000026 */
[----:B------:R-:W-:Y:S02]  /*c480*/  LOP3.LUT R38, R149, R150, RZ, 0xfc, !PT ;  /* 0x0000009695267212 */ /* 0x000fe400078efcff */
                                                                                                                                   /* 0x000000ff27957241 */
                                                                                                                                   /* 0x000fe400000003ff */
                                                                                                                                   /* 0x0000009190967241 */
                                                                                                                                   /* 0x000fca00000003ff */
[----:B------:R-:W-:Y:S01]  /*c4b0*/  IMAD R149, R149, 0x10, R150 ;  /* 0x0000001095957824 */ /* 0x000fe200078e0296 */
                                                                                                                                   /* 0x0000009190967242 */
                                                                                                                                   /* 0x000fc8000000179b */
                                                                                                                                   /* 0x0000009190977241 */
                                                                                                                                   /* 0x000fc80000001096 */
                                                                                                                                   /* 0x0000002797897242 */
                                                                                                                                   /* 0x000fc80000001789 */
                                                                                                                                   /* 0x0000002797977241 */
                                                                                                                                   /* 0x000fe40000001089 */
[----:B------:R-:W0:Y:S03]  /*c500*/  POPC R39, R149 ;  /* 0x0000009500277309 */ /* 0x000e260000000000 */
[----:B------:R-:W-:Y:S01]  /*c510*/  HMUL2 R151, R151, c[0x0] [0x16c] ;  /* 0x00005b0097977a32 */ /* 0x000fe20000000000 */
[----:B0-----:R-:W-:-:S04]  /*c520*/  LOP3.LUT R39, R39, 0x1, RZ, 0xc0, !PT ;  /* 0x0000000127277812 */ /* 0x001fc800078ec0ff */
[----:B------:R-:W-:Y:S02]  /*c530*/  ISETP.NE.U32.AND P0, PT, R39, 0x1, PT ;  /* 0x000000012700780c */ /* 0x000fe40003f05070 */
                                                                                                                                   /* 0x200000ff96277241 */
                                                                                                                                   /* 0x000fe40000001089 */
[----:B------:R-:W-:Y:S02]  /*c550*/  SEL R150, R156, 0xa820a820, !P0 ;  /* 0xa820a8209c967807 */ /* 0x000fe40004000000 */
[----:B------:R-:W-:Y:S01]  /*c560*/  PLOP3.LUT P0, PT, PT, PT, UP0, 0x80, 0x0 ;  /* 0x000000000000781c */ /* 0x000fe20003f0f008 */
[----:B------:R-:W-:Y:S01]  /*c570*/  IMAD.SHL.U32 R39, R39, 0x2, RZ ;  /* 0x0000000227277824 */ /* 0x000fe200078e00ff */
                                                                                                                                   /* 0x4040009696957241 */
                                                                                                                                   /* 0x000fe20000000095 */
[----:B------:R-:W-:-:S03]  /*c590*/  UISETP.NE.AND UP0, UPT, UR5, 0x1b, UPT ;  /* 0x0000001b0500788c */ /* 0x000fc6000bf05270 */
[----:B------:R-:W-:Y:S02]  /*c5a0*/  LOP3.LUT R152, R39, 0x1e, RZ, 0xc0, !PT ;  /* 0x0000001e27987812 */ /* 0x000fe400078ec0ff */
[----:B------:R-:W-:Y:S02]  /*c5b0*/  HMNMX2 R39, |R147|, 65504, 65504, PT ;  /* 0x7bff7bff93277840 */ /* 0x000fe40003800200 */
[----:B------:R-:W-:-:S04]  /*c5c0*/  SHF.L.U32 R147, R165, R152, RZ ;  /* 0x00000098a5937219 */ /* 0x000fc800000006ff */
[----:B------:R-:W-:Y:S02]  /*c5d0*/  LOP3.LUT R147, R147, R149, RZ, 0xfc, !PT ;  /* 0x0000009593937212 */ /* 0x000fe400078efcff */
[----:B------:R-:W-:-:S04]  /*c5e0*/  LOP3.LUT R149, R39, 0x80008000, RZ, 0xfc, !PT ;  /* 0x8000800027957812 */ /* 0x000fc800078efcff */
                                                                                                                                   /* 0x0000009527967241 */
                                                                                                                                   /* 0x1c0fe40000000026 */
                                                                                                                                   /* 0x0000009527957241 */
                                                                                                                                   /* 0x000fc60000008026 */
[----:B------:R-:W-:Y:S01]  /*c610*/  HADD2 R150, R40, R150 ;  /* 0x0000009628967230 */ /* 0x000fe20000000000 */
[----:B------:R-:W-:Y:S01]  /*c620*/  HMNMX2 R40, |R151|, 65504, 65504, PT ;  /* 0x7bff7bff97287840 */ /* 0x000fe20003800200 */
[----:B------:R-:W-:-:S04]  /*c630*/  HADD2 R146, R146, R149 ;  /* 0x0000009592927230 */ /* 0x000fc80000000000 */
[----:B------:R-:W-:-:S04]  /*c640*/  LOP3.LUT R149, R40, 0x80008000, RZ, 0xfc, !PT ;  /* 0x8000800028957812 */ /* 0x000fc800078efcff */
                                                                                                                                   /* 0x0000009528977241 */
                                                                                                                                   /* 0x1c0fe40000000093 */
                                                                                                                                   /* 0x0000009528957241 */
                                                                                                                                   /* 0x000fe40000008093 */
[----:B------:R-:W-:Y:S01]  /*c670*/  LOP3.LUT R147, R147, 0xffff, RZ, 0xc0, !PT ;  /* 0x0000ffff93937812 */ /* 0x000fe200078ec0ff */
[----:B------:R-:W-:Y:S02]  /*c680*/  HADD2 R144, R144, R151 ;  /* 0x0000009790907230 */ /* 0x000fe40000000000 */
[----:B------:R-:W-:Y:S01]  /*c690*/  HADD2 R145, R145, R149 ;  /* 0x0000009591917230 */ /* 0x000fe20000000000 */
[----:B------:R-:W-:Y:S02]  /*c6a0*/  PRMT R38, R38, 0x1054, R147 ;  /* 0x0000105426267816 */ /* 0x000fe40000000093 */
[----:B------:R-:W-:-:S02]  /*c6b0*/  PRMT R149, R144, 0x5410, R150 ;  /* 0x0000541090957816 */ /* 0x000fc40000000096 */
        /* <DEDUP_REMOVED lines=10> */
[----:B0-----:R-:W2:Y:S01]  /*c760*/  LDL.LU R153, [R1+0x20] ;  /* 0x0000200001997983 */ /* 0x001ea20000300800 */
[----:B------:R-:W-:Y:S01]  /*c770*/  LOP3.LUT R142, R37, 0x80008000, RZ, 0xfc, !PT ;  /* 0x80008000258e7812 */ /* 0x000fe200078efcff */
[----:B------:R-:W-:Y:S01]  /*c780*/  IMAD.MOV.U32 R141, RZ, RZ, c[0x0][0xb10] ;  /* 0x0002c400ff8d7624 */ /* 0x000fe200078e00ff */
[----:B------:R-:W-:Y:S01]  /*c790*/  LOP3.LUT R143, R36, 0x80008000, RZ, 0xfc, !PT ;  /* 0x80008000248f7812 */ /* 0x000fe200078efcff */
[----:B------:R-:W-:Y:S01]  /*c7a0*/  UISETP.NE.AND UP0, UPT, UR5, 0x1c, UPT ;  /* 0x0000001c0500788c */ /* 0x000fe2000bf05270 */
[----:B--2---:R-:W-:-:S04]  /*c7b0*/  LOP3.LUT R139, R153, 0xffff, RZ, 0xc0, !PT ;  /* 0x0000ffff998b7812 */ /* 0x004fc800078ec0ff */
                                                                                                                                   /* 0x0000008e258e7241 */
                                                                                                                                   /* 0x000fe2000000008b */
[----:B------:R-:W-:Y:S01]  /*c7d0*/  IMAD.MOV.U32 R139, RZ, RZ, c[0x0][0xb14] ;  /* 0x0002c500ff8b7624 */ /* 0x000fe200078e00ff */
[----:B------:R-:W-:-:S04]  /*c7e0*/  SHF.R.U32.HI R37, RZ, 0x10, R153 ;  /* 0x00000010ff257819 */ /* 0x000fc80000011699 */
                                                                                                                                   /* 0x0000008f248f7241 */
                                                                                                                                   /* 0x000fe40000000025 */
        /* <DEDUP_REMOVED lines=10> */
[----:B------:R0:W1:Y:S02]  /*c8a0*/  LDS R145, [R37] ;  /* 0x0000000025917984 */ /* 0x0000640000000800 */
[C-C-:B0-----:R-:W-:Y:S02]  /*c8b0*/  PRMT R37, R36.reuse, 0x5410, R147.reuse ;  /* 0x0000541024257816 */ /* 0x141fe40000000093 */
[----:B------:R-:W-:Y:S02]  /*c8c0*/  PRMT R36, R36, 0x7632, R147 ;  /* 0x0000763224247816 */ /* 0x000fe40000000093 */
[----:B-1----:R-:W-:Y:S01]  /*c8d0*/  PRMT R148, R145, 0x7610, R148 ;  /* 0x0000761091947816 */ /* 0x002fe20000000094 */
[----:B------:R-:W-:-:S02]  /*c8e0*/  HADD2 R142, R37, -R142 ;  /* 0x8000008e258e7230 */ /* 0x000fc40000000000 */
[----:B------:R-:W-:-:S03]  /*c8f0*/  HADD2 R143, R36, -R143 ;  /* 0x8000008f248f7230 */ /* 0x000fc60000000000 */
                                                                                                                                   /* 0x000000948e247241 */
                                                                                                                                   /* 0x0c0fe400000003ff */
                                                                                                                                   /* 0x000000948e937242 */
                                                                                                                                   /* 0x0c0fe400000017ff */
[----:B------:R-:W0:Y:S02]  /*c920*/  POPC R144, R36 ;  /* 0x0000002400907309 */ /* 0x000e240000000000 */
                                                                                                                                   /* 0x000000948e257241 */
                                                                                                                                   /* 0x000fe20000001093 */
[----:B------:R-:W-:Y:S01]  /*c940*/  IMAD.SHL.U32 R147, R147, 0x2, RZ ;  /* 0x0000000293937824 */ /* 0x000fe200078e00ff */
[----:B------:R-:W-:-:S03]  /*c950*/  PRMT R148, R145, 0x7632, R148 ;  /* 0x0000763291947816 */ /* 0x000fc60000000094 */
[----:B------:R-:W-:Y:S01]  /*c960*/  HMUL2 R37, R37, c[0x0] [0x16c] ;  /* 0x00005b0025257a32 */ /* 0x000fe20000000000 */
[----:B------:R-:W-:-:S04]  /*c970*/  LOP3.LUT R146, R147, 0x1e, RZ, 0xc0, !PT ;  /* 0x0000001e93927812 */ /* 0x000fc800078ec0ff */
[----:B------:R-:W-:Y:S02]  /*c980*/  HMNMX2 R37, |R37|, 65504, 65504, PT ;  /* 0x7bff7bff25257840 */ /* 0x000fe40003800200 */
[----:B0-----:R-:W-:-:S04]  /*c990*/  LOP3.LUT R144, R144, 0x1, RZ, 0xc0, !PT ;  /* 0x0000000190907812 */ /* 0x001fc800078ec0ff */
[----:B------:R-:W-:-:S04]  /*c9a0*/  ISETP.NE.U32.AND P0, PT, R144, 0x1, PT ;  /* 0x000000019000780c */ /* 0x000fc80003f05070 */
[----:B------:R-:W-:-:S04]  /*c9b0*/  SEL R147, R156, 0xa820a820, !P0 ;  /* 0xa820a8209c937807 */ /* 0x000fc80004000000 */
                                                                                                                                   /* 0x4040009393907241 */
                                                                                                                                   /* 0x000fe40000000024 */
[----:B------:R-:W-:Y:S02]  /*c9d0*/  SHF.L.U32 R147, R165, R146, RZ ;  /* 0x00000092a5937219 */ /* 0x000fe400000006ff */
                                                                                                                                   /* 0x000000948f927241 */
                                                                                                                                   /* 0x0c0fe400000003ff */
[----:B------:R-:W-:Y:S02]  /*c9f0*/  LOP3.LUT R144, R144, R147, RZ, 0xfc, !PT ;  /* 0x0000009390907212 */ /* 0x000fe400078efcff */
[----:B------:R-:W0:Y:S01]  /*ca00*/  POPC R147, R146 ;  /* 0x0000009200937309 */ /* 0x000e220000000000 */
                                                                                                                                   /* 0x000000948f247242 */
                                                                                                                                   /* 0x000fc800000017ff */
                                                                                                                                   /* 0x000000948f917241 */
                                                                                                                                   /* 0x000fe20000001024 */
[----:B------:R-:W-:Y:S01]  /*ca30*/  IMAD.SHL.U32 R36, R36, 0x2, RZ ;  /* 0x0000000224247824 */ /* 0x000fe200078e00ff */
[----:B0-----:R-:W-:-:S04]  /*ca40*/  LOP3.LUT R147, R147, 0x1, RZ, 0xc0, !PT ;  /* 0x0000000193937812 */ /* 0x001fc800078ec0ff */
[----:B------:R-:W-:Y:S02]  /*ca50*/  ISETP.NE.U32.AND P0, PT, R147, 0x1, PT ;  /* 0x000000019300780c */ /* 0x000fe40003f05070 */
[----:B------:R-:W-:Y:S01]  /*ca60*/  LOP3.LUT R147, R36, 0x1e, RZ, 0xc0, !PT ;  /* 0x0000001e24937812 */ /* 0x000fe200078ec0ff */
[----:B------:R-:W-:Y:S01]  /*ca70*/  HMUL2 R36, R145, c[0x0] [0x16c] ;  /* 0x00005b0091247a32 */ /* 0x000fe20000000000 */
[----:B------:R-:W-:Y:S02]  /*ca80*/  SEL R145, R156, 0xa820a820, !P0 ;  /* 0xa820a8209c917807 */ /* 0x000fe40004000000 */
[----:B------:R-:W-:Y:S02]  /*ca90*/  SHF.L.U32 R150, R165, R147, RZ ;  /* 0x00000093a5967219 */ /* 0x000fe400000006ff */
[----:B------:R-:W-:Y:S02]  /*caa0*/  HMNMX2 R36, |R36|, 65504, 65504, PT ;  /* 0x7bff7bff24247840 */ /* 0x000fe40003800200 */
                                                                                                                                   /* 0x4040009191917241 */
                                                                                                                                   /* 0x000fc40000000092 */
[----:B------:R-:W-:Y:S02]  /*cac0*/  PLOP3.LUT P0, PT, PT, PT, UP0, 0x40, 0x0 ;  /* 0x000000000000781c */ /* 0x000fe40003f0e808 */
[----:B------:R-:W-:Y:S02]  /*cad0*/  LOP3.LUT R145, R145, R150, RZ, 0xfc, !PT ;  /* 0x0000009691917212 */ /* 0x000fe400078efcff */
[----:B------:R-:W-:-:S04]  /*cae0*/  LOP3.LUT R146, R36, 0x80008000, RZ, 0xfc, !PT ;  /* 0x8000800024927812 */ /* 0x000fc800078efcff */
                                                                                                                                   /* 0x0000009224927241 */
                                                                                                                                   /* 0x000fca0000000091 */
[----:B------:R-:W-:Y:S01]  /*cb00*/  HADD2 R146, R143, R146 ;  /* 0x000000928f927230 */ /* 0x000fe20000000000 */
[----:B------:R-:W-:-:S04]  /*cb10*/  LOP3.LUT R143, R37, 0x80008000, RZ, 0xfc, !PT ;  /* 0x80008000258f7812 */ /* 0x000fc800078efcff */
                                                                                                                                   /* 0x0000008f258f7241 */
                                                                                                                                   /* 0x000fe40000000090 */
        /* <DEDUP_REMOVED lines=20> */
                                                                                                                                   /* 0x00000091228f7241 */
                                                                                                                                   /* 0x1c0fe20000000090 */
[----:B------:R-:W-:Y:S01]  /*cc80*/  LDS R141, [R141] ;  /* 0x000000008d8d7984 */ /* 0x000fe20000000800 */
                                                                                                                                   /* 0x0000009122227241 */
                                                                                                                                   /* 0x000fe40000008090 */
[----:B------:R-:W-:Y:S01]  /*cca0*/  LOP3.LUT R144, R35, 0x80008000, RZ, 0xfc, !PT ;  /* 0x8000800023907812 */ /* 0x000fe200078efcff */
[----:B------:R-:W0:Y:S01]  /*ccb0*/  LDS R142, [R139] ;  /* 0x000000008b8e7984 */ /* 0x000e220000000800 */
[----:B------:R-:W-:-:S02]  /*ccc0*/  PRMT R34, R34, 0x5410, RZ ;  /* 0x0000541022227816 */ /* 0x000fc400000000ff */
                                                                                                                                   /* 0x0000009023917241 */
                                                                                                                                   /* 0x1c0fe40000008021 */
                                                                                                                                   /* 0x0000009023907241 */
                                                                                                                                   /* 0x000fe40000000021 */
        /* <DEDUP_REMOVED lines=17> */
                                                                                                                                   /* 0x0000009190227241 */
                                                                                                                                   /* 0x0c0fe400000003ff */
                                                                                                                                   /* 0x0000009190237242 */
                                                                                                                                   /* 0x0c0fe400000017ff */
[----:B------:R-:W0:Y:S02]  /*ce20*/  POPC R146, R34 ;  /* 0x0000002200927309 */ /* 0x000e240000000000 */
                                                                                                                                   /* 0x0000009190957241 */
                                                                                                                                   /* 0x000fe20000001023 */
[----:B------:R-:W-:-:S04]  /*ce40*/  IMAD.SHL.U32 R35, R35, 0x2, RZ ;  /* 0x0000000223237824 */ /* 0x000fc800078e00ff */
[----:B------:R-:W-:Y:S01]  /*ce50*/  HMUL2 R149, R149, c[0x0] [0x16c] ;  /* 0x00005b0095957a32 */ /* 0x000fe20000000000 */
[----:B------:R-:W-:-:S04]  /*ce60*/  LOP3.LUT R147, R35, 0x1e, RZ, 0xc0, !PT ;  /* 0x0000001e23937812 */ /* 0x000fc800078ec0ff */
[----:B------:R-:W-:Y:S02]  /*ce70*/  SHF.L.U32 R147, R165, R147, RZ ;  /* 0x00000093a5937219 */ /* 0x000fe400000006ff */
[----:B0-----:R-:W-:-:S04]  /*ce80*/  LOP3.LUT R146, R146, 0x1, RZ, 0xc0, !PT ;  /* 0x0000000192927812 */ /* 0x001fc800078ec0ff */
[----:B------:R-:W-:-:S04]  /*ce90*/  ISETP.NE.U32.AND P0, PT, R146, 0x1, PT ;  /* 0x000000019200780c */ /* 0x000fc80003f05070 */
[----:B------:R-:W-:-:S04]  /*cea0*/  SEL R35, R156, 0xa820a820, !P0 ;  /* 0xa820a8209c237807 */ /* 0x000fc80004000000 */
                                                                                                                                   /* 0x4040002323927241 */
                                                                                                                                   /* 0x000fe40000000022 */
                                                                                                                                   /* 0x000000218f227241 */
                                                                                                                                   /* 0x0c0fe400000003ff */
                                                                                                                                   /* 0x000000218f237242 */
                                                                                                                                   /* 0x040fe400000017ff */
[----:B------:R-:W0:Y:S01]  /*cee0*/  POPC R150, R34 ;  /* 0x0000002200967309 */ /* 0x000e220000000000 */
[----:B------:R-:W-:Y:S02]  /*cef0*/  LOP3.LUT R146, R146, R147, RZ, 0xfc, !PT ;  /* 0x0000009392927212 */ /* 0x000fe400078efcff */
                                                                                                                                   /* 0x000000218f937241 */
                                                                                                                                   /* 0x000fe20000001023 */
        /* <DEDUP_REMOVED lines=9> */
                                                                                                                                   /* 0x4040009696967241 */
                                                                                                                                   /* 0x000fe40000000022 */
[----:B------:R-:W-:Y:S02]  /*cfb0*/  HMNMX2 R34, |R147|, 65504, 65504, PT ;  /* 0x7bff7bff93227840 */ /* 0x000fe40003800200 */
[----:B------:R-:W-:-:S03]  /*cfc0*/  LOP3.LUT R147, R150, R35, RZ, 0xfc, !PT ;  /* 0x0000002396937212 */ /* 0x000fc600078efcff */
[----:B------:R-:W-:-:S04]  /*cfd0*/  LOP3.LUT R35, R34, 0x80008000, RZ, 0xfc, !PT ;  /* 0x8000800022237812 */ /* 0x000fc800078efcff */
                                                                                                                                   /* 0x0000002322967241 */
                                                                                                                                   /* 0x000fca0000000093 */
[----:B------:R-:W-:Y:S01]  /*cff0*/  HADD2 R143, R143, R150 ;  /* 0x000000968f8f7230 */ /* 0x000fe20000000000 */
                                                                                                                                   /* 0x0000002322967241 */
                                                                                                                                   /* 0x000fe40000008093 */
[----:B------:R-:W-:-:S03]  /*d010*/  HMNMX2 R35, |R149|, 65504, 65504, PT ;  /* 0x7bff7bff95237840 */ /* 0x000fc60003800200 */
[----:B------:R-:W-:Y:S02]  /*d020*/  HADD2 R150, R33.H0_H0, R150.H0_H0 ;  /* 0x2000009621967230 */ /* 0x000fe40000000800 */
[----:B------:R-:W-:-:S04]  /*d030*/  LOP3.LUT R33, R35, 0x80008000, RZ, 0xfc, !PT ;  /* 0x8000800023217812 */ /* 0x000fc800078efcff */
                                                                                                                                   /* 0x0000002123957241 */
                                                                                                                                   /* 0x1c0fe40000000092 */
                                                                                                                                   /* 0x0000002123987241 */
                                                                                                                                   /* 0x000fe40000008092 */
        /* <DEDUP_REMOVED lines=20> */
                                                                                                                                   /* 0x0000008b208e7241 */
                                                                                                                                   /* 0x000fe4000000008e */
[----:B------:R-:W-:-:S04]  /*d1b0*/  LOP3.LUT R32, R31, 0x80008000, RZ, 0xfc, !PT ;  /* 0x800080001f207812 */ /* 0x000fc800078efcff */
                                                                                                                                   /* 0x000000201f8f7241 */
                                                                                                                                   /* 0x000fe4000000008f */
        /* <DEDUP_REMOVED lines=16> */
                                                                                                                                   /* 0x000000948e907241 */
                                                                                                                                   /* 0x0c0fe400000003ff */
                                                                                                                                   /* 0x000000948e917242 */
                                                                                                                                   /* 0x000fe400000017ff */
[----:B------:R-:W0:Y:S02]  /*d2f0*/  POPC R32, R144 ;  /* 0x0000009000207309 */ /* 0x000e240000000000 */
[----:B0-----:R-:W-:-:S04]  /*d300*/  LOP3.LUT R32, R32, 0x1, RZ, 0xc0, !PT ;  /* 0x0000000120207812 */ /* 0x001fc800078ec0ff */
[----:B------:R-:W-:Y:S02]  /*d310*/  ISETP.NE.U32.AND P0, PT, R32, 0x1, PT ;  /* 0x000000012000780c */ /* 0x000fe40003f05070 */
                                                                                                                                   /* 0x000000948e207241 */
                                                                                                                                   /* 0x000fe20000001091 */
[----:B------:R-:W-:Y:S01]  /*d330*/  IMAD.SHL.U32 R145, R145, 0x2, RZ ;  /* 0x0000000291917824 */ /* 0x000fe200078e00ff */
[----:B------:R-:W-:-:S03]  /*d340*/  PRMT R148, R31, 0x7632, R148 ;  /* 0x000076321f947816 */ /* 0x000fc60000000094 */
[----:B------:R-:W-:Y:S01]  /*d350*/  HMUL2 R32, R32, c[0x0] [0x16c] ;  /* 0x00005b0020207a32 */ /* 0x000fe20000000000 */
[----:B------:R-:W-:Y:S02]  /*d360*/  LOP3.LUT R146, R145, 0x1e, RZ, 0xc0, !PT ;  /* 0x0000001e91927812 */ /* 0x000fe400078ec0ff */
[----:B------:R-:W-:Y:S02]  /*d370*/  SEL R145, R156, 0xa820a820, !P0 ;  /* 0xa820a8209c917807 */ /* 0x000fe40004000000 */
[----:B------:R-:W-:Y:S02]  /*d380*/  SHF.L.U32 R146, R165, R146, RZ ;  /* 0x00000092a5927219 */ /* 0x000fe400000006ff */
                                                                                                                                   /* 0x4040009191917241 */
                                                                                                                                   /* 0x000fe40000000090 */
                                                                                                                                   /* 0x000000948f1f7242 */
                                                                                                                                   /* 0x000fe400000017ff */
[----:B------:R-:W-:-:S02]  /*d3b0*/  LOP3.LUT R145, R145, R146, RZ, 0xfc, !PT ;  /* 0x0000009291917212 */ /* 0x000fc400078efcff */
                                                                                                                                   /* 0x000000948f927241 */
                                                                                                                                   /* 0x0c0fe400000003ff */
                                                                                                                                   /* 0x000000948f907241 */
                                                                                                                                   /* 0x000fe2000000101f */
        /* <DEDUP_REMOVED lines=11> */
                                                                                                                                   /* 0x4040009393907241 */
                                                                                                                                   /* 0x000fe40000000092 */
[----:B------:R-:W-:Y:S02]  /*d4a0*/  LOP3.LUT R146, R31, 0x80008000, RZ, 0xfc, !PT ;  /* 0x800080001f927812 */ /* 0x000fe400078efcff */
[----:B------:R-:W-:-:S04]  /*d4b0*/  LOP3.LUT R144, R144, R149, RZ, 0xfc, !PT ;  /* 0x0000009590907212 */ /* 0x000fc800078efcff */
                                                                                                                                   /* 0x000000921f927241 */
                                                                                                                                   /* 0x000fca0000000090 */
[----:B------:R-:W-:Y:S01]  /*d4d0*/  HADD2 R146, R143, R146 ;  /* 0x000000928f927230 */ /* 0x000fe20000000000 */
[----:B------:R-:W-:-:S04]  /*d4e0*/  LOP3.LUT R143, R32, 0x80008000, RZ, 0xfc, !PT ;  /* 0x80008000208f7812 */ /* 0x000fc800078efcff */
                                                                                                                                   /* 0x0000008f208f7241 */
                                                                                                                                   /* 0x000fe40000000091 */
[----:B------:R-:W-:-:S03]  /*d500*/  LOP3.LUT R145, R145, 0xffff, RZ, 0xc0, !PT ;  /* 0x0000ffff91917812 */ /* 0x000fc600078ec0ff */
[----:B------:R-:W-:-:S05]  /*d510*/  HADD2 R142, R142, R143 ;  /* 0x0000008f8e8e7230 */ /* 0x000fca0000000000 */
[C-C-:B------:R-:W-:Y:S02]  /*d520*/  PRMT R150, R142.reuse, 0x5410, R146.reuse ;  /* 0x000054108e967816 */ /* 0x140fe40000000092 */
[----:B------:R-:W-:-:S03]  /*d530*/  PRMT R146, R142, 0x7632, R146 ;  /* 0x000076328e927816 */ /* 0x000fc60000000092 */
[----:B------:R-:W-:Y:S04]  /*d540*/  STS [R141], R150 ;  /* 0x000000968d007388 */ /* 0x000fe80000000800 */
[----:B------:R0:W-:Y:S02]  /*d550*/  STS [R139], R146 ;  /* 0x000000928b007388 */ /* 0x0001e40000000800 */
[----:B0-----:R-:W-:-:S05]  /*d560*/  PRMT R139, R144, 0x1054, R145 ;  /* 0x00001054908b7816 */ /* 0x001fca0000000091 */
[----:B------:R-:W-:Y:S04]  /*d570*/  STL [R1+0x24], R139 ;  /* 0x0000248b01007387 */ /* 0x000fe80000100800 */
[----:B------:R-:W-:Y:S06]  /*d580*/  BAR.SYNC 0x0 ;  /* 0x0000000000007b1d */ /* 0x000fec0000000000 */
[----:B------:R-:W-:Y:S05]  /*d590*/  @P0 BRA `(.L_x_16) ;  /* 0x00003fc000000947 */ /* 0x000fea0003800000 */
[----:B------:R-:W-:Y:S01]  /*d5a0*/  LOP3.LUT R142, R28, 0xffff, RZ, 0xc0, !PT ;  /* 0x0000ffff1c8e7812 */ /* 0x000fe200078ec0ff */
[----:B------:R-:W-:Y:S01]  /*d5b0*/  IMAD.MOV.U32 R141, RZ, RZ, c[0x0][0xb5c] ;  /* 0x0002d700ff8d7624 */ /* 0x000fe200078e00ff */
[----:B------:R-:W-:Y:S01]  /*d5c0*/  SHF.R.U32.HI R28, RZ, 0x10, R28 ;  /* 0x00000010ff1c7819 */ /* 0x000fe2000001161c */
[----:B------:R-:W-:Y:S01]  /*d5d0*/  UISETP.NE.AND UP0, UPT, UR5, 0x1f, UPT ;  /* 0x0000001f0500788c */ /* 0x000fe2000bf05270 */
[----:B------:R-:W-:-:S02]  /*d5e0*/  LOP3.LUT R146, R29, 0x80008000, RZ, 0xfc, !PT ;  /* 0x800080001d927812 */ /* 0x000fc400078efcff */
[C---:B------:R-:W-:Y:S02]  /*d5f0*/  LOP3.LUT R139, R30.reuse, 0x80008000, RZ, 0xfc, !PT ;  /* 0x800080001e8b7812 */ /* 0x040fe400078efcff */
                                                                                                                                   /* 0x000000921d917241 */
                                                                                                                                   /* 0x1c0fe4000000001c */
                                                                                                                                   /* 0x000000921d927241 */
                                                                                                                                   /* 0x000fe4000000801c */
[----:B------:R-:W-:Y:S02]  /*d620*/  HSET2.BF.GE.AND R28, R0.H0_H0, c[0x0] [0xb54], PT ;  /* 0x0002d500001c7633 */ /* 0x000fe40003806880 */
                                                                                                                                   /* 0x0000008b1e8f7241 */
                                                                                                                                   /* 0x1c0fe4000000008e */
                                                                                                                                   /* 0x0000008b1e8e7241 */
                                                                                                                                   /* 0x000fe2000000808e */
[----:B------:R-:W-:Y:S01]  /*d650*/  HFMA2 R28, -R28, c[0x0] [0x164].H1_H1, R2.H0_H0 ;  /* 0x300059001c1c7a31 */ /* 0x000fe20000040102 */
[----:B------:R-:W-:Y:S01]  /*d660*/  HSET2.BF.GE.AND R29, R0.H0_H0, c[0x0] [0xb60], PT ;  /* 0x0002d800001d7633 */ /* 0x000fe20003806880 */
[----:B------:R-:W-:-:S02]  /*d670*/  IMAD.MOV.U32 R139, RZ, RZ, c[0x0][0xb58] ;  /* 0x0002d600ff8b7624 */ /* 0x000fc400078e00ff */
[----:B------:R-:W-:Y:S02]  /*d680*/  IMAD.MOV.U32 R30, RZ, RZ, c[0x0][0xb68] ;  /* 0x0002da00ff1e7624 */ /* 0x000fe400078e00ff */
[C---:B------:R-:W-:Y:S01]  /*d690*/  IDP.2A.LO.S16.S8 R139, R28.reuse, c[0x2][0x8], R139 ;  /* 0x008002001c8b7a26 */ /* 0x040fe2000000168b */
[----:B------:R-:W-:Y:S01]  /*d6a0*/  HFMA2 R29, -R29, c[0x0] [0x164].H1_H1, R2.H0_H0 ;  /* 0x300059001d1d7a31 */ /* 0x000fe20000040102 */
[----:B------:R-:W-:Y:S02]  /*d6b0*/  IDP.2A.HI.S16.S8 R144, R28, c[0x2][0xc], R141 ;  /* 0x008003001c907a26 */ /* 0x000fe4000000368d */
[----:B------:R-:W-:-:S03]  /*d6c0*/  IMAD.MOV.U32 R28, RZ, RZ, c[0x0][0xb64] ;  /* 0x0002d900ff1c7624 */ /* 0x000fc600078e00ff */
[----:B------:R-:W-:Y:S01]  /*d6d0*/  LDS R147, [R144] ;  /* 0x0000000090937984 */ /* 0x000fe20000000800 */
[C---:B------:R-:W-:Y:S02]  /*d6e0*/  IDP.2A.LO.S16.S8 R141, R29.reuse, c[0x2][0x8], R28 ;  /* 0x008002001d8d7a26 */ /* 0x040fe4000000161c */
[----:B------:R-:W-:Y:S02]  /*d6f0*/  IDP.2A.HI.S16.S8 R28, R29, c[0x2][0xc], R30 ;  /* 0x008003001d1c7a26 */ /* 0x000fe4000000361e */
[----:B------:R-:W0:Y:S04]  /*d700*/  LDS R30, [R139] ;  /* 0x000000008b1e7984 */ /* 0x000e280000000800 */
[----:B------:R-:W-:Y:S04]  /*d710*/  LDS R29, [R141] ;  /* 0x000000008d1d7984 */ /* 0x000fe80000000800 */
[----:B------:R-:W1:Y:S01]  /*d720*/  LDS R150, [R28] ;  /* 0x000000001c967984 */ /* 0x000e620000000800 */
        /* <DEDUP_REMOVED lines=8> */
[----:B------:R-:W-:Y:S01]  /*d7b0*/  IMAD.MOV.U32 R150, RZ, RZ, c[0x0][0xb70] ;  /* 0x0002dc00ff967624 */ /* 0x000fe200078e00ff */
[----:B------:R-:W-:Y:S02]  /*d7c0*/  HADD2 R142, R147, -R142 ;  /* 0x8000008e938e7230 */ /* 0x000fe40000000000 */
[----:B------:R-:W-:Y:S01]  /*d7d0*/  HADD2 R146, R29, -R146 ;  /* 0x800000921d927230 */ /* 0x000fe20000000000 */
[----:B------:R-:W-:-:S02]  /*d7e0*/  IDP.2A.LO.S16.S8 R149, R149, c[0x2][0x8], R150 ;  /* 0x0080020095957a26 */ /* 0x000fc40000001696 */
                                                                                                                                   /* 0x0000008e8f937241 */
                                                                                                                                   /* 0x000fe400000003ff */
                                                                                                                                   /* 0x0000009291977241 */
                                                                                                                                   /* 0x000fe400000003ff */
[----:B------:R-:W0:Y:S02]  /*d810*/  LDS R149, [R149] ;  /* 0x0000000095957984 */ /* 0x000e240000000800 */
[C-C-:B0-----:R-:W-:Y:S02]  /*d820*/  PRMT R30, R149.reuse, 0x7610, R148.reuse ;  /* 0x00007610951e7816 */ /* 0x141fe40000000094 */
[----:B------:R-:W-:Y:S02]  /*d830*/  PRMT R148, R149, 0x7632, R148 ;  /* 0x0000763295947816 */ /* 0x000fe40000000094 */
                                                                                                                                   /* 0x000000ff1e1d7241 */
                                                                                                                                   /* 0x000fc400000003ff */
                                                                                                                                   /* 0x0000009291957242 */
                                                                                                                                   /* 0x000fc6000000179b */
[----:B------:R-:W-:Y:S01]  /*d860*/  IMAD R29, R29, 0x10, R147 ;  /* 0x000000101d1d7824 */ /* 0x000fe200078e0293 */
                                                                                                                                   /* 0x0000008e8f937242 */
                                                                                                                                   /* 0x000fc8000000179b */
                                                                                                                                   /* 0x0000008e8f967241 */
                                                                                                                                   /* 0x000fc80000001093 */
                                                                                                                                   /* 0x0000001e968a7242 */
                                                                                                                                   /* 0x000fc8000000178a */
                                                                                                                                   /* 0x0000001e961e7241 */
                                                                                                                                   /* 0x100fe4000000108a */
                                                                                                                                   /* 0x000000ff94967241 */
                                                                                                                                   /* 0x000fe400000003ff */
                                                                                                                                   /* 0x200000ff93937241 */
                                                                                                                                   /* 0x000fe2000000108a */
[----:B------:R-:W-:Y:S02]  /*d8d0*/  HMUL2 R30, R30, c[0x0] [0x16c] ;  /* 0x00005b001e1e7a32 */ /* 0x000fe40000000000 */
[----:B------:R-:W-:Y:S01]  /*d8e0*/  IMAD R150, R150, 0x10, R151 ;  /* 0x0000001096967824 */ /* 0x000fe200078e0297 */
                                                                                                                                   /* 0x0000009291977241 */
                                                                                                                                   /* 0x000fe20000001095 */
[----:B------:R-:W-:Y:S01]  /*d900*/  IMAD.SHL.U32 R147, R147, 0x2, RZ ;  /* 0x0000000293937824 */ /* 0x000fe200078e00ff */
[----:B------:R-:W-:Y:S01]  /*d910*/  HMNMX2 R30, |R30|, 65504, 65504, PT ;  /* 0x7bff7bff1e1e7840 */ /* 0x000fe20003800200 */
[----:B------:R-:W0:Y:S01]  /*d920*/  POPC R152, R150 ;  /* 0x0000009600987309 */ /* 0x000e220000000000 */
                                                                                                                                   /* 0x0000009497697242 */
                                                                                                                                   /* 0x000fc40000001769 */
[----:B------:R-:W-:Y:S02]  /*d940*/  LOP3.LUT R147, R147, 0x1e, RZ, 0xc0, !PT ;  /* 0x0000001e93937812 */ /* 0x000fe400078ec0ff */
                                                                                                                                   /* 0x200000ff95957241 */
                                                                                                                                   /* 0x100fe40000001069 */
                                                                                                                                   /* 0x0000009497977241 */
                                                                                                                                   /* 0x000fe40000001069 */
[----:B------:R-:W-:Y:S01]  /*d970*/  SHF.L.U32 R147, R165, R147, RZ ;  /* 0x00000093a5937219 */ /* 0x000fe200000006ff */
[----:B------:R-:W-:Y:S02]  /*d980*/  IMAD.SHL.U32 R149, R149, 0x2, RZ ;  /* 0x0000000295957824 */ /* 0x000fe400078e00ff */
[----:B------:R-:W-:-:S03]  /*d990*/  HMUL2 R151, R151, c[0x0] [0x16c] ;  /* 0x00005b0097977a32 */ /* 0x000fc60000000000 */
[----:B------:R-:W-:Y:S02]  /*d9a0*/  LOP3.LUT R149, R149, 0x1e, RZ, 0xc0, !PT ;  /* 0x0000001e95957812 */ /* 0x000fe400078ec0ff */
[----:B0-----:R-:W-:Y:S02]  /*d9b0*/  LOP3.LUT R152, R152, 0x1, RZ, 0xc0, !PT ;  /* 0x0000000198987812 */ /* 0x001fe400078ec0ff */
[----:B------:R-:W-:Y:S02]  /*d9c0*/  SHF.L.U32 R149, R165, R149, RZ ;  /* 0x00000095a5957219 */ /* 0x000fe400000006ff */
[----:B------:R-:W-:-:S04]  /*d9d0*/  ISETP.NE.U32.AND P0, PT, R152, 0x1, PT ;  /* 0x000000019800780c */ /* 0x000fc80003f05070 */
[----:B------:R-:W-:-:S04]  /*d9e0*/  SEL R152, R156, 0xa820a820, !P0 ;  /* 0xa820a8209c987807 */ /* 0x000fc80004000000 */
                                                                                                                                   /* 0x4040009898967241 */
                                                                                                                                   /* 0x000fe40000000096 */
[----:B------:R-:W0:Y:S02]  /*da00*/  POPC R152, R29 ;  /* 0x0000001d00987309 */ /* 0x000e240000000000 */
[----:B------:R-:W-:Y:S02]  /*da10*/  LOP3.LUT R149, R149, R150, RZ, 0xfc, !PT ;  /* 0x0000009695957212 */ /* 0x000fe400078efcff */
[----:B0-----:R-:W-:-:S04]  /*da20*/  LOP3.LUT R152, R152, 0x1, RZ, 0xc0, !PT ;  /* 0x0000000198987812 */ /* 0x001fc800078ec0ff */
[----:B------:R-:W-:-:S04]  /*da30*/  ISETP.NE.U32.AND P0, PT, R152, 0x1, PT ;  /* 0x000000019800780c */ /* 0x000fc80003f05070 */
[----:B------:R-:W-:Y:S02]  /*da40*/  SEL R150, R156, 0xa820a820, !P0 ;  /* 0xa820a8209c967807 */ /* 0x000fe40004000000 */
[----:B------:R-:W-:Y:S01]  /*da50*/  PLOP3.LUT P0, PT, PT, PT, UP0, 0x80, 0x0 ;  /* 0x000000000000781c */ /* 0x000fe20003f0f008 */
[----:B------:R-:W-:Y:S01]  /*da60*/  UISETP.NE.AND UP0, UPT, UR5, 0x1f, UPT ;  /* 0x0000001f0500788c */ /* 0x000fe2000bf05270 */
                                                                                                                                   /* 0x4040009696967241 */
                                                                                                                                   /* 0x000fe4000000001d */
[----:B------:R-:W-:Y:S02]  /*da80*/  HMNMX2 R29, |R151|, 65504, 65504, PT ;  /* 0x7bff7bff971d7840 */ /* 0x000fe40003800200 */
[----:B------:R-:W-:-:S03]  /*da90*/  LOP3.LUT R147, R147, R150, RZ, 0xfc, !PT ;  /* 0x0000009693937212 */ /* 0x000fc600078efcff */
[----:B------:R-:W-:-:S04]  /*daa0*/  LOP3.LUT R151, R29, 0x80008000, RZ, 0xfc, !PT ;  /* 0x800080001d977812 */ /* 0x000fc800078efcff */
                                                                                                                                   /* 0x000000971d967241 */
                                                                                                                                   /* 0x1c0fe40000000095 */
                                                                                                                                   /* 0x000000971d977241 */
                                                                                                                                   /* 0x000fc60000008095 */
[----:B------:R-:W-:Y:S01]  /*dad0*/  HADD2 R145, R145, R150 ;  /* 0x0000009691917230 */ /* 0x000fe20000000000 */
[----:B------:R-:W-:Y:S01]  /*dae0*/  LOP3.LUT R150, R30, 0x80008000, RZ, 0xfc, !PT ;  /* 0x800080001e967812 */ /* 0x000fe200078efcff */
[----:B------:R-:W-:-:S03]  /*daf0*/  HADD2 R146, R146, R151 ;  /* 0x0000009792927230 */ /* 0x000fc60000000000 */
                                                                                                                                   /* 0x000000961e977241 */
                                                                                                                                   /* 0x000fca0000000093 */
[----:B------:R-:W-:-:S05]  /*db10*/  HADD2 R143, R143, R151 ;  /* 0x000000978f8f7230 */ /* 0x000fca0000000000 */
[C-C-:B------:R-:W-:Y:S02]  /*db20*/  PRMT R151, R143.reuse, 0x5410, R145.reuse ;  /* 0x000054108f977816 */ /* 0x140fe40000000091 */
[----:B------:R-:W-:Y:S02]  /*db30*/  PRMT R145, R143, 0x7632, R145 ;  /* 0x000076328f917816 */ /* 0x000fe40000000091 */
                                                                                                                                   /* 0x000000961e8f7241 */
                                                                                                                                   /* 0x000fe20000008093 */
[----:B------:R-:W-:Y:S04]  /*db50*/  STS [R139], R151 ;  /* 0x000000978b007388 */ /* 0x000fe80000000800 */
[----:B------:R-:W-:Y:S01]  /*db60*/  HADD2 R142, R142, R143 ;  /* 0x0000008f8e8e7230 */ /* 0x000fe20000000000 */
[----:B------:R0:W-:Y:S04]  /*db70*/  STS [R144], R145 ;  /* 0x0000009190007388 */ /* 0x0001e80000000800 */
[----:B0-----:R-:W-:-:S02]  /*db80*/  PRMT R144, R142, 0x5410, R146 ;  /* 0x000054108e907816 */ /* 0x001fc40000000092 */
[----:B------:R-:W-:Y:S02]  /*db90*/  PRMT R146, R142, 0x7632, R146 ;  /* 0x000076328e927816 */ /* 0x000fe40000000092 */
[----:B------:R-:W-:Y:S01]  /*dba0*/  LOP3.LUT R142, R147, 0xffff, RZ, 0xc0, !PT ;  /* 0x0000ffff938e7812 */ /* 0x000fe200078ec0ff */
[----:B------:R-:W-:Y:S04]  /*dbb0*/  STS [R141], R144 ;  /* 0x000000908d007388 */ /* 0x000fe80000000800 */
[----:B------:R0:W-:Y:S04]  /*dbc0*/  STS [R28], R146 ;  /* 0x000000921c007388 */ /* 0x0001e80000000800 */
[----:B------:R-:W-:Y:S06]  /*dbd0*/  @!P0 BAR.SYNC 0x0 ;  /* 0x0000000000008b1d */ /* 0x000fec0000000000 */
[----:B------:R-:W-:-:S02]  /*dbe0*/  PLOP3.LUT P0, PT, PT, PT, UP0, 0x40, 0x0 ;  /* 0x000000000000781c */ /* 0x000fc40003f0e808 */
[----:B0-----:R-:W-:-:S11]  /*dbf0*/  PRMT R28, R149, 0x1054, R142 ;  /* 0x00001054951c7816 */ /* 0x001fd6000000008e */
[----:B------:R-:W-:Y:S05]  /*dc00*/  @P0 BRA `(.L_x_16) ;  /* 0x0000395000000947 */ /* 0x000fea0003800000 */
[----:B------:R-:W2:Y:S01]  /*dc10*/  LDL.LU R153, [R1+0x28] ;  /* 0x0000280001997983 */ /* 0x000ea20000300800 */
[----:B------:R-:W-:Y:S01]  /*dc20*/  LOP3.LUT R142, R27, 0x80008000, RZ, 0xfc, !PT ;  /* 0x800080001b8e7812 */ /* 0x000fe200078efcff */
[----:B------:R-:W-:Y:S01]  /*dc30*/  IMAD.MOV.U32 R144, RZ, RZ, c[0x0][0xb7c] ;  /* 0x0002df00ff907624 */ /* 0x000fe200078e00ff */
[----:B------:R-:W-:Y:S01]  /*dc40*/  UISETP.NE.AND UP0, UPT, UR5, 0x20, UPT ;  /* 0x000000200500788c */ /* 0x000fe2000bf05270 */
[----:B------:R-:W-:Y:S01]  /*dc50*/  IMAD.MOV.U32 R146, RZ, RZ, c[0x0][0xb80] ;  /* 0x0002e000ff927624 */ /* 0x000fe200078e00ff */
[----:B--2---:R-:W-:-:S04]  /*dc60*/  LOP3.LUT R139, R153, 0xffff, RZ, 0xc0, !PT ;  /* 0x0000ffff998b7812 */ /* 0x004fc800078ec0ff */
                                                                                                                                   /* 0x0000008e1b8e7241 */
                                                                                                                                   /* 0x000fe4000000008b */
[----:B------:R-:W-:-:S05]  /*dc80*/  HSET2.BF.GE.AND R27, R0.H0_H0, c[0x0] [0xb78], PT ;  /* 0x0002de00001b7633 */ /* 0x000fca0003806880 */
[----:B------:R-:W-:-:S05]  /*dc90*/  HFMA2 R27, -R27, c[0x0] [0x164].H1_H1, R2.H0_H0 ;  /* 0x300059001b1b7a31 */ /* 0x000fca0000040102 */
[C---:B------:R-:W-:Y:S02]  /*dca0*/  IDP.2A.LO.S16.S8 R141, R27.reuse, c[0x2][0x8], R144 ;  /* 0x008002001b8d7a26 */ /* 0x040fe40000001690 */
[----:B------:R-:W-:Y:S01]  /*dcb0*/  IDP.2A.HI.S16.S8 R139, R27, c[0x2][0xc], R146 ;  /* 0x008003001b8b7a26 */ /* 0x000fe20000003692 */
[----:B------:R-:W-:Y:S01]  /*dcc0*/  HSET2.BF.GE.AND R27, R0.H0_H0, c[0x0] [0xb84], PT ;  /* 0x0002e100001b7633 */ /* 0x000fe20003806880 */
[----:B------:R-:W-:Y:S01]  /*dcd0*/  IMAD.MOV.U32 R146, RZ, RZ, c[0x0][0xb88] ;  /* 0x0002e200ff927624 */ /* 0x000fe200078e00ff */
[----:B------:R-:W-:Y:S03]  /*dce0*/  LDS R143, [R141] ;  /* 0x000000008d8f7984 */ /* 0x000fe60000000800 */
[----:B------:R-:W-:Y:S01]  /*dcf0*/  HFMA2 R27, -R27, c[0x0] [0x164].H1_H1, R2.H0_H0 ;  /* 0x300059001b1b7a31 */ /* 0x000fe20000040102 */
[----:B------:R-:W0:Y:S04]  /*dd00*/  LDS R144, [R139] ;  /* 0x000000008b907984 */ /* 0x000e280000000800 */
[----:B------:R-:W-:Y:S01]  /*dd10*/  IDP.2A.LO.S16.S8 R27, R27, c[0x2][0x8], R146 ;  /* 0x008002001b1b7a26 */ /* 0x000fe20000001692 */
[----:B------:R-:W-:-:S05]  /*dd20*/  SHF.R.U32.HI R146, RZ, 0x10, R153 ;  /* 0x00000010ff927819 */ /* 0x000fca0000011699 */
[----:B------:R-:W1:Y:S01]  /*dd30*/  LDS R27, [R27] ;  /* 0x000000001b1b7984 */ /* 0x000e620000000800 */
[C-C-:B0-----:R-:W-:Y:S02]  /*dd40*/  PRMT R145, R143.reuse, 0x5410, R144.reuse ;  /* 0x000054108f917816 */ /* 0x141fe40000000090 */
[----:B------:R-:W-:-:S03]  /*dd50*/  PRMT R143, R143, 0x7632, R144 ;  /* 0x000076328f8f7816 */ /* 0x000fc60000000090 */
[----:B------:R-:W-:Y:S01]  /*dd60*/  HADD2 R142, R145, -R142 ;  /* 0x8000008e918e7230 */ /* 0x000fe20000000000 */
[C---:B------:R-:W-:Y:S02]  /*dd70*/  LOP3.LUT R145, R26.reuse, 0x80008000, RZ, 0xfc, !PT ;  /* 0x800080001a917812 */ /* 0x040fe400078efcff */
[----:B-1----:R-:W-:Y:S02]  /*dd80*/  PRMT R148, R27, 0x7610, R148 ;  /* 0x000076101b947816 */ /* 0x002fe40000000094 */
                                                                                                                                   /* 0x000000911a927241 */
                                                                                                                                   /* 0x000fe40000000092 */
                                                                                                                                   /* 0x000000948e917241 */
                                                                                                                                   /* 0x0c0fe400000003ff */
                                                                                                                                   /* 0x000000948e907242 */
                                                                                                                                   /* 0x000fe200000017ff */
[----:B------:R-:W-:Y:S01]  /*ddc0*/  HADD2 R143, R143, -R146 ;  /* 0x800000928f8f7230 */ /* 0x000fe20000000000 */
[----:B------:R-:W0:Y:S02]  /*ddd0*/  POPC R26, R145 ;  /* 0x00000091001a7309 */ /* 0x000e240000000000 */
[----:B0-----:R-:W-:-:S04]  /*dde0*/  LOP3.LUT R26, R26, 0x1, RZ, 0xc0, !PT ;  /* 0x000000011a1a7812 */ /* 0x001fc800078ec0ff */
[----:B------:R-:W-:Y:S02]  /*ddf0*/  ISETP.NE.U32.AND P0, PT, R26, 0x1, PT ;  /* 0x000000011a00780c */ /* 0x000fe40003f05070 */
                                                                                                                                   /* 0x000000948e1a7241 */
                                                                                                                                   /* 0x000fe20000001090 */
[----:B------:R-:W-:Y:S01]  /*de10*/  IMAD.SHL.U32 R144, R144, 0x2, RZ ;  /* 0x0000000290907824 */ /* 0x000fe200078e00ff */
[----:B------:R-:W-:Y:S02]  /*de20*/  PRMT R148, R27, 0x7632, R148 ;  /* 0x000076321b947816 */ /* 0x000fe40000000094 */
[----:B------:R-:W-:Y:S02]  /*de30*/  SEL R146, R156, 0xa820a820, !P0 ;  /* 0xa820a8209c927807 */ /* 0x000fe40004000000 */
                                                                                                                                   /* 0x000000948f1b7241 */
                                                                                                                                   /* 0x0c0fe400000003ff */
                                                                                                                                   /* 0x000000948f937242 */
                                                                                                                                   /* 0x000fc400000017ff */
[----:B------:R-:W0:Y:S01]  /*de60*/  POPC R149, R27 ;  /* 0x0000001b00957309 */ /* 0x000e220000000000 */
[----:B------:R-:W-:Y:S02]  /*de70*/  LOP3.LUT R144, R144, 0x1e, RZ, 0xc0, !PT ;  /* 0x0000001e90907812 */ /* 0x000fe400078ec0ff */
                                                                                                                                   /* 0x4040009292927241 */
                                                                                                                                   /* 0x000fe40000000091 */
                                                                                                                                   /* 0x000000948f917241 */
                                                                                                                                   /* 0x000fe40000001093 */
[----:B0-----:R-:W-:-:S04]  /*dea0*/  LOP3.LUT R149, R149, 0x1, RZ, 0xc0, !PT ;  /* 0x0000000195957812 */ /* 0x001fc800078ec0ff */
[----:B------:R-:W-:Y:S02]  /*deb0*/  ISETP.NE.U32.AND P0, PT, R149, 0x1, PT ;  /* 0x000000019500780c */ /* 0x000fe40003f05070 */
[----:B------:R-:W-:Y:S01]  /*dec0*/  SHF.L.U32 R149, R165, R144, RZ ;  /* 0x00000090a5957219 */ /* 0x000fe200000006ff */
[----:B------:R-:W-:Y:S01]  /*ded0*/  IMAD.SHL.U32 R144, R147, 0x2, RZ ;  /* 0x0000000293907824 */ /* 0x000fe200078e00ff */
[----:B------:R-:W-:Y:S01]  /*dee0*/  HMUL2 R147, R145, c[0x0] [0x16c] ;  /* 0x00005b0091937a32 */ /* 0x000fe20000000000 */
[----:B------:R-:W-:Y:S01]  /*def0*/  SEL R150, R156, 0xa820a820, !P0 ;  /* 0xa820a8209c967807 */ /* 0x000fe20004000000 */
[----:B------:R-:W-:Y:S01]  /*df00*/  HMUL2 R145, R26, c[0x0] [0x16c] ;  /* 0x00005b001a917a32 */ /* 0x000fe20000000000 */
[----:B------:R-:W-:Y:S02]  /*df10*/  LOP3.LUT R146, R146, R149, RZ, 0xfc, !PT ;  /* 0x0000009592927212 */ /* 0x000fe400078efcff */
[----:B------:R-:W-:Y:S02]  /*df20*/  LOP3.LUT R144, R144, 0x1e, RZ, 0xc0, !PT ;  /* 0x0000001e90907812 */ /* 0x000fe400078ec0ff */
[----:B------:R-:W-:-:S02]  /*df30*/  HMNMX2 R26, |R147|, 65504, 65504, PT ;  /* 0x7bff7bff931a7840 */ /* 0x000fc40003800200 */
                                                                                                                                   /* 0x4040009696967241 */
                                                                                                                                   /* 0x000fe4000000001b */
[----:B------:R-:W-:Y:S02]  /*df50*/  SHF.L.U32 R147, R165, R144, RZ ;  /* 0x00000090a5937219 */ /* 0x000fe400000006ff */
[----:B------:R-:W-:Y:S02]  /*df60*/  HMNMX2 R27, |R145|, 65504, 65504, PT ;  /* 0x7bff7bff911b7840 */ /* 0x000fe40003800200 */
[----:B------:R-:W-:Y:S02]  /*df70*/  LOP3.LUT R145, R150, R147, RZ, 0xfc, !PT ;  /* 0x0000009396917212 */ /* 0x000fe400078efcff */
[----:B------:R-:W-:Y:S02]  /*df80*/  LOP3.LUT R147, R26, 0x80008000, RZ, 0xfc, !PT ;  /* 0x800080001a937812 */ /* 0x000fe400078efcff */
[----:B------:R-:W-:-:S02]  /*df90*/  LOP3.LUT R144, R27, 0x80008000, RZ, 0xfc, !PT ;  /* 0x800080001b907812 */ /* 0x000fc400078efcff */
                                                                                                                                   /* 0x000000931a967241 */
                                                                                                                                   /* 0x000fe40000000091 */
                                                                                                                                   /* 0x000000901b937241 */
                                                                                                                                   /* 0x000fe40000000092 */
[----:B------:R-:W-:Y:S01]  /*dfc0*/  LOP3.LUT R146, R146, 0xffff, RZ, 0xc0, !PT ;  /* 0x0000ffff92927812 */ /* 0x000fe200078ec0ff */
[----:B------:R-:W-:Y:S01]  /*dfd0*/  HADD2 R143, R143, R150 ;  /* 0x000000968f8f7230 */ /* 0x000fe20000000000 */
[----:B------:R-:W-:Y:S01]  /*dfe0*/  PLOP3.LUT P0, PT, PT, PT, UP0, 0x40, 0x0 ;  /* 0x000000000000781c */ /* 0x000fe20003f0e808 */
        /* <DEDUP_REMOVED lines=16> */
[C---:B------:R-:W-:Y:S01]  /*e0f0*/  IDP.2A.HI.S16.S8 R141, R139.reuse, c[0x2][0xc], R144 ;  /* 0x008003008b8d7a26 */ /* 0x040fe20000003690 */
[----:B------:R-:W-:Y:S01]  /*e100*/  SHF.R.U32.HI R144, RZ, 0x10, R23 ;  /* 0x00000010ff907819 */ /* 0x000fe20000011617 */
[----:B------:R-:W-:Y:S01]  /*e110*/  IDP.2A.LO.S16.S8 R139, R139, c[0x2][0x8], R142 ;  /* 0x008002008b8b7a26 */ /* 0x000fe2000000168e */
[----:B------:R-:W-:Y:S02]  /*e120*/  LOP3.LUT R23, R23, 0xffff, RZ, 0xc0, !PT ;  /* 0x0000ffff17177812 */ /* 0x000fe400078ec0ff */
                                                                                                                                   /* 0x0000008f188e7241 */
                                                                                                                                   /* 0x1c0fe20000000090 */
[----:B------:R-:W-:Y:S01]  /*e140*/  LDS R141, [R141] ;  /* 0x000000008d8d7984 */ /* 0x000fe20000000800 */
                                                                                                                                   /* 0x0000008f18187241 */
                                                                                                                                   /* 0x000fe40000008090 */
[C---:B------:R-:W-:Y:S01]  /*e160*/  LOP3.LUT R144, R25.reuse, 0x80008000, RZ, 0xfc, !PT ;  /* 0x8000800019907812 */ /* 0x040fe200078efcff */
[----:B------:R-:W0:Y:S03]  /*e170*/  LDS R146, [R139] ;  /* 0x000000008b927984 */ /* 0x000e260000000800 */
                                                                                                                                   /* 0x0000009019917241 */
                                                                                                                                   /* 0x000fc40000000017 */
                                                                                                                                   /* 0x0000009019197241 */
                                                                                                                                   /* 0x000fe20000008017 */
[----:B------:R-:W-:Y:S01]  /*e1a0*/  IMAD.MOV.U32 R144, RZ, RZ, c[0x0][0xb94] ;  /* 0x0002e500ff907624 */ /* 0x000fe200078e00ff */
[----:B------:R-:W-:Y:S02]  /*e1b0*/  HSET2.BF.GE.AND R23, R0.H0_H0, c[0x0] [0xb90], PT ;  /* 0x0002e40000177633 */ /* 0x000fe40003806880 */
[----:B------:R-:W-:Y:S02]  /*e1c0*/  PRMT R150, R25, 0x5410, RZ ;  /* 0x0000541019967816 */ /* 0x000fe400000000ff */
[----:B------:R-:W-:Y:S01]  /*e1d0*/  PRMT R25, R24, 0x5410, RZ ;  /* 0x0000541018197816 */ /* 0x000fe200000000ff */
[----:B------:R-:W-:-:S05]  /*e1e0*/  HFMA2 R23, -R23, c[0x0] [0x164].H1_H1, R2.H0_H0 ;  /* 0x3000590017177a31 */ /* 0x000fca0000040102 */
[C---:B------:R-:W-:Y:S01]  /*e1f0*/  IDP.2A.LO.S16.S8 R144, R23.reuse, c[0x2][0x8], R144 ;  /* 0x0080020017907a26 */ /* 0x040fe20000001690 */
[C-C-:B0-----:R-:W-:Y:S02]  /*e200*/  PRMT R143, R146.reuse, 0x5410, R141.reuse ;  /* 0x00005410928f7816 */ /* 0x141fe4000000008d */
[----:B------:R-:W-:Y:S01]  /*e210*/  PRMT R146, R146, 0x7632, R141 ;  /* 0x0000763292927816 */ /* 0x000fe2000000008d */
[----:B------:R-:W-:Y:S02]  /*e220*/  IDP.2A.HI.S16.S8 R141, R23, c[0x2][0xc], R152 ;  /* 0x00800300178d7a26 */ /* 0x000fe40000003698 */
[----:B------:R-:W-:Y:S01]  /*e230*/  HADD2 R143, R143, -R150 ;  /* 0x800000968f8f7230 */ /* 0x000fe20000000000 */
[----:B------:R-:W-:Y:S01]  /*e240*/  LDS R23, [R144] ;  /* 0x0000000090177984 */ /* 0x000fe20000000800 */
[----:B------:R-:W-:-:S03]  /*e250*/  HADD2 R146, R146, -R25 ;  /* 0x8000001992927230 */ /* 0x000fc60000000000 */
[----:B------:R-:W0:Y:S02]  /*e260*/  LDS R150, [R141] ;  /* 0x000000008d967984 */ /* 0x000e240000000800 */
[C-C-:B0-----:R-:W-:Y:S02]  /*e270*/  PRMT R24, R23.reuse, 0x5410, R150.reuse ;  /* 0x0000541017187816 */ /* 0x141fe40000000096 */
[----:B------:R-:W-:-:S03]  /*e280*/  PRMT R25, R23, 0x7632, R150 ;  /* 0x0000763217197816 */ /* 0x000fc60000000096 */
[----:B------:R-:W-:Y:S02]  /*e290*/  HADD2 R145, R24, -R145 ;  /* 0x8000009118917230 */ /* 0x000fe40000000000 */
[----:B------:R-:W-:-:S03]  /*e2a0*/  HADD2 R25, R25, -R142 ;  /* 0x8000008e19197230 */ /* 0x000fc60000000000 */
                                                                                                                                   /* 0x0000008f91177241 */
                                                                                                                                   /* 0x000fc800000003ff */
[----:B------:R-:W0:Y:S02]  /*e2c0*/  POPC R24, R23 ;  /* 0x0000001700187309 */ /* 0x000e240000000000 */
[----:B0-----:R-:W-:-:S04]  /*e2d0*/  LOP3.LUT R24, R24, 0x1, RZ, 0xc0, !PT ;  /* 0x0000000118187812 */ /* 0x001fc800078ec0ff */
[----:B------:R-:W-:Y:S02]  /*e2e0*/  ISETP.NE.U32.AND P0, PT, R24, 0x1, PT ;  /* 0x000000011800780c */ /* 0x000fe40003f05070 */
                                                                                                                                   /* 0x0000008f91187242 */
                                                                                                                                   /* 0x000fc800000017ff */
                                                                                                                                   /* 0x0000008f91937241 */
                                                                                                                                   /* 0x000fe20000001018 */
[----:B------:R-:W-:-:S04]  /*e310*/  IMAD.SHL.U32 R24, R24, 0x2, RZ ;  /* 0x0000000218187824 */ /* 0x000fc800078e00ff */
[----:B------:R-:W-:Y:S01]  /*e320*/  HMUL2 R147, R147, c[0x0] [0x16c] ;  /* 0x00005b0093937a32 */ /* 0x000fe20000000000 */
[----:B------:R-:W-:Y:S02]  /*e330*/  LOP3.LUT R149, R24, 0x1e, RZ, 0xc0, !PT ;  /* 0x0000001e18957812 */ /* 0x000fe400078ec0ff */
[----:B------:R-:W-:Y:S02]  /*e340*/  SEL R24, R156, 0xa820a820, !P0 ;  /* 0xa820a8209c187807 */ /* 0x000fe40004000000 */
[----:B------:R-:W-:Y:S02]  /*e350*/  SHF.L.U32 R149, R165, R149, RZ ;  /* 0x00000095a5957219 */ /* 0x000fe400000006ff */
                                                                                                                                   /* 0x40400018188e7241 */
                                                                                                                                   /* 0x000fe40000000017 */
                                                                                                                                   /* 0x0000009219177242 */
                                                                                                                                   /* 0x000fe400000017ff */
[----:B------:R-:W-:-:S02]  /*e380*/  LOP3.LUT R142, R142, R149, RZ, 0xfc, !PT ;  /* 0x000000958e8e7212 */ /* 0x000fc400078efcff */
                                                                                                                                   /* 0x0000009219957241 */
                                                                                                                                   /* 0x0c0fe400000003ff */
                                                                                                                                   /* 0x0000009219187241 */
                                                                                                                                   /* 0x000fe20000001017 */
        /* <DEDUP_REMOVED lines=9> */
[----:B------:R-:W-:Y:S01]  /*e440*/  PLOP3.LUT P0, PT, PT, PT, UP0, 0x80, 0x0 ;  /* 0x000000000000781c */ /* 0x000fe20003f0f008 */
[----:B------:R-:W-:Y:S01]  /*e450*/  UISETP.NE.AND UP0, UPT, UR5, 0x21, UPT ;  /* 0x000000210500788c */ /* 0x000fe2000bf05270 */
                                                                                                                                   /* 0x4040009696967241 */
                                                                                                                                   /* 0x000fe40000000095 */
[----:B------:R-:W-:Y:S02]  /*e470*/  LOP3.LUT R149, R24, 0x80008000, RZ, 0xfc, !PT ;  /* 0x8000800018957812 */ /* 0x000fe400078efcff */
[----:B------:R-:W-:-:S04]  /*e480*/  LOP3.LUT R23, R150, R23, RZ, 0xfc, !PT ;  /* 0x0000001796177212 */ /* 0x000fc800078efcff */
                                                                                                                                   /* 0x0000009518967241 */
                                                                                                                                   /* 0x1c0fe40000000017 */
                                                                                                                                   /* 0x0000009518957241 */
                                                                                                                                   /* 0x000fc60000008017 */
[----:B------:R-:W-:Y:S01]  /*e4b0*/  HADD2 R150, R25, R150 ;  /* 0x0000009619967230 */ /* 0x000fe20000000000 */
[----:B------:R-:W-:Y:S01]  /*e4c0*/  HMNMX2 R25, |R147|, 65504, 65504, PT ;  /* 0x7bff7bff93197840 */ /* 0x000fe20003800200 */
[----:B------:R-:W-:-:S04]  /*e4d0*/  HADD2 R146, R146.H0_H0, R149.H0_H0 ;  /* 0x2000009592927230 */ /* 0x000fc80000000800 */
[----:B------:R-:W-:-:S04]  /*e4e0*/  LOP3.LUT R147, R25, 0x80008000, RZ, 0xfc, !PT ;  /* 0x8000800019937812 */ /* 0x000fc800078efcff */
                                                                                                                                   /* 0x0000009319987241 */
                                                                                                                                   /* 0x000fca000000008e */
[----:B------:R-:W-:Y:S01]  /*e500*/  HADD2 R145, R145, R152 ;  /* 0x0000009891917230 */ /* 0x000fe20000000000 */
                                                                                                                                   /* 0x0000009319987241 */
                                                                                                                                   /* 0x000fe4000000808e */
[----:B------:R-:W-:-:S03]  /*e520*/  LOP3.LUT R142, R142, 0xffff, RZ, 0xc0, !PT ;  /* 0x0000ffff8e8e7812 */ /* 0x000fc600078ec0ff */
[----:B------:R-:W-:Y:S01]  /*e530*/  HADD2 R152, R143.H0_H0, R152.H0_H0 ;  /* 0x200000988f987230 */ /* 0x000fe20000000800 */
[C-C-:B------:R-:W-:Y:S02]  /*e540*/  PRMT R143, R145.reuse, 0x5410, R150.reuse ;  /* 0x00005410918f7816 */ /* 0x140fe40000000096 */
[----:B------:R-:W-:Y:S02]  /*e550*/  PRMT R150, R145, 0x7632, R150 ;  /* 0x0000763291967816 */ /* 0x000fe40000000096 */
[----:B------:R-:W-:Y:S01]  /*e560*/  PRMT R152, R152, 0x5410, R146 ;  /* 0x0000541098987816 */ /* 0x000fe20000000092 */
[----:B------:R0:W-:Y:S01]  /*e570*/  STS [R144], R143 ;  /* 0x0000008f90007388 */ /* 0x0001e20000000800 */
[----:B------:R-:W-:-:S03]  /*e580*/  PRMT R23, R23, 0x1054, R142 ;  /* 0x0000105417177816 */ /* 0x000fc6000000008e */
        /* <DEDUP_REMOVED lines=17> */
                                                                                                                                   /* 0x0000008e158d7241 */
                                                                                                                                   /* 0x1c0fe4000000008f */
                                                                                                                                   /* 0x0000008e15157241 */
                                                                                                                                   /* 0x000fe2000000808f */
[----:B------:R-:W0:Y:S01]  /*e6c0*/  LDS R146, [R139] ;  /* 0x000000008b927984 */ /* 0x000e220000000800 */
[C---:B------:R-:W-:Y:S02]  /*e6d0*/  LOP3.LUT R143, R22.reuse, 0x80008000, RZ, 0xfc, !PT ;  /* 0x80008000168f7812 */ /* 0x040fe400078efcff */
[----:B------:R-:W-:Y:S02]  /*e6e0*/  PRMT R21, R21, 0x5410, RZ ;  /* 0x0000541015157816 */ /* 0x000fe400000000ff */
                                                                                                                                   /* 0x0000008f16917241 */
                                                                                                                                   /* 0x1c0fe40000000014 */
                                                                                                                                   /* 0x0000008f16167241 */
                                                                                                                                   /* 0x000fc40000008014 */
        /* <DEDUP_REMOVED lines=15> */
                                                                                                                                   /* 0x0000008f91147241 */
                                                                                                                                   /* 0x0c0fe200000003ff */
[----:B------:R-:W-:Y:S01]  /*e810*/  HADD2 R22, R22, -R141 ;  /* 0x8000008d16167230 */ /* 0x000fe20000000000 */
                                                                                                                                   /* 0x0000008f91967242 */
                                                                                                                                   /* 0x0c0fe400000017ff */
[----:B------:R-:W0:Y:S02]  /*e830*/  POPC R21, R20 ;  /* 0x0000001400157309 */ /* 0x000e240000000000 */
                                                                                                                                   /* 0x0000008f91937241 */
                                                                                                                                   /* 0x000fe20000001096 */
[----:B------:R-:W-:Y:S01]  /*e850*/  IMAD.SHL.U32 R150, R150, 0x2, RZ ;  /* 0x0000000296967824 */ /* 0x000fe200078e00ff */
                                                                                                                                   /* 0x0000009216957241 */
                                                                                                                                   /* 0x000fc600000003ff */
[----:B------:R-:W-:Y:S01]  /*e870*/  HMUL2 R147, R147, c[0x0] [0x16c] ;  /* 0x00005b0093937a32 */ /* 0x000fe20000000000 */
[----:B------:R-:W-:-:S04]  /*e880*/  LOP3.LUT R150, R150, 0x1e, RZ, 0xc0, !PT ;  /* 0x0000001e96967812 */ /* 0x000fc800078ec0ff */
[----:B------:R-:W-:Y:S02]  /*e890*/  SHF.L.U32 R150, R165, R150, RZ ;  /* 0x00000096a5967219 */ /* 0x000fe400000006ff */
[----:B0-----:R-:W-:-:S04]  /*e8a0*/  LOP3.LUT R21, R21, 0x1, RZ, 0xc0, !PT ;  /* 0x0000000115157812 */ /* 0x001fc800078ec0ff */
[----:B------:R-:W-:-:S04]  /*e8b0*/  ISETP.NE.U32.AND P0, PT, R21, 0x1, PT ;  /* 0x000000011500780c */ /* 0x000fc80003f05070 */
[----:B------:R-:W-:-:S04]  /*e8c0*/  SEL R21, R156, 0xa820a820, !P0 ;  /* 0xa820a8209c157807 */ /* 0x000fc80004000000 */
                                                                                                                                   /* 0x40400015158d7241 */
                                                                                                                                   /* 0x000fe40000000014 */
                                                                                                                                   /* 0x0000009216147242 */
                                                                                                                                   /* 0x040fe400000017ff */
[----:B------:R-:W-:Y:S02]  /*e8f0*/  LOP3.LUT R141, R141, R150, RZ, 0xfc, !PT ;  /* 0x000000968d8d7212 */ /* 0x000fe400078efcff */
[----:B------:R-:W0:Y:S01]  /*e900*/  POPC R150, R149 ;  /* 0x0000009500967309 */ /* 0x000e220000000000 */
                                                                                                                                   /* 0x0000009216157241 */
                                                                                                                                   /* 0x000fe20000001014 */
[----:B------:R-:W-:-:S04]  /*e920*/  IMAD.SHL.U32 R20, R20, 0x2, RZ ;  /* 0x0000000214147824 */ /* 0x000fc800078e00ff */
        /* <DEDUP_REMOVED lines=8> */
                                                                                                                                   /* 0x4040009696967241 */
                                                                                                                                   /* 0x000fe40000000095 */
[----:B------:R-:W-:Y:S02]  /*e9c0*/  LOP3.LUT R149, R21, 0x80008000, RZ, 0xfc, !PT ;  /* 0x8000800015957812 */ /* 0x000fe400078efcff */
[----:B------:R-:W-:-:S04]  /*e9d0*/  LOP3.LUT R20, R150, R151, RZ, 0xfc, !PT ;  /* 0x0000009796147212 */ /* 0x000fc800078efcff */
                                                                                                                                   /* 0x0000009515977241 */
                                                                                                                                   /* 0x1c0fe40000000014 */
                                                                                                                                   /* 0x0000009515957241 */
                                                                                                                                   /* 0x000fc60000008014 */
[----:B------:R-:W-:Y:S01]  /*ea00*/  HADD2 R151, R22, R151 ;  /* 0x0000009716977230 */ /* 0x000fe20000000000 */
[----:B------:R-:W-:Y:S01]  /*ea10*/  HMNMX2 R22, |R147|, 65504, 65504, PT ;  /* 0x7bff7bff93167840 */ /* 0x000fe20003800200 */
[----:B------:R-:W-:-:S04]  /*ea20*/  HADD2 R146, R146.H0_H0, R149.H0_H0 ;  /* 0x2000009592927230 */ /* 0x000fc80000000800 */
[----:B------:R-:W-:-:S04]  /*ea30*/  LOP3.LUT R147, R22, 0x80008000, RZ, 0xfc, !PT ;  /* 0x8000800016937812 */ /* 0x000fc800078efcff */
                                                                                                                                   /* 0x0000009316967241 */
                                                                                                                                   /* 0x000fca000000008d */
[----:B------:R-:W-:Y:S01]  /*ea50*/  HADD2 R145, R145, R150 ;  /* 0x0000009691917230 */ /* 0x000fe20000000000 */
                                                                                                                                   /* 0x0000009316967241 */
                                                                                                                                   /* 0x000fe4000000808d */
        /* <DEDUP_REMOVED lines=22> */
                                                                                                                                   /* 0x0000008f128e7241 */
                                                                                                                                   /* 0x1c0fe20000000090 */
[----:B------:R-:W-:Y:S01]  /*ebe0*/  LDS R141, [R141] ;  /* 0x000000008d8d7984 */ /* 0x000fe20000000800 */
                                                                                                                                   /* 0x0000008f12127241 */
                                                                                                                                   /* 0x000fe40000008090 */
[C---:B------:R-:W-:Y:S01]  /*ec00*/  LOP3.LUT R144, R19.reuse, 0x80008000, RZ, 0xfc, !PT ;  /* 0x8000800013907812 */ /* 0x040fe200078efcff */
[----:B------:R-:W0:Y:S03]  /*ec10*/  LDS R146, [R139] ;  /* 0x000000008b927984 */ /* 0x000e260000000800 */
                                                                                                                                   /* 0x0000009013917241 */
                                                                                                                                   /* 0x000fc40000000011 */
                                                                                                                                   /* 0x0000009013137241 */
                                                                                                                                   /* 0x000fe20000008011 */
        /* <DEDUP_REMOVED lines=17> */
                                                                                                                                   /* 0x0000008f91117241 */
                                                                                                                                   /* 0x000fc800000003ff */
[----:B------:R-:W0:Y:S02]  /*ed60*/  POPC R18, R17 ;  /* 0x0000001100127309 */ /* 0x000e240000000000 */
[----:B0-----:R-:W-:-:S04]  /*ed70*/  LOP3.LUT R18, R18, 0x1, RZ, 0xc0, !PT ;  /* 0x0000000112127812 */ /* 0x001fc800078ec0ff */
[----:B------:R-:W-:Y:S02]  /*ed80*/  ISETP.NE.U32.AND P0, PT, R18, 0x1, PT ;  /* 0x000000011200780c */ /* 0x000fe40003f05070 */
                                                                                                                                   /* 0x0000008f91127242 */
                                                                                                                                   /* 0x000fc800000017ff */
                                                                                                                                   /* 0x0000008f91937241 */
                                                                                                                                   /* 0x000fe20000001012 */
[----:B------:R-:W-:-:S04]  /*edb0*/  IMAD.SHL.U32 R18, R18, 0x2, RZ ;  /* 0x0000000212127824 */ /* 0x000fc800078e00ff */
[----:B------:R-:W-:Y:S01]  /*edc0*/  HMUL2 R147, R147, c[0x0] [0x16c] ;  /* 0x00005b0093937a32 */ /* 0x000fe20000000000 */
[----:B------:R-:W-:Y:S02]  /*edd0*/  LOP3.LUT R149, R18, 0x1e, RZ, 0xc0, !PT ;  /* 0x0000001e12957812 */ /* 0x000fe400078ec0ff */
[----:B------:R-:W-:Y:S02]  /*ede0*/  SEL R18, R156, 0xa820a820, !P0 ;  /* 0xa820a8209c127807 */ /* 0x000fe40004000000 */
[----:B------:R-:W-:Y:S02]  /*edf0*/  SHF.L.U32 R149, R165, R149, RZ ;  /* 0x00000095a5957219 */ /* 0x000fe400000006ff */
                                                                                                                                   /* 0x40400012128e7241 */
                                                                                                                                   /* 0x000fe40000000011 */
                                                                                                                                   /* 0x0000009213117242 */
                                                                                                                                   /* 0x000fe400000017ff */
[----:B------:R-:W-:-:S02]  /*ee20*/  LOP3.LUT R142, R142, R149, RZ, 0xfc, !PT ;  /* 0x000000958e8e7212 */ /* 0x000fc400078efcff */
                                                                                                                                   /* 0x0000009213957241 */
                                                                                                                                   /* 0x0c0fe400000003ff */
                                                                                                                                   /* 0x0000009213127241 */
                                                                                                                                   /* 0x000fe20000001011 */
        /* <DEDUP_REMOVED lines=11> */
                                                                                                                                   /* 0x4040009696967241 */
                                                                                                                                   /* 0x000fe40000000095 */
[----:B------:R-:W-:Y:S02]  /*ef10*/  LOP3.LUT R149, R18, 0x80008000, RZ, 0xfc, !PT ;  /* 0x8000800012957812 */ /* 0x000fe400078efcff */
[----:B------:R-:W-:-:S04]  /*ef20*/  LOP3.LUT R17, R150, R17, RZ, 0xfc, !PT ;  /* 0x0000001196117212 */ /* 0x000fc800078efcff */
                                                                                                                                   /* 0x0000009512967241 */
                                                                                                                                   /* 0x1c0fe40000000011 */
                                                                                                                                   /* 0x0000009512957241 */
                                                                                                                                   /* 0x000fc60000008011 */
[----:B------:R-:W-:Y:S01]  /*ef50*/  HADD2 R150, R19, R150 ;  /* 0x0000009613967230 */ /* 0x000fe20000000000 */
[----:B------:R-:W-:Y:S01]  /*ef60*/  HMNMX2 R19, |R147|, 65504, 65504, PT ;  /* 0x7bff7bff93137840 */ /* 0x000fe20003800200 */
[----:B------:R-:W-:-:S04]  /*ef70*/  HADD2 R146, R146.H0_H0, R149.H0_H0 ;  /* 0x2000009592927230 */ /* 0x000fc80000000800 */
[----:B------:R-:W-:-:S04]  /*ef80*/  LOP3.LUT R147, R19, 0x80008000, RZ, 0xfc, !PT ;  /* 0x8000800013937812 */ /* 0x000fc800078efcff */
                                                                                                                                   /* 0x0000009313987241 */
                                                                                                                                   /* 0x000fca000000008e */
[----:B------:R-:W-:Y:S01]  /*efa0*/  HADD2 R145, R145, R152 ;  /* 0x0000009891917230 */ /* 0x000fe20000000000 */
                                                                                                                                   /* 0x0000009313987241 */
                                                                                                                                   /* 0x000fe4000000808e */
        /* <DEDUP_REMOVED lines=12> */
[----:B0-----:R-:W2:Y:S01]  /*f080*/  LDL.LU R153, [R1] ;  /* 0x0000000001997983 */ /* 0x001ea20000300800 */
[----:B------:R-:W-:Y:S01]  /*f090*/  HSET2.BF.GE.AND R139, R0.H0_H0, c[0x0] [0xbe4], PT ;  /* 0x0002f900008b7633 */ /* 0x000fe20003806880 */
[----:B------:R-:W-:Y:S01]  /*f0a0*/  IMAD.MOV.U32 R142, RZ, RZ, c[0x0][0xbec] ;  /* 0x0002fb00ff8e7624 */ /* 0x000fe200078e00ff */
[----:B------:R-:W-:Y:S01]  /*f0b0*/  UISETP.NE.AND UP0, UPT, UR5, 0x24, UPT ;  /* 0x000000240500788c */ /* 0x000fe2000bf05270 */
[----:B------:R-:W-:Y:S02]  /*f0c0*/  IMAD.MOV.U32 R144, RZ, RZ, c[0x0][0xbe8] ;  /* 0x0002fa00ff907624 */ /* 0x000fe400078e00ff */
[----:B------:R-:W-:Y:S01]  /*f0d0*/  HFMA2 R139, -R139, c[0x0] [0x164].H1_H1, R2.H0_H0 ;  /* 0x300059008b8b7a31 */ /* 0x000fe20000040102 */
[----:B------:R-:W-:Y:S02]  /*f0e0*/  IMAD.MOV.U32 R145, RZ, RZ, c[0x0][0xbdc] ;  /* 0x0002f700ff917624 */ /* 0x000fe400078e00ff */
[----:B------:R-:W-:Y:S02]  /*f0f0*/  IMAD.MOV.U32 R151, RZ, RZ, c[0x0][0xbe0] ;  /* 0x0002f800ff977624 */ /* 0x000fe400078e00ff */
[----:B------:R-:W-:-:S02]  /*f100*/  IDP.2A.HI.S16.S8 R142, R139, c[0x2][0xc], R142 ;  /* 0x008003008b8e7a26 */ /* 0x000fc4000000368e */
[----:B------:R-:W-:Y:S01]  /*f110*/  IDP.2A.LO.S16.S8 R139, R139, c[0x2][0x8], R144 ;  /* 0x008002008b8b7a26 */ /* 0x000fe20000001690 */
[----:B------:R-:W-:-:S03]  /*f120*/  LOP3.LUT R144, R15, 0x80008000, RZ, 0xfc, !PT ;  /* 0x800080000f907812 */ /* 0x000fc600078efcff */
[----:B------:R-:W-:Y:S04]  /*f130*/  LDS R142, [R142] ;  /* 0x000000008e8e7984 */ /* 0x000fe80000000800 */
[----:B------:R-:W0:Y:S01]  /*f140*/  LDS R147, [R139] ;  /* 0x000000008b937984 */ /* 0x000e220000000800 */
[----:B--2---:R-:W-:-:S04]  /*f150*/  SHF.R.U32.HI R143, RZ, 0x10, R153 ;  /* 0x00000010ff8f7819 */ /* 0x004fc80000011699 */
                                                                                                                                   /* 0x000000900f8d7241 */
                                                                                                                                   /* 0x1c0fe4000000008f */
                                                                                                                                   /* 0x000000900f0f7241 */
                                                                                                                                   /* 0x000fe4000000808f */
[----:B------:R-:W-:Y:S02]  /*f180*/  LOP3.LUT R144, R153, 0xffff, RZ, 0xc0, !PT ;  /* 0x0000ffff99907812 */ /* 0x000fe400078ec0ff */
[----:B------:R-:W-:-:S04]  /*f190*/  LOP3.LUT R143, R16, 0x80008000, RZ, 0xfc, !PT ;  /* 0x80008000108f7812 */ /* 0x000fc800078efcff */
                                                                                                                                   /* 0x0000008f10927241 */
                                                                                                                                   /* 0x1c0fe40000000090 */
                                                                                                                                   /* 0x0000008f108f7241 */
                                                                                                                                   /* 0x000fe40000008090 */
[----:B------:R-:W-:Y:S02]  /*f1c0*/  HSET2.BF.GE.AND R16, R0.H0_H0, c[0x0] [0xbd8], PT ;  /* 0x0002f60000107633 */ /* 0x000fe40003806880 */
[--C-:B0-----:R-:W-:Y:S02]  /*f1d0*/  PRMT R144, R147, 0x5410, R142.reuse ;  /* 0x0000541093907816 */ /* 0x101fe4000000008e */
[----:B------:R-:W-:Y:S01]  /*f1e0*/  PRMT R149, R143, 0x5410, RZ ;  /* 0x000054108f957816 */ /* 0x000fe200000000ff */
[----:B------:R-:W-:Y:S01]  /*f1f0*/  HFMA2 R16, -R16, c[0x0] [0x164].H1_H1, R2.H0_H0 ;  /* 0x3000590010107a31 */ /* 0x000fe20000040102 */
[----:B------:R-:W-:-:S02]  /*f200*/  PRMT R147, R147, 0x7632, R142 ;  /* 0x0000763293937816 */ /* 0x000fc4000000008e */
[----:B------:R-:W-:Y:S01]  /*f210*/  PRMT R142, R15, 0x5410, RZ ;  /* 0x000054100f8e7816 */ /* 0x000fe200000000ff */
[----:B------:R-:W-:Y:S01]  /*f220*/  HADD2 R144, R144, -R149 ;  /* 0x8000009590907230 */ /* 0x000fe20000000000 */
[C---:B------:R-:W-:Y:S02]  /*f230*/  IDP.2A.LO.S16.S8 R145, R16.reuse, c[0x2][0x8], R145 ;  /* 0x0080020010917a26 */ /* 0x040fe40000001691 */
[----:B------:R-:W-:Y:S01]  /*f240*/  IDP.2A.HI.S16.S8 R143, R16, c[0x2][0xc], R151 ;  /* 0x00800300108f7a26 */ /* 0x000fe20000003697 */
[----:B------:R-:W-:Y:S02]  /*f250*/  HADD2 R147, R147, -R142 ;  /* 0x8000008e93937230 */ /* 0x000fe40000000000 */
[----:B------:R-:W-:Y:S04]  /*f260*/  LDS R16, [R145] ;  /* 0x0000000091107984 */ /* 0x000fe80000000800 */
[----:B------:R-:W0:Y:S02]  /*f270*/  LDS R149, [R143] ;  /* 0x000000008f957984 */ /* 0x000e240000000800 */
[----:B0-----:R-:W-:-:S02]  /*f280*/  PRMT R15, R16, 0x5410, R149 ;  /* 0x00005410100f7816 */ /* 0x001fc40000000095 */
[----:B------:R-:W-:-:S03]  /*f290*/  PRMT R16, R16, 0x7632, R149 ;  /* 0x0000763210107816 */ /* 0x000fc60000000095 */
[----:B------:R-:W-:Y:S02]  /*f2a0*/  HADD2 R146, R15, -R146 ;  /* 0x800000920f927230 */ /* 0x000fe40000000000 */
[----:B------:R-:W-:-:S03]  /*f2b0*/  HADD2 R16, R16, -R141 ;  /* 0x8000008d10107230 */ /* 0x000fc60000000000 */
                                                                                                                                   /* 0x00000090920f7241 */
                                                                                                                                   /* 0x000fc800000003ff */
[----:B------:R-:W0:Y:S02]  /*f2d0*/  POPC R141, R15 ;  /* 0x0000000f008d7309 */ /* 0x000e240000000000 */
[----:B0-----:R-:W-:-:S04]  /*f2e0*/  LOP3.LUT R141, R141, 0x1, RZ, 0xc0, !PT ;  /* 0x000000018d8d7812 */ /* 0x001fc800078ec0ff */
[----:B------:R-:W-:Y:S02]  /*f2f0*/  ISETP.NE.U32.AND P0, PT, R141, 0x1, PT ;  /* 0x000000018d00780c */ /* 0x000fe40003f05070 */
                                                                                                                                   /* 0x00000090928d7242 */
                                                                                                                                   /* 0x080fe400000017ff */
[----:B------:R-:W-:Y:S02]  /*f310*/  SEL R142, R156, 0xa820a820, !P0 ;  /* 0xa820a8209c8e7807 */ /* 0x000fe40004000000 */
                                                                                                                                   /* 0x0000009092957241 */
                                                                                                                                   /* 0x000fe2000000108d */
[----:B------:R-:W-:-:S04]  /*f330*/  IMAD.SHL.U32 R141, R141, 0x2, RZ ;  /* 0x000000028d8d7824 */ /* 0x000fc800078e00ff */
[----:B------:R-:W-:Y:S01]  /*f340*/  HMUL2 R149, R149, c[0x0] [0x16c] ;  /* 0x00005b0095957a32 */ /* 0x000fe20000000000 */
[----:B------:R-:W-:Y:S02]  /*f350*/  LOP3.LUT R150, R141, 0x1e, RZ, 0xc0, !PT ;  /* 0x0000001e8d967812 */ /* 0x000fe400078ec0ff */
                                                                                                                                   /* 0x4040008e8e8d7241 */
                                                                                                                                   /* 0x000fe4000000000f */
[----:B------:R-:W-:Y:S02]  /*f370*/  SHF.L.U32 R150, R165, R150, RZ ;  /* 0x00000096a5967219 */ /* 0x000fe400000006ff */
                                                                                                                                   /* 0x00000093108e7242 */
                                                                                                                                   /* 0x0c0fe400000017ff */
[----:B------:R-:W-:Y:S02]  /*f390*/  LOP3.LUT R141, R141, R150, RZ, 0xfc, !PT ;  /* 0x000000968d8d7212 */ /* 0x000fe400078efcff */
                                                                                                                                   /* 0x0000009310967241 */
                                                                                                                                   /* 0x000fc400000003ff */
                                                                                                                                   /* 0x00000093100f7241 */
                                                                                                                                   /* 0x000fe2000000108e */
        /* <DEDUP_REMOVED lines=10> */
                                                                                                                                   /* 0x4040009797977241 */
                                                                                                                                   /* 0x000fe40000000096 */
[----:B------:R-:W-:Y:S02]  /*f470*/  LOP3.LUT R150, R15, 0x80008000, RZ, 0xfc, !PT ;  /* 0x800080000f967812 */ /* 0x000fe400078efcff */
[----:B------:R-:W-:-:S04]  /*f480*/  LOP3.LUT R142, R151, R142, RZ, 0xfc, !PT ;  /* 0x0000008e978e7212 */ /* 0x000fc800078efcff */
                                                                                                                                   /* 0x000000960f977241 */
                                                                                                                                   /* 0x1c0fe4000000008e */
                                                                                                                                   /* 0x000000960f967241 */
                                                                                                                                   /* 0x000fc6000000808e */
[----:B------:R-:W-:Y:S01]  /*f4b0*/  HADD2 R151, R16, R151 ;  /* 0x0000009710977230 */ /* 0x000fe20000000000 */
[----:B------:R-:W-:Y:S01]  /*f4c0*/  HMNMX2 R16, |R149|, 65504, 65504, PT ;  /* 0x7bff7bff95107840 */ /* 0x000fe20003800200 */
[----:B------:R-:W-:-:S04]  /*f4d0*/  HADD2 R147, R147.H0_H0, R150.H0_H0 ;  /* 0x2000009693937230 */ /* 0x000fc80000000800 */
[----:B------:R-:W-:-:S04]  /*f4e0*/  LOP3.LUT R149, R16, 0x80008000, RZ, 0xfc, !PT ;  /* 0x8000800010957812 */ /* 0x000fc800078efcff */
                                                                                                                                   /* 0x0000009510997241 */
                                                                                                                                   /* 0x1c0fe4000000008d */
                                                                                                                                   /* 0x0000009510957241 */
                                                                                                                                   /* 0x000fe4000000808d */
[----:B------:R-:W-:Y:S01]  /*f510*/  LOP3.LUT R141, R141, 0xffff, RZ, 0xc0, !PT ;  /* 0x0000ffff8d8d7812 */ /* 0x000fe200078ec0ff */
[----:B------:R-:W-:Y:S02]  /*f520*/  HADD2 R146, R146, R153 ;  /* 0x0000009992927230 */ /* 0x000fe40000000000 */
[----:B------:R-:W-:Y:S01]  /*f530*/  HADD2 R149, R144.H0_H0, R149.H0_H0 ;  /* 0x2000009590957230 */ /* 0x000fe20000000800 */
[----:B------:R-:W-:Y:S02]  /*f540*/  PRMT R141, R142, 0x1054, R141 ;  /* 0x000010548e8d7816 */ /* 0x000fe4000000008d */
[----:B------:R-:W-:-:S02]  /*f550*/  PRMT R144, R146, 0x5410, R151 ;  /* 0x0000541092907816 */ /* 0x000fc40000000097 */
[----:B------:R-:W-:Y:S01]  /*f560*/  PRMT R151, R146, 0x7632, R151 ;  /* 0x0000763292977816 */ /* 0x000fe20000000097 */
[----:B------:R-:W-:Y:S01]  /*f570*/  STL [R1], R141 ;  /* 0x0000008d01007387 */ /* 0x000fe20000100800 */
[----:B------:R-:W-:-:S03]  /*f580*/  PRMT R149, R149, 0x5410, R147 ;  /* 0x0000541095957816 */ /* 0x000fc60000000093 */
[----:B------:R-:W-:Y:S04]  /*f590*/  STS [R145], R144 ;  /* 0x0000009091007388 */ /* 0x000fe80000000800 */
[----:B------:R-:W-:Y:S04]  /*f5a0*/  STS [R143], R151 ;  /* 0x000000978f007388 */ /* 0x000fe80000000800 */
[----:B------:R-:W-:Y:S04]  /*f5b0*/  STS [R139], R149 ;  /* 0x000000958b007388 */ /* 0x000fe80000000800 */
[----:B------:R-:W-:Y:S06]  /*f5c0*/  BAR.SYNC 0x0 ;  /* 0x0000000000007b1d */ /* 0x000fec0000000000 */
[----:B------:R-:W-:Y:S05]  /*f5d0*/  @P0 BRA `(.L_x_16) ;  /* 0x00001f8000000947 */ /* 0x000fea0003800000 */
[----:B------:R-:W2:Y:S01]  /*f5e0*/  LDL.LU R154, [R1+0x4] ;  /* 0x00000400019a7983 */ /* 0x000ea20000300800 */
[----:B------:R-:W-:Y:S01]  /*f5f0*/  HSET2.BF.GE.AND R139, R0.H0_H0, c[0x0] [0xbfc], PT ;  /* 0x0002ff00008b7633 */ /* 0x000fe20003806880 */
[----:B------:R-:W-:Y:S01]  /*f600*/  IMAD.MOV.U32 R142, RZ, RZ, c[0x0][0xc04] ;  /* 0x00030100ff8e7624 */ /* 0x000fe200078e00ff */
[----:B------:R-:W-:Y:S01]  /*f610*/  UISETP.NE.AND UP0, UPT, UR5, 0x25, UPT ;  /* 0x000000250500788c */ /* 0x000fe2000bf05270 */
[----:B------:R-:W-:-:S02]  /*f620*/  IMAD.MOV.U32 R144, RZ, RZ, c[0x0][0xc00] ;  /* 0x00030000ff907624 */ /* 0x000fc400078e00ff */
[----:B------:R-:W-:Y:S01]  /*f630*/  HFMA2 R139, -R139, c[0x0] [0x164].H1_H1, R2.H0_H0 ;  /* 0x300059008b8b7a31 */ /* 0x000fe20000040102 */
[----:B------:R-:W-:Y:S02]  /*f640*/  IMAD.MOV.U32 R145, RZ, RZ, c[0x0][0xbf4] ;  /* 0x0002fd00ff917624 */ /* 0x000fe400078e00ff */
[----:B------:R-:W-:Y:S02]  /*f650*/  IMAD.MOV.U32 R151, RZ, RZ, c[0x0][0xbf8] ;  /* 0x0002fe00ff977624 */ /* 0x000fe400078e00ff */
[C---:B------:R-:W-:Y:S02]  /*f660*/  IDP.2A.HI.S16.S8 R142, R139.reuse, c[0x2][0xc], R142 ;  /* 0x008003008b8e7a26 */ /* 0x040fe4000000368e */
[----:B------:R-:W-:Y:S01]  /*f670*/  IDP.2A.LO.S16.S8 R139, R139, c[0x2][0x8], R144 ;  /* 0x008002008b8b7a26 */ /* 0x000fe20000001690 */
[----:B------:R-:W-:-:S03]  /*f680*/  LOP3.LUT R144, R13, 0x80008000, RZ, 0xfc, !PT ;  /* 0x800080000d907812 */ /* 0x000fc600078efcff */
[----:B------:R-:W-:Y:S04]  /*f690*/  LDS R142, [R142] ;  /* 0x000000008e8e7984 */ /* 0x000fe80000000800 */
[----:B------:R-:W0:Y:S01]  /*f6a0*/  LDS R147, [R139] ;  /* 0x000000008b937984 */ /* 0x000e220000000800 */
[----:B--2---:R-:W-:-:S04]  /*f6b0*/  SHF.R.U32.HI R143, RZ, 0x10, R154 ;  /* 0x00000010ff8f7819 */ /* 0x004fc8000001169a */
                                                                                                                                   /* 0x000000900d8d7241 */
                                                                                                                                   /* 0x1c0fe4000000008f */
                                                                                                                                   /* 0x000000900d0d7241 */
                                                                                                                                   /* 0x000fe4000000808f */
[----:B------:R-:W-:Y:S02]  /*f6e0*/  LOP3.LUT R144, R154, 0xffff, RZ, 0xc0, !PT ;  /* 0x0000ffff9a907812 */ /* 0x000fe400078ec0ff */
[----:B------:R-:W-:-:S04]  /*f6f0*/  LOP3.LUT R143, R14, 0x80008000, RZ, 0xfc, !PT ;  /* 0x800080000e8f7812 */ /* 0x000fc800078efcff */
                                                                                                                                   /* 0x0000008f0e927241 */
                                                                                                                                   /* 0x1c0fe40000000090 */
                                                                                                                                   /* 0x0000008f0e8f7241 */
                                                                                                                                   /* 0x000fe40000008090 */
        /* <DEDUP_REMOVED lines=16> */
                                                                                                                                   /* 0x00000090920d7241 */
                                                                                                                                   /* 0x000fc800000003ff */
[----:B------:R-:W0:Y:S02]  /*f830*/  POPC R141, R13 ;  /* 0x0000000d008d7309 */ /* 0x000e240000000000 */
[----:B0-----:R-:W-:-:S04]  /*f840*/  LOP3.LUT R141, R141, 0x1, RZ, 0xc0, !PT ;  /* 0x000000018d8d7812 */ /* 0x001fc800078ec0ff */
[----:B------:R-:W-:Y:S02]  /*f850*/  ISETP.NE.U32.AND P0, PT, R141, 0x1, PT ;  /* 0x000000018d00780c */ /* 0x000fe40003f05070 */
                                                                                                                                   /* 0x00000090928d7242 */
                                                                                                                                   /* 0x080fe400000017ff */
[----:B------:R-:W-:Y:S02]  /*f870*/  SEL R142, R156, 0xa820a820, !P0 ;  /* 0xa820a8209c8e7807 */ /* 0x000fe40004000000 */
                                                                                                                                   /* 0x0000009092957241 */
                                                                                                                                   /* 0x000fe2000000108d */
[----:B------:R-:W-:-:S04]  /*f890*/  IMAD.SHL.U32 R141, R141, 0x2, RZ ;  /* 0x000000028d8d7824 */ /* 0x000fc800078e00ff */
[----:B------:R-:W-:Y:S01]  /*f8a0*/  HMUL2 R149, R149, c[0x0] [0x16c] ;  /* 0x00005b0095957a32 */ /* 0x000fe20000000000 */
[----:B------:R-:W-:Y:S02]  /*f8b0*/  LOP3.LUT R150, R141, 0x1e, RZ, 0xc0, !PT ;  /* 0x0000001e8d967812 */ /* 0x000fe400078ec0ff */
                                                                                                                                   /* 0x4040008e8e8d7241 */
                                                                                                                                   /* 0x000fe4000000000d */
[----:B------:R-:W-:Y:S02]  /*f8d0*/  SHF.L.U32 R150, R165, R150, RZ ;  /* 0x00000096a5967219 */ /* 0x000fe400000006ff */
                                                                                                                                   /* 0x000000930e8e7242 */
                                                                                                                                   /* 0x0c0fe400000017ff */
[----:B------:R-:W-:Y:S02]  /*f8f0*/  LOP3.LUT R141, R141, R150, RZ, 0xfc, !PT ;  /* 0x000000968d8d7212 */ /* 0x000fe400078efcff */
                                                                                                                                   /* 0x000000930e967241 */
                                                                                                                                   /* 0x000fc400000003ff */
                                                                                                                                   /* 0x000000930e0d7241 */
                                                                                                                                   /* 0x000fe2000000108e */
        /* <DEDUP_REMOVED lines=11> */
                                                                                                                                   /* 0x4040009797977241 */
                                                                                                                                   /* 0x000fe40000000096 */
[----:B------:R-:W-:Y:S02]  /*f9e0*/  LOP3.LUT R150, R13, 0x80008000, RZ, 0xfc, !PT ;  /* 0x800080000d967812 */ /* 0x000fe400078efcff */
[----:B------:R-:W-:-:S04]  /*f9f0*/  LOP3.LUT R142, R151, R142, RZ, 0xfc, !PT ;  /* 0x0000008e978e7212 */ /* 0x000fc800078efcff */
                                                                                                                                   /* 0x000000960d977241 */
                                                                                                                                   /* 0x1c0fe4000000008e */
                                                                                                                                   /* 0x000000960d967241 */
                                                                                                                                   /* 0x000fc6000000808e */
[----:B------:R-:W-:Y:S01]  /*fa20*/  HADD2 R151, R14, R151 ;  /* 0x000000970e977230 */ /* 0x000fe20000000000 */
[----:B------:R-:W-:Y:S01]  /*fa30*/  HMNMX2 R14, |R149|, 65504, 65504, PT ;  /* 0x7bff7bff950e7840 */ /* 0x000fe20003800200 */
[----:B------:R-:W-:-:S04]  /*fa40*/  HADD2 R147, R147.H0_H0, R150.H0_H0 ;  /* 0x2000009693937230 */ /* 0x000fc80000000800 */
[----:B------:R-:W-:-:S04]  /*fa50*/  LOP3.LUT R149, R14, 0x80008000, RZ, 0xfc, !PT ;  /* 0x800080000e957812 */ /* 0x000fc800078efcff */
                                                                                                                                   /* 0x000000950e997241 */
                                                                                                                                   /* 0x1c0fe4000000008d */
                                                                                                                                   /* 0x000000950e957241 */
                                                                                                                                   /* 0x000fe4000000808d */
[----:B------:R-:W-:Y:S01]  /*fa80*/  LOP3.LUT R141, R141, 0xffff, RZ, 0xc0, !PT ;  /* 0x0000ffff8d8d7812 */ /* 0x000fe200078ec0ff */
[----:B------:R-:W-:Y:S02]  /*fa90*/  HADD2 R146, R146, R153 ;  /* 0x0000009992927230 */ /* 0x000fe40000000000 */
[----:B------:R-:W-:-:S03]  /*faa0*/  HADD2 R149, R144.H0_H0, R149.H0_H0 ;  /* 0x2000009590957230 */ /* 0x000fc60000000800 */
[C-C-:B------:R-:W-:Y:S02]  /*fab0*/  PRMT R144, R146.reuse, 0x5410, R151.reuse ;  /* 0x0000541092907816 */ /* 0x140fe40000000097 */
[----:B------:R-:W-:Y:S02]  /*fac0*/  PRMT R151, R146, 0x7632, R151 ;  /* 0x0000763292977816 */ /* 0x000fe40000000097 */
[----:B------:R-:W-:Y:S01]  /*fad0*/  PRMT R149, R149, 0x5410, R147 ;  /* 0x0000541095957816 */ /* 0x000fe20000000093 */
[----:B------:R-:W-:Y:S04]  /*fae0*/  STS [R145], R144 ;  /* 0x0000009091007388 */ /* 0x000fe80000000800 */
[----:B------:R-:W-:Y:S04]  /*faf0*/  STS [R143], R151 ;  /* 0x000000978f007388 */ /* 0x000fe80000000800 */
[----:B------:R0:W-:Y:S04]  /*fb00*/  STS [R139], R149 ;  /* 0x000000958b007388 */ /* 0x0001e80000000800 */
[----:B------:R-:W-:Y:S06]  /*fb10*/  @!P0 BAR.SYNC 0x0 ;  /* 0x0000000000008b1d */ /* 0x000fec0000000000 */
[----:B0-----:R-:W-:-:S02]  /*fb20*/  PRMT R139, R142, 0x1054, R141 ;  /* 0x000010548e8b7816 */ /* 0x001fc4000000008d */
[----:B------:R-:W-:-:S03]  /*fb30*/  PLOP3.LUT P0, PT, PT, PT, UP0, 0x40, 0x0 ;  /* 0x000000000000781c */ /* 0x000fc60003f0e808 */
[----:B------:R0:W-:Y:S10]  /*fb40*/  STL [R1+0x4], R139 ;  /* 0x0000048b01007387 */ /* 0x0001f40000100800 */
[----:B------:R-:W-:Y:S05]  /*fb50*/  @P0 BRA `(.L_x_16) ;  /* 0x00001a0000000947 */ /* 0x000fea0003800000 */
[----:B0-----:R-:W2:Y:S01]  /*fb60*/  LDL.LU R152, [R1+0x2c] ;  /* 0x00002c0001987983 */ /* 0x001ea20000300800 */
[----:B------:R-:W-:Y:S01]  /*fb70*/  LOP3.LUT R139, R12, 0x80008000, RZ, 0xfc, !PT ;  /* 0x800080000c8b7812 */ /* 0x000fe200078efcff */
[----:B------:R-:W-:Y:S01]  /*fb80*/  IMAD.MOV.U32 R141, RZ, RZ, c[0x0][0xc0c] ;  /* 0x00030300ff8d7624 */ /* 0x000fe200078e00ff */
[----:B------:R-:W-:Y:S01]  /*fb90*/  LOP3.LUT R146, R11, 0x80008000, RZ, 0xfc, !PT ;  /* 0x800080000b927812 */ /* 0x000fe200078efcff */
[----:B------:R-:W-:Y:S01]  /*fba0*/  IMAD.MOV.U32 R145, RZ, RZ, c[0x0][0xc18] ;  /* 0x00030600ff917624 */ /* 0x000fe200078e00ff */
[----:B------:R-:W-:Y:S01]  /*fbb0*/  UISETP.NE.AND UP0, UPT, UR5, 0x26, UPT ;  /* 0x000000260500788c */ /* 0x000fe2000bf05270 */
[----:B--2---:R-:W-:-:S04]  /*fbc0*/  LOP3.LUT R142, R152, 0xffff, RZ, 0xc0, !PT ;  /* 0x0000ffff988e7812 */ /* 0x004fc800078ec0ff */
                                                                                                                                   /* 0x0000008b0c8e7241 */
                                                                                                                                   /* 0x000fe2000000008e */
[----:B------:R-:W-:Y:S01]  /*fbe0*/  IMAD.MOV.U32 R139, RZ, RZ, c[0x0][0xc10] ;  /* 0x00030400ff8b7624 */ /* 0x000fe200078e00ff */
[----:B------:R-:W-:-:S05]  /*fbf0*/  HSET2.BF.GE.AND R12, R0.H0_H0, c[0x0] [0xc08], PT ;  /* 0x00030200000c7633 */ /* 0x000fca0003806880 */
[----:B------:R-:W-:-:S05]  /*fc00*/  HFMA2 R12, -R12, c[0x0] [0x164].H1_H1, R2.H0_H0 ;  /* 0x300059000c0c7a31 */ /* 0x000fca0000040102 */
[C---:B------:R-:W-:Y:S02]  /*fc10*/  IDP.2A.LO.S16.S8 R141, R12.reuse, c[0x2][0x8], R141 ;  /* 0x008002000c8d7a26 */ /* 0x040fe4000000168d */
[----:B------:R-:W-:Y:S01]  /*fc20*/  IDP.2A.HI.S16.S8 R139, R12, c[0x2][0xc], R139 ;  /* 0x008003000c8b7a26 */ /* 0x000fe2000000368b */
[----:B------:R-:W-:-:S04]  /*fc30*/  HSET2.BF.GE.AND R12, R0.H0_H0, c[0x0] [0xc14], PT ;  /* 0x00030500000c7633 */ /* 0x000fc80003806880 */
[----:B------:R-:W-:Y:S01]  /*fc40*/  LDS R143, [R139] ;  /* 0x000000008b8f7984 */ /* 0x000fe20000000800 */
[----:B------:R-:W-:-:S03]  /*fc50*/  HFMA2 R144, -R12, c[0x0] [0x164].H1_H1, R2.H0_H0 ;  /* 0x300059000c907a31 */ /* 0x000fc60000040102 */
[----:B------:R-:W0:Y:S02]  /*fc60*/  LDS R12, [R141] ;  /* 0x000000008d0c7984 */ /* 0x000e240000000800 */
[----:B------:R-:W-:-:S05]  /*fc70*/  IDP.2A.LO.S16.S8 R144, R144, c[0x2][0x8], R145 ;  /* 0x0080020090907a26 */ /* 0x000fca0000001691 */
[----:B------:R-:W1:Y:S01]  /*fc80*/  LDS R145, [R144] ;  /* 0x0000000090917984 */ /* 0x000e620000000800 */
[C-C-:B0-----:R-:W-:Y:S02]  /*fc90*/  PRMT R147, R12.reuse, 0x5410, R143.reuse ;  /* 0x000054100c937816 */ /* 0x141fe4000000008f */
[----:B------:R-:W-:-:S03]  /*fca0*/  PRMT R143, R12, 0x7632, R143 ;  /* 0x000076320c8f7816 */ /* 0x000fc6000000008f */
[----:B------:R-:W-:Y:S01]  /*fcb0*/  HADD2 R142, R147, -R142 ;  /* 0x8000008e938e7230 */ /* 0x000fe20000000000 */
[----:B------:R-:W-:Y:S02]  /*fcc0*/  SHF.R.U32.HI R147, RZ, 0x10, R152 ;  /* 0x00000010ff937819 */ /* 0x000fe40000011698 */
[----:B-1----:R-:W-:Y:S02]  /*fcd0*/  PRMT R148, R145, 0x7610, R148 ;  /* 0x0000761091947816 */ /* 0x002fe40000000094 */
                                                                                                                                   /* 0x000000920b927241 */
                                                                                                                                   /* 0x000fe40000000093 */
                                                                                                                                   /* 0x000000948e0b7241 */
                                                                                                                                   /* 0x0c0fe400000003ff */
[----:B------:R-:W-:Y:S01]  /*fd00*/  PRMT R145, R145, 0x7632, R148 ;  /* 0x0000763291917816 */ /* 0x000fe20000000094 */
[----:B------:R-:W-:Y:S01]  /*fd10*/  HADD2 R143, R143, -R146 ;  /* 0x800000928f8f7230 */ /* 0x000fe20000000000 */
[----:B------:R-:W0:Y:S01]  /*fd20*/  POPC R12, R11 ;  /* 0x0000000b000c7309 */ /* 0x000e220000000000 */
                                                                                                                                   /* 0x000000948e937242 */
                                                                                                                                   /* 0x000fc800000017ff */
                                                                                                                                   /* 0x000000948e947241 */
                                                                                                                                   /* 0x000fe20000001093 */
[----:B------:R-:W-:-:S04]  /*fd50*/  IMAD.SHL.U32 R147, R147, 0x2, RZ ;  /* 0x0000000293937824 */ /* 0x000fc800078e00ff */
[----:B------:R-:W-:Y:S01]  /*fd60*/  HMUL2 R148, R148, c[0x0] [0x16c] ;  /* 0x00005b0094947a32 */ /* 0x000fe20000000000 */
[----:B------:R-:W-:Y:S02]  /*fd70*/  LOP3.LUT R149, R147, 0x1e, RZ, 0xc0, !PT ;  /* 0x0000001e93957812 */ /* 0x000fe400078ec0ff */
[----:B0-----:R-:W-:-:S04]  /*fd80*/  LOP3.LUT R12, R12, 0x1, RZ, 0xc0, !PT ;  /* 0x000000010c0c7812 */ /* 0x001fc800078ec0ff */
[----:B------:R-:W-:Y:S02]  /*fd90*/  ISETP.NE.U32.AND P0, PT, R12, 0x1, PT ;  /* 0x000000010c00780c */ /* 0x000fe40003f05070 */
                                                                                                                                   /* 0x000000918f0c7241 */
                                                                                                                                   /* 0x000fe400000003ff */
[----:B------:R-:W-:Y:S02]  /*fdb0*/  SEL R146, R156, 0xa820a820, !P0 ;  /* 0xa820a8209c927807 */ /* 0x000fe40004000000 */
[----:B------:R-:W0:Y:S01]  /*fdc0*/  POPC R144, R12 ;  /* 0x0000000c00907309 */ /* 0x000e220000000000 */
[----:B------:R-:W-:Y:S02]  /*fdd0*/  PLOP3.LUT P0, PT, PT, PT, UP0, 0x40, 0x0 ;  /* 0x000000000000781c */ /* 0x000fe40003f0e808 */
                                                                                                                                   /* 0x4040009292937241 */
                                                                                                                                   /* 0x000fe4000000000b */
[----:B------:R-:W-:-:S04]  /*fdf0*/  SHF.L.U32 R146, R165, R149, RZ ;  /* 0x00000095a5927219 */ /* 0x000fc800000006ff */
[----:B------:R-:W-:Y:S02]  /*fe00*/  LOP3.LUT R147, R147, R146, RZ, 0xfc, !PT ;  /* 0x0000009293937212 */ /* 0x000fe400078efcff */
[----:B0-----:R-:W-:-:S04]  /*fe10*/  LOP3.LUT R144, R144, 0x1, RZ, 0xc0, !PT ;  /* 0x0000000190907812 */ /* 0x001fc800078ec0ff */
[----:B------:R-:W-:Y:S02]  /*fe20*/  ISETP.NE.U32.AND P1, PT, R144, 0x1, PT ;  /* 0x000000019000780c */ /* 0x000fe40003f25070 */
                                                                                                                                   /* 0x000000918f907242 */
                                                                                                                                   /* 0x000fc800000017ff */
                                                                                                                                   /* 0x000000918f917241 */
                                                                                                                                   /* 0x000fe20000001090 */
[----:B------:R-:W-:-:S04]  /*fe50*/  IMAD.SHL.U32 R144, R144, 0x2, RZ ;  /* 0x0000000290907824 */ /* 0x000fc800078e00ff */
[----:B------:R-:W-:Y:S01]  /*fe60*/  HMUL2 R11, R145, c[0x0] [0x16c] ;  /* 0x00005b00910b7a32 */ /* 0x000fe20000000000 */
[----:B------:R-:W-:Y:S02]  /*fe70*/  SEL R145, R156, 0xa820a820, !P1 ;  /* 0xa820a8209c917807 */ /* 0x000fe40004800000 */
[----:B------:R-:W-:Y:S02]  /*fe80*/  LOP3.LUT R146, R144, 0x1e, RZ, 0xc0, !PT ;  /* 0x0000001e90927812 */ /* 0x000fe400078ec0ff */
                                                                                                                                   /* 0x4040009191907241 */
                                                                                                                                   /* 0x000fe4000000000c */
[----:B------:R-:W-:Y:S02]  /*fea0*/  HMNMX2 R11, |R11|, 65504, 65504, PT ;  /* 0x7bff7bff0b0b7840 */ /* 0x000fe40003800200 */
[----:B------:R-:W-:Y:S02]  /*feb0*/  SHF.L.U32 R145, R165, R146, RZ ;  /* 0x00000092a5917219 */ /* 0x000fe400000006ff */
[----:B------:R-:W-:-:S02]  /*fec0*/  HMNMX2 R12, |R148|, 65504, 65504, PT ;  /* 0x7bff7bff940c7840 */ /* 0x000fc40003800200 */
[----:B------:R-:W-:Y:S02]  /*fed0*/  LOP3.LUT R144, R144, R145, RZ, 0xfc, !PT ;  /* 0x0000009190907212 */ /* 0x000fe400078efcff */
[C---:B------:R-:W-:Y:S02]  /*fee0*/  LOP3.LUT R146, R11.reuse, 0x80008000, RZ, 0xfc, !PT ;  /* 0x800080000b927812 */ /* 0x040fe400078efcff */
[C---:B------:R-:W-:Y:S02]  /*fef0*/  LOP3.LUT R145, R12.reuse, 0x80008000, RZ, 0xfc, !PT ;  /* 0x800080000c917812 */ /* 0x040fe400078efcff */
                                                                                                                                   /* 0x000000920b927241 */
                                                                                                                                   /* 0x000fe40000000090 */
                                                                                                                                   /* 0x000000910c917241 */
                                                                                                                                   /* 0x000fe40000000093 */
[----:B------:R-:W-:Y:S01]  /*ff20*/  LOP3.LUT R147, R147, 0xffff, RZ, 0xc0, !PT ;  /* 0x0000ffff93937812 */ /* 0x000fe200078ec0ff */
[----:B------:R-:W-:-:S02]  /*ff30*/  HADD2 R143, R143, R146 ;  /* 0x000000928f8f7230 */ /* 0x000fc40000000000 */
        /* <DEDUP_REMOVED lines=15> */
[----:B------:R-:W-:-:S04]  /*10030*/  IMAD.MOV.U32 R147, RZ, RZ, c[0x0][0xc28] ;  /* 0x00030a00ff937624 */ /* 0x000fc800078e00ff */
[C---:B------:R-:W-:Y:S02]  /*10040*/  IDP.2A.HI.S16.S8 R144, R139.reuse, c[0x2][0xc], R144 ;  /* 0x008003008b907a26 */ /* 0x040fe40000003690 */
[----:B------:R-:W-:Y:S01]  /*10050*/  IDP.2A.LO.S16.S8 R139, R139, c[0x2][0x8], R142 ;  /* 0x008002008b8b7a26 */ /* 0x000fe2000000168e */
[----:B------:R-:W-:-:S03]  /*10060*/  LOP3.LUT R142, R9, 0x80008000, RZ, 0xfc, !PT ;  /* 0x80008000098e7812 */ /* 0x000fc600078efcff */
[----:B------:R-:W-:Y:S04]  /*10070*/  LDS R144, [R144] ;  /* 0x0000000090907984 */ /* 0x000fe80000000800 */
[----:B------:R-:W0:Y:S02]  /*10080*/  LDS R143, [R139] ;  /* 0x000000008b8f7984 */ /* 0x000e240000000800 */
[C-C-:B0-----:R-:W-:Y:S02]  /*10090*/  PRMT R149, R143.reuse, 0x5410, R144.reuse ;  /* 0x000054108f957816 */ /* 0x141fe40000000090 */
[----:B------:R-:W-:Y:S02]  /*100a0*/  PRMT R148, R143, 0x7632, R144 ;  /* 0x000076328f947816 */ /* 0x000fe40000000090 */
[----:B--2---:R-:W-:-:S04]  /*100b0*/  SHF.R.U32.HI R141, RZ, 0x10, R150 ;  /* 0x00000010ff8d7819 */ /* 0x004fc80000011696 */
                                                                                                                                   /* 0x0000008e09927241 */
                                                                                                                                   /* 0x1c0fe4000000008d */
                                                                                                                                   /* 0x0000008e09097241 */
                                                                                                                                   /* 0x000fe4000000808d */
[----:B------:R-:W-:Y:S02]  /*100e0*/  LOP3.LUT R142, R150, 0xffff, RZ, 0xc0, !PT ;  /* 0x0000ffff968e7812 */ /* 0x000fe400078ec0ff */
[C---:B------:R-:W-:Y:S02]  /*100f0*/  LOP3.LUT R141, R10.reuse, 0x80008000, RZ, 0xfc, !PT ;  /* 0x800080000a8d7812 */ /* 0x040fe400078efcff */
[----:B------:R-:W-:Y:S02]  /*10100*/  PRMT R9, R9, 0x5410, RZ ;  /* 0x0000541009097816 */ /* 0x000fe400000000ff */
                                                                                                                                   /* 0x0000008d0a917241 */
                                                                                                                                   /* 0x000fc4000000008e */
                                                                                                                                   /* 0x0000008d0a0a7241 */
                                                                                                                                   /* 0x000fe4000000808e */
[----:B------:R-:W-:Y:S02]  /*10130*/  HSET2.BF.GE.AND R141, R0.H0_H0, c[0x0] [0xc20], PT ;  /* 0x00030800008d7633 */ /* 0x000fe40003806880 */
[----:B------:R-:W-:-:S03]  /*10140*/  PRMT R10, R10, 0x5410, RZ ;  /* 0x000054100a0a7816 */ /* 0x000fc600000000ff */
[----:B------:R-:W-:Y:S01]  /*10150*/  HFMA2 R142, -R141, c[0x0] [0x164].H1_H1, R2.H0_H0 ;  /* 0x300059008d8e7a31 */ /* 0x000fe20000040102 */
[----:B------:R-:W-:Y:S01]  /*10160*/  IMAD.MOV.U32 R141, RZ, RZ, c[0x0][0xc24] ;  /* 0x00030900ff8d7624 */ /* 0x000fe200078e00ff */
[----:B------:R-:W-:-:S03]  /*10170*/  HADD2 R143, R149, -R10 ;  /* 0x8000000a958f7230 */ /* 0x000fc60000000000 */
[C---:B------:R-:W-:Y:S02]  /*10180*/  IDP.2A.LO.S16.S8 R141, R142.reuse, c[0x2][0x8], R141 ;  /* 0x008002008e8d7a26 */ /* 0x040fe4000000168d */
[----:B------:R-:W-:-:S03]  /*10190*/  IDP.2A.HI.S16.S8 R142, R142, c[0x2][0xc], R147 ;  /* 0x008003008e8e7a26 */ /* 0x000fc60000003693 */
[----:B------:R-:W-:Y:S04]  /*101a0*/  LDS R144, [R141] ;  /* 0x000000008d907984 */ /* 0x000fe80000000800 */
[----:B------:R-:W0:Y:S02]  /*101b0*/  LDS R147, [R142] ;  /* 0x000000008e937984 */ /* 0x000e240000000800 */
[C-C-:B0-----:R-:W-:Y:S02]  /*101c0*/  PRMT R10, R144.reuse, 0x5410, R147.reuse ;  /* 0x00005410900a7816 */ /* 0x141fe40000000093 */
[----:B------:R-:W-:Y:S01]  /*101d0*/  PRMT R147, R144, 0x7632, R147 ;  /* 0x0000763290937816 */ /* 0x000fe20000000093 */
[----:B------:R-:W-:Y:S02]  /*101e0*/  HADD2 R144, R148, -R9 ;  /* 0x8000000994907230 */ /* 0x000fe40000000000 */
[----:B------:R-:W-:-:S02]  /*101f0*/  HADD2 R145, R10, -R145 ;  /* 0x800000910a917230 */ /* 0x000fc40000000000 */
[----:B------:R-:W-:-:S03]  /*10200*/  HADD2 R146, R147, -R146 ;  /* 0x8000009293927230 */ /* 0x000fc60000000000 */
                                                                                                                                   /* 0x0000008f91097241 */
                                                                                                                                   /* 0x0c0fe400000003ff */
                                                                                                                                   /* 0x0000008f91947242 */
                                                                                                                                   /* 0x000fe400000017ff */
[----:B------:R-:W0:Y:S02]  /*10230*/  POPC R10, R9 ;  /* 0x00000009000a7309 */ /* 0x000e240000000000 */
[----:B0-----:R-:W-:-:S04]  /*10240*/  LOP3.LUT R10, R10, 0x1, RZ, 0xc0, !PT ;  /* 0x000000010a0a7812 */ /* 0x001fc800078ec0ff */
[----:B------:R-:W-:Y:S02]  /*10250*/  ISETP.NE.U32.AND P0, PT, R10, 0x1, PT ;  /* 0x000000010a00780c */ /* 0x000fe40003f05070 */
                                                                                                                                   /* 0x0000008f910a7241 */
                                                                                                                                   /* 0x000fe20000001094 */
[----:B------:R-:W-:-:S04]  /*10270*/  IMAD.SHL.U32 R148, R148, 0x2, RZ ;  /* 0x0000000294947824 */ /* 0x000fc800078e00ff */
[----:B------:R-:W-:Y:S01]  /*10280*/  HMUL2 R10, R10, c[0x0] [0x16c] ;  /* 0x00005b000a0a7a32 */ /* 0x000fe20000000000 */
[----:B------:R-:W-:Y:S02]  /*10290*/  LOP3.LUT R149, R148, 0x1e, RZ, 0xc0, !PT ;  /* 0x0000001e94957812 */ /* 0x000fe400078ec0ff */
[----:B------:R-:W-:Y:S02]  /*102a0*/  SEL R148, R156, 0xa820a820, !P0 ;  /* 0xa820a8209c947807 */ /* 0x000fe40004000000 */
[----:B------:R-:W-:Y:S02]  /*102b0*/  HMNMX2 R10, |R10|, 65504, 65504, PT ;  /* 0x7bff7bff0a0a7840 */ /* 0x000fe40003800200 */
                                                                                                                                   /* 0x4040009494937241 */
                                                                                                                                   /* 0x000fe40000000009 */
[----:B------:R-:W-:Y:S02]  /*102d0*/  SHF.L.U32 R148, R165, R149, RZ ;  /* 0x00000095a5947219 */ /* 0x000fe400000006ff */
                                                                                                                                   /* 0x0000009092957241 */
                                                                                                                                   /* 0x000fc400000003ff */
                                                                                                                                   /* 0x0000009092097242 */
                                                                                                                                   /* 0x040fe400000017ff */
[----:B------:R-:W0:Y:S01]  /*10300*/  POPC R150, R149 ;  /* 0x0000009500967309 */ /* 0x000e220000000000 */
[----:B------:R-:W-:Y:S02]  /*10310*/  LOP3.LUT R147, R147, R148, RZ, 0xfc, !PT ;  /* 0x0000009493937212 */ /* 0x000fe400078efcff */
                                                                                                                                   /* 0x0000009092947241 */
                                                                                                                                   /* 0x000fe20000001009 */
        /* <DEDUP_REMOVED lines=10> */
                                                                                                                                   /* 0x4040009696967241 */
                                                                                                                                   /* 0x000fe40000000095 */
[----:B------:R-:W-:Y:S02]  /*103e0*/  LOP3.LUT R149, R9, 0x80008000, RZ, 0xfc, !PT ;  /* 0x8000800009957812 */ /* 0x000fe400078efcff */
[----:B------:R-:W-:-:S04]  /*103f0*/  LOP3.LUT R148, R150, R151, RZ, 0xfc, !PT ;  /* 0x0000009796947212 */ /* 0x000fc800078efcff */
                                                                                                                                   /* 0x0000009509977241 */
                                                                                                                                   /* 0x1c0fe40000000094 */
                                                                                                                                   /* 0x0000009509957241 */
                                                                                                                                   /* 0x000fc60000008094 */
[----:B------:R-:W-:Y:S02]  /*10420*/  HADD2 R146, R146, R151 ;  /* 0x0000009792927230 */ /* 0x000fe40000000000 */
[----:B------:R-:W-:Y:S01]  /*10430*/  HADD2 R144, R144.H0_H0, R149.H0_H0 ;  /* 0x2000009590907230 */ /* 0x000fe20000000800 */
[----:B------:R-:W-:-:S04]  /*10440*/  LOP3.LUT R149, R10, 0x80008000, RZ, 0xfc, !PT ;  /* 0x800080000a957812 */ /* 0x000fc800078efcff */
                                                                                                                                   /* 0x000000950a967241 */
                                                                                                                                   /* 0x000fca0000000093 */
[----:B------:R-:W-:Y:S01]  /*10460*/  HADD2 R145, R145, R150 ;  /* 0x0000009691917230 */ /* 0x000fe20000000000 */
                                                                                                                                   /* 0x000000950a967241 */
                                                                                                                                   /* 0x000fe40000008093 */
[----:B------:R-:W-:Y:S02]  /*10480*/  LOP3.LUT R147, R147, 0xffff, RZ, 0xc0, !PT ;  /* 0x0000ffff93937812 */ /* 0x000fe400078ec0ff */
[C-C-:B------:R-:W-:Y:S01]  /*10490*/  PRMT R152, R145.reuse, 0x5410, R146.reuse ;  /* 0x0000541091987816 */ /* 0x140fe20000000092 */
[----:B------:R-:W-:Y:S01]  /*104a0*/  HADD2 R150, R143.H0_H0, R150.H0_H0 ;  /* 0x200000968f967230 */ /* 0x000fe20000000800 */
[----:B------:R-:W-:-:S03]  /*104b0*/  PRMT R146, R145, 0x7632, R146 ;  /* 0x0000763291927816 */ /* 0x000fc60000000092 */
[----:B------:R0:W-:Y:S01]  /*104c0*/  STS [R141], R152 ;  /* 0x000000988d007388 */ /* 0x0001e20000000800 */
[----:B------:R-:W-:-:S03]  /*104d0*/  PRMT R150, R150, 0x5410, R144 ;  /* 0x0000541096967816 */ /* 0x000fc60000000090 */
[----:B------:R1:W-:Y:S04]  /*104e0*/  STS [R142], R146 ;  /* 0x000000928e007388 */ /* 0x0003e80000000800 */
[----:B------:R1:W-:Y:S01]  /*104f0*/  STS [R139], R150 ;  /* 0x000000968b007388 */ /* 0x0003e20000000800 */
[----:B0-----:R-:W-:-:S03]  /*10500*/  PRMT R141, R148, 0x1054, R147 ;  /* 0x00001054948d7816 */ /* 0x001fc60000000093 */
[----:B------:R-:W-:Y:S06]  /*10510*/  @!P0 BAR.SYNC 0x0 ;  /* 0x0000000000008b1d */ /* 0x000fec0000000000 */
[----:B------:R1:W-:Y:S01]  /*10520*/  STL [R1+0x8], R141 ;  /* 0x0000088d01007387 */ /* 0x0003e20000100800 */
[----:B------:R-:W-:-:S13]  /*10530*/  PLOP3.LUT P0, PT, PT, PT, UP0, 0x40, 0x0 ;  /* 0x000000000000781c */ /* 0x000fda0003f0e808 */
[----:B------:R-:W-:Y:S05]  /*10540*/  @P0 BRA `(.L_x_16) ;  /* 0x0000101000000947 */ /* 0x000fea0003800000 */
[----:B-1----:R-:W2:Y:S01]  /*10550*/  LDL.LU R153, [R1+0xc] ;  /* 0x00000c0001997983 */ /* 0x002ea20000300800 */
[----:B------:R-:W-:Y:S01]  /*10560*/  HSET2.BF.GE.AND R139, R0.H0_H0, c[0x0] [0xc44], PT ;  /* 0x00031100008b7633 */ /* 0x000fe20003806880 */
[----:B------:R-:W-:Y:S01]  /*10570*/  IMAD.MOV.U32 R144, RZ, RZ, c[0x0][0xc4c] ;  /* 0x00031300ff907624 */ /* 0x000fe200078e00ff */
[----:B------:R-:W-:Y:S01]  /*10580*/  UISETP.NE.AND UP0, UPT, UR5, 0x28, UPT ;  /* 0x000000280500788c */ /* 0x000fe2000bf05270 */
[----:B------:R-:W-:Y:S02]  /*10590*/  IMAD.MOV.U32 R142, RZ, RZ, c[0x0][0xc48] ;  /* 0x00031200ff8e7624 */ /* 0x000fe400078e00ff */
        /* <DEDUP_REMOVED lines=10> */
                                                                                                                                   /* 0x0000008e07927241 */
                                                                                                                                   /* 0x1c0fe4000000008d */
                                                                                                                                   /* 0x0000008e07077241 */
                                                                                                                                   /* 0x000fe4000000808d */
[----:B------:R-:W-:Y:S02]  /*10660*/  LOP3.LUT R142, R153, 0xffff, RZ, 0xc0, !PT ;  /* 0x0000ffff998e7812 */ /* 0x000fe400078ec0ff */
[C---:B------:R-:W-:Y:S02]  /*10670*/  LOP3.LUT R141, R8.reuse, 0x80008000, RZ, 0xfc, !PT ;  /* 0x80008000088d7812 */ /* 0x040fe400078efcff */
[----:B------:R-:W-:Y:S02]  /*10680*/  PRMT R7, R7, 0x5410, RZ ;  /* 0x0000541007077816 */ /* 0x000fe400000000ff */
                                                                                                                                   /* 0x0000008d08917241 */
                                                                                                                                   /* 0x000fc4000000008e */
                                                                                                                                   /* 0x0000008d08087241 */
                                                                                                                                   /* 0x000fe4000000808e */
        /* <DEDUP_REMOVED lines=14> */
                                                                                                                                   /* 0x0000008f91077241 */
                                                                                                                                   /* 0x0c0fe400000003ff */
                                                                                                                                   /* 0x0000008f91947242 */
                                                                                                                                   /* 0x000fe400000017ff */
[----:B------:R-:W0:Y:S02]  /*107b0*/  POPC R146, R7 ;  /* 0x0000000700927309 */ /* 0x000e240000000000 */
[----:B0-----:R-:W-:-:S04]  /*107c0*/  LOP3.LUT R146, R146, 0x1, RZ, 0xc0, !PT ;  /* 0x0000000192927812 */ /* 0x001fc800078ec0ff */
[----:B------:R-:W-:Y:S02]  /*107d0*/  ISETP.NE.U32.AND P0, PT, R146, 0x1, PT ;  /* 0x000000019200780c */ /* 0x000fe40003f05070 */
                                                                                                                                   /* 0x0000008f91927241 */
                                                                                                                                   /* 0x000fe20000001094 */
[----:B------:R-:W-:-:S05]  /*107f0*/  IMAD.SHL.U32 R148, R148, 0x2, RZ ;  /* 0x0000000294947824 */ /* 0x000fca00078e00ff */
[----:B------:R-:W-:Y:S02]  /*10800*/  LOP3.LUT R149, R148, 0x1e, RZ, 0xc0, !PT ;  /* 0x0000001e94957812 */ /* 0x000fe400078ec0ff */
[----:B------:R-:W-:-:S04]  /*10810*/  SEL R148, R156, 0xa820a820, !P0 ;  /* 0xa820a8209c947807 */ /* 0x000fc80004000000 */
                                                                                                                                   /* 0x4040009494937241 */
                                                                                                                                   /* 0x000fe40000000007 */
[----:B------:R-:W-:Y:S02]  /*10830*/  SHF.L.U32 R148, R165, R149, RZ ;  /* 0x00000095a5947219 */ /* 0x000fe400000006ff */
                                                                                                                                   /* 0x0000009008957241 */
                                                                                                                                   /* 0x0c0fe400000003ff */
                                                                                                                                   /* 0x0000009008077242 */
                                                                                                                                   /* 0x040fe400000017ff */
[----:B------:R-:W0:Y:S01]  /*10860*/  POPC R150, R149 ;  /* 0x0000009500967309 */ /* 0x000e220000000000 */
[----:B------:R-:W-:Y:S02]  /*10870*/  LOP3.LUT R147, R147, R148, RZ, 0xfc, !PT ;  /* 0x0000009493937212 */ /* 0x000fe400078efcff */
                                                                                                                                   /* 0x0000009008947241 */
                                                                                                                                   /* 0x000fe20000001007 */
        /* <DEDUP_REMOVED lines=9> */
                                                                                                                                   /* 0x4040009696967241 */
                                                                                                                                   /* 0x000fe40000000095 */
[----:B------:R-:W-:Y:S02]  /*10930*/  LOP3.LUT R149, R7, 0x80008000, RZ, 0xfc, !PT ;  /* 0x8000800007957812 */ /* 0x000fe400078efcff */
[----:B------:R-:W-:Y:S01]  /*10940*/  LOP3.LUT R148, R150, R151, RZ, 0xfc, !PT ;  /* 0x0000009796947212 */ /* 0x000fe200078efcff */
[----:B------:R-:W-:-:S03]  /*10950*/  HMUL2 R150, R146, c[0x0] [0x16c] ;  /* 0x00005b0092967a32 */ /* 0x000fc60000000000 */
                                                                                                                                   /* 0x0000009507977241 */
                                                                                                                                   /* 0x1c0fe40000000094 */
                                                                                                                                   /* 0x0000009507957241 */
                                                                                                                                   /* 0x000fc60000008094 */
[----:B------:R-:W-:Y:S01]  /*10980*/  HADD2 R146, R8, R151 ;  /* 0x0000009708927230 */ /* 0x000fe20000000000 */
[----:B------:R-:W-:Y:S01]  /*10990*/  HMNMX2 R8, |R150|, 65504, 65504, PT ;  /* 0x7bff7bff96087840 */ /* 0x000fe20003800200 */
[----:B------:R-:W-:-:S04]  /*109a0*/  HADD2 R144, R144.H0_H0, R149.H0_H0 ;  /* 0x2000009590907230 */ /* 0x000fc80000000800 */
[----:B------:R-:W-:-:S04]  /*109b0*/  LOP3.LUT R149, R8, 0x80008000, RZ, 0xfc, !PT ;  /* 0x8000800008957812 */ /* 0x000fc800078efcff */
                                                                                                                                   /* 0x0000009508967241 */
                                                                                                                                   /* 0x000fca0000000093 */
[----:B------:R-:W-:Y:S01]  /*109d0*/  HADD2 R145, R145, R150 ;  /* 0x0000009691917230 */ /* 0x000fe20000000000 */
                                                                                                                                   /* 0x0000009508967241 */
                                                                                                                                   /* 0x000fe40000008093 */
[----:B------:R-:W-:Y:S02]  /*109f0*/  LOP3.LUT R147, R147, 0xffff, RZ, 0xc0, !PT ;  /* 0x0000ffff93937812 */ /* 0x000fe400078ec0ff */
[C-C-:B------:R-:W-:Y:S01]  /*10a00*/  PRMT R152, R145.reuse, 0x5410, R146.reuse ;  /* 0x0000541091987816 */ /* 0x140fe20000000092 */
[----:B------:R-:W-:Y:S01]  /*10a10*/  HADD2 R150, R143.H0_H0, R150.H0_H0 ;  /* 0x200000968f967230 */ /* 0x000fe20000000800 */
[----:B------:R-:W-:-:S03]  /*10a20*/  PRMT R146, R145, 0x7632, R146 ;  /* 0x0000763291927816 */ /* 0x000fc60000000092 */
[----:B------:R0:W-:Y:S01]  /*10a30*/  STS [R141], R152 ;  /* 0x000000988d007388 */ /* 0x0001e20000000800 */
[----:B------:R-:W-:-:S03]  /*10a40*/  PRMT R150, R150, 0x5410, R144 ;  /* 0x0000541096967816 */ /* 0x000fc60000000090 */
[----:B------:R-:W-:Y:S04]  /*10a50*/  STS [R142], R146 ;  /* 0x000000928e007388 */ /* 0x000fe80000000800 */
        /* <DEDUP_REMOVED lines=20> */
                                                                                                                                   /* 0x0000008e05927241 */
                                                                                                                                   /* 0x1c0fe4000000008d */
                                                                                                                                   /* 0x0000008e05057241 */
                                                                                                                                   /* 0x000fe4000000808d */
[----:B------:R-:W-:Y:S02]  /*10bc0*/  LOP3.LUT R142, R153, 0xffff, RZ, 0xc0, !PT ;  /* 0x0000ffff998e7812 */ /* 0x000fe400078ec0ff */
[C---:B------:R-:W-:Y:S02]  /*10bd0*/  LOP3.LUT R141, R6.reuse, 0x80008000, RZ, 0xfc, !PT ;  /* 0x80008000068d7812 */ /* 0x040fe400078efcff */
[----:B------:R-:W-:Y:S02]  /*10be0*/  PRMT R5, R5, 0x5410, RZ ;  /* 0x0000541005057816 */ /* 0x000fe400000000ff */
                                                                                                                                   /* 0x0000008d06917241 */
                                                                                                                                   /* 0x000fc4000000008e */
                                                                                                                                   /* 0x0000008d06067241 */
                                                                                                                                   /* 0x000fe4000000808e */
        /* <DEDUP_REMOVED lines=14> */
                                                                                                                                   /* 0x0000008f91057241 */
                                                                                                                                   /* 0x0c0fe400000003ff */
                                                                                                                                   /* 0x0000008f91947242 */
                                                                                                                                   /* 0x000fe400000017ff */
[----:B------:R-:W0:Y:S02]  /*10d10*/  POPC R6, R5 ;  /* 0x0000000500067309 */ /* 0x000e240000000000 */
[----:B0-----:R-:W-:-:S04]  /*10d20*/  LOP3.LUT R6, R6, 0x1, RZ, 0xc0, !PT ;  /* 0x0000000106067812 */ /* 0x001fc800078ec0ff */
[----:B------:R-:W-:Y:S02]  /*10d30*/  ISETP.NE.U32.AND P0, PT, R6, 0x1, PT ;  /* 0x000000010600780c */ /* 0x000fe40003f05070 */
                                                                                                                                   /* 0x0000008f91067241 */
                                                                                                                                   /* 0x000fe20000001094 */
[----:B------:R-:W-:-:S04]  /*10d50*/  IMAD.SHL.U32 R148, R148, 0x2, RZ ;  /* 0x0000000294947824 */ /* 0x000fc800078e00ff */
[----:B------:R-:W-:Y:S01]  /*10d60*/  HMUL2 R6, R6, c[0x0] [0x16c] ;  /* 0x00005b0006067a32 */ /* 0x000fe20000000000 */
[----:B------:R-:W-:Y:S02]  /*10d70*/  LOP3.LUT R149, R148, 0x1e, RZ, 0xc0, !PT ;  /* 0x0000001e94957812 */ /* 0x000fe400078ec0ff */
[----:B------:R-:W-:Y:S02]  /*10d80*/  SEL R148, R156, 0xa820a820, !P0 ;  /* 0xa820a8209c947807 */ /* 0x000fe40004000000 */
[----:B------:R-:W-:Y:S02]  /*10d90*/  HMNMX2 R6, |R6|, 65504, 65504, PT ;  /* 0x7bff7bff06067840 */ /* 0x000fe40003800200 */
                                                                                                                                   /* 0x4040009494937241 */
                                                                                                                                   /* 0x000fe40000000005 */
[----:B------:R-:W-:Y:S02]  /*10db0*/  SHF.L.U32 R148, R165, R149, RZ ;  /* 0x00000095a5947219 */ /* 0x000fe400000006ff */
                                                                                                                                   /* 0x0000009092957241 */
                                                                                                                                   /* 0x000fc400000003ff */
                                                                                                                                   /* 0x0000009092057242 */
                                                                                                                                   /* 0x040fe400000017ff */
[----:B------:R-:W0:Y:S01]  /*10de0*/  POPC R150, R149 ;  /* 0x0000009500967309 */ /* 0x000e220000000000 */
[----:B------:R-:W-:Y:S02]  /*10df0*/  LOP3.LUT R147, R147, R148, RZ, 0xfc, !PT ;  /* 0x0000009493937212 */ /* 0x000fe400078efcff */
                                                                                                                                   /* 0x0000009092947241 */
                                                                                                                                   /* 0x000fe20000001005 */
        /* <DEDUP_REMOVED lines=10> */
                                                                                                                                   /* 0x4040009696967241 */
                                                                                                                                   /* 0x000fe40000000095 */
[----:B------:R-:W-:Y:S02]  /*10ec0*/  LOP3.LUT R149, R5, 0x80008000, RZ, 0xfc, !PT ;  /* 0x8000800005957812 */ /* 0x000fe400078efcff */
[----:B------:R-:W-:-:S04]  /*10ed0*/  LOP3.LUT R148, R150, R151, RZ, 0xfc, !PT ;  /* 0x0000009796947212 */ /* 0x000fc800078efcff */
                                                                                                                                   /* 0x0000009505977241 */
                                                                                                                                   /* 0x1c0fe40000000094 */
                                                                                                                                   /* 0x0000009505957241 */
                                                                                                                                   /* 0x000fc60000008094 */
[----:B------:R-:W-:Y:S02]  /*10f00*/  HADD2 R146, R146, R151 ;  /* 0x0000009792927230 */ /* 0x000fe40000000000 */
[----:B------:R-:W-:Y:S01]  /*10f10*/  HADD2 R144, R144.H0_H0, R149.H0_H0 ;  /* 0x2000009590907230 */ /* 0x000fe20000000800 */
[----:B------:R-:W-:-:S04]  /*10f20*/  LOP3.LUT R149, R6, 0x80008000, RZ, 0xfc, !PT ;  /* 0x8000800006957812 */ /* 0x000fc800078efcff */
                                                                                                                                   /* 0x0000009506967241 */
                                                                                                                                   /* 0x000fca0000000093 */
[----:B------:R-:W-:Y:S01]  /*10f40*/  HADD2 R145, R145, R150 ;  /* 0x0000009691917230 */ /* 0x000fe20000000000 */
                                                                                                                                   /* 0x0000009506967241 */
                                                                                                                                   /* 0x000fe40000008093 */
        /* <DEDUP_REMOVED lines=15> */
[----:B------:R-:W-:Y:S02]  /*11050*/  IMAD.MOV.U32 R144, RZ, RZ, c[0x0][0xc7c] ;  /* 0x00031f00ff907624 */ /* 0x000fe400078e00ff */
[----:B------:R-:W-:Y:S02]  /*11060*/  IMAD.MOV.U32 R142, RZ, RZ, c[0x0][0xc78] ;  /* 0x00031e00ff8e7624 */ /* 0x000fe400078e00ff */
[----:B------:R-:W-:Y:S01]  /*11070*/  HFMA2 R139, -R139, c[0x0] [0x164].H1_H1, R2.H0_H0 ;  /* 0x300059008b8b7a31 */ /* 0x000fe20000040102 */
[----:B------:R-:W-:-:S04]  /*11080*/  IMAD.MOV.U32 R145, RZ, RZ, c[0x0][0xc70] ;  /* 0x00031c00ff917624 */ /* 0x000fc800078e00ff */
[C---:B------:R-:W-:Y:S02]  /*11090*/  IDP.2A.HI.S16.S8 R143, R139.reuse, c[0x2][0xc], R144 ;  /* 0x008003008b8f7a26 */ /* 0x040fe40000003690 */
[----:B------:R-:W-:Y:S01]  /*110a0*/  IDP.2A.LO.S16.S8 R139, R139, c[0x2][0x8], R142 ;  /* 0x008002008b8b7a26 */ /* 0x000fe2000000168e */
[----:B-----5:R-:W-:-:S03]  /*110b0*/  LOP3.LUT R142, R3, 0x80008000, RZ, 0xfc, !PT ;  /* 0x80008000038e7812 */ /* 0x020fc600078efcff */
[----:B------:R-:W-:Y:S04]  /*110c0*/  LDS R143, [R143] ;  /* 0x000000008f8f7984 */ /* 0x000fe80000000800 */
[----:B------:R-:W0:Y:S02]  /*110d0*/  LDS R148, [R139] ;  /* 0x000000008b947984 */ /* 0x000e240000000800 */
[C-C-:B0-----:R-:W-:Y:S02]  /*110e0*/  PRMT R149, R148.reuse, 0x5410, R143.reuse ;  /* 0x0000541094957816 */ /* 0x141fe4000000008f */
[----:B------:R-:W-:Y:S02]  /*110f0*/  PRMT R147, R148, 0x7632, R143 ;  /* 0x0000763294937816 */ /* 0x000fe4000000008f */
[----:B--2---:R-:W-:-:S04]  /*11100*/  SHF.R.U32.HI R141, RZ, 0x10, R153 ;  /* 0x00000010ff8d7819 */ /* 0x004fc80000011699 */
                                                                                                                                   /* 0x0000008e03927241 */
                                                                                                                                   /* 0x1c0fe4000000008d */
                                                                                                                                   /* 0x0000008e03037241 */
                                                                                                                                   /* 0x000fe4000000808d */
[----:B------:R-:W-:Y:S02]  /*11130*/  LOP3.LUT R142, R153, 0xffff, RZ, 0xc0, !PT ;  /* 0x0000ffff998e7812 */ /* 0x000fe400078ec0ff */
[----:B------:R-:W-:-:S04]  /*11140*/  LOP3.LUT R141, R4, 0x80008000, RZ, 0xfc, !PT ;  /* 0x80008000048d7812 */ /* 0x000fc800078efcff */
                                                                                                                                   /* 0x0000008d04907241 */
                                                                                                                                   /* 0x1c0fe4000000008e */
                                                                                                                                   /* 0x0000008d04047241 */
                                                                                                                                   /* 0x000fe4000000808e */
[----:B------:R-:W-:Y:S02]  /*11170*/  HSET2.BF.GE.AND R141, R0.H0_H0, c[0x0] [0xc68], PT ;  /* 0x00031a00008d7633 */ /* 0x000fe40003806880 */
[----:B------:R-:W-:-:S03]  /*11180*/  PRMT R4, R4, 0x5410, RZ ;  /* 0x0000541004047816 */ /* 0x000fc600000000ff */
[----:B------:R-:W-:Y:S01]  /*11190*/  HFMA2 R142, -R141, c[0x0] [0x164].H1_H1, R2.H0_H0 ;  /* 0x300059008d8e7a31 */ /* 0x000fe20000040102 */
[----:B------:R-:W-:Y:S01]  /*111a0*/  IMAD.MOV.U32 R141, RZ, RZ, c[0x0][0xc6c] ;  /* 0x00031b00ff8d7624 */ /* 0x000fe200078e00ff */
[----:B------:R-:W-:Y:S01]  /*111b0*/  HADD2 R143, R149, -R4 ;  /* 0x80000004958f7230 */ /* 0x000fe20000000000 */
[----:B------:R-:W-:Y:S02]  /*111c0*/  PRMT R4, R3, 0x5410, RZ ;  /* 0x0000541003047816 */ /* 0x000fe400000000ff */
[C---:B------:R-:W-:Y:S02]  /*111d0*/  IDP.2A.LO.S16.S8 R141, R142.reuse, c[0x2][0x8], R141 ;  /* 0x008002008e8d7a26 */ /* 0x040fe4000000168d */
[----:B------:R-:W-:-:S03]  /*111e0*/  IDP.2A.HI.S16.S8 R142, R142, c[0x2][0xc], R145 ;  /* 0x008003008e8e7a26 */ /* 0x000fc60000003691 */
[----:B------:R-:W-:Y:S04]  /*111f0*/  LDS R148, [R141] ;  /* 0x000000008d947984 */ /* 0x000fe80000000800 */
[----:B------:R-:W0:Y:S02]  /*11200*/  LDS R145, [R142] ;  /* 0x000000008e917984 */ /* 0x000e240000000800 */
[----:B0-----:R-:W-:-:S05]  /*11210*/  PRMT R3, R148, 0x5410, R145 ;  /* 0x0000541094037816 */ /* 0x001fca0000000091 */
[----:B------:R-:W-:Y:S01]  /*11220*/  HADD2 R144, R3, -R144 ;  /* 0x8000009003907230 */ /* 0x000fe20000000000 */
[----:B------:R-:W-:Y:S01]  /*11230*/  PRMT R3, R148, 0x7632, R145 ;  /* 0x0000763294037816 */ /* 0x000fe20000000091 */
[----:B------:R-:W-:-:S03]  /*11240*/  HADD2 R145, R147, -R4 ;  /* 0x8000000493917230 */ /* 0x000fc60000000000 */
                                                                                                                                   /* 0x0000008f90937242 */
                                                                                                                                   /* 0x0c0fe200000017ff */
[----:B------:R-:W-:Y:S01]  /*11260*/  HADD2 R146, R3, -R146 ;  /* 0x8000009203927230 */ /* 0x000fe20000000000 */
                                                                                                                                   /* 0x0000008f90037241 */
                                                                                                                                   /* 0x000fc800000003ff */
[----:B------:R-:W0:Y:S02]  /*11280*/  POPC R4, R3 ;  /* 0x0000000300047309 */ /* 0x000e240000000000 */
[----:B0-----:R-:W-:-:S04]  /*11290*/  LOP3.LUT R4, R4, 0x1, RZ, 0xc0, !PT ;  /* 0x0000000104047812 */ /* 0x001fc800078ec0ff */
[----:B------:R-:W-:Y:S02]  /*112a0*/  ISETP.NE.U32.AND P0, PT, R4, 0x1, PT ;  /* 0x000000010400780c */ /* 0x000fe40003f05070 */
                                                                                                                                   /* 0x0000008f90047241 */
                                                                                                                                   /* 0x000fe20000001093 */
[----:B------:R-:W-:Y:S01]  /*112c0*/  IMAD.SHL.U32 R147, R147, 0x2, RZ ;  /* 0x0000000293937824 */ /* 0x000fe200078e00ff */
[----:B------:R-:W-:-:S03]  /*112d0*/  SEL R148, R156, 0xa820a820, !P0 ;  /* 0xa820a8209c947807 */ /* 0x000fc60004000000 */
[----:B------:R-:W-:Y:S01]  /*112e0*/  HMUL2 R4, R4, c[0x0] [0x16c] ;  /* 0x00005b0004047a32 */ /* 0x000fe20000000000 */
[----:B------:R-:W-:Y:S02]  /*112f0*/  LOP3.LUT R149, R147, 0x1e, RZ, 0xc0, !PT ;  /* 0x0000001e93957812 */ /* 0x000fe400078ec0ff */
                                                                                                                                   /* 0x4040009494937241 */
                                                                                                                                   /* 0x000fe40000000003 */
[----:B------:R-:W-:Y:S02]  /*11310*/  SHF.L.U32 R148, R165, R149, RZ ;  /* 0x00000095a5947219 */ /* 0x000fe400000006ff */
                                                                                                                                   /* 0x0000009192957241 */
                                                                                                                                   /* 0x0c0fe400000003ff */
                                                                                                                                   /* 0x0000009192037242 */
                                                                                                                                   /* 0x000fe400000017ff */
[----:B------:R-:W0:Y:S01]  /*11340*/  POPC R150, R149 ;  /* 0x0000009500967309 */ /* 0x000e220000000000 */
[----:B------:R-:W-:-:S02]  /*11350*/  LOP3.LUT R147, R147, R148, RZ, 0xfc, !PT ;  /* 0x0000009493937212 */ /* 0x000fc400078efcff */
                                                                                                                                   /* 0x0000009192947241 */
                                                                                                                                   /* 0x000fe20000001003 */
[----:B------:R-:W-:Y:S01]  /*11370*/  IMAD.SHL.U32 R3, R3, 0x2, RZ ;  /* 0x0000000203037824 */ /* 0x000fe200078e00ff */
[----:B------:R-:W-:-:S04]  /*11380*/  HMNMX2 R4, |R4|, 65504, 65504, PT ;  /* 0x7bff7bff04047840 */ /* 0x000fc80003800200 */
[----:B------:R-:W-:-:S04]  /*11390*/  LOP3.LUT R3, R3, 0x1e, RZ, 0xc0, !PT ;  /* 0x0000001e03037812 */ /* 0x000fc800078ec0ff */
[----:B------:R-:W-:Y:S01]  /*113a0*/  SHF.L.U32 R151, R165, R3, RZ ;  /* 0x00000003a5977219 */ /* 0x000fe200000006ff */
[----:B------:R-:W-:Y:S01]  /*113b0*/  HMUL2 R3, R148, c[0x0] [0x16c] ;  /* 0x00005b0094037a32 */ /* 0x000fe20000000000 */
[----:B0-----:R-:W-:-:S04]  /*113c0*/  LOP3.LUT R150, R150, 0x1, RZ, 0xc0, !PT ;  /* 0x0000000196967812 */ /* 0x001fc800078ec0ff */
[----:B------:R-:W-:Y:S02]  /*113d0*/  HMNMX2 R3, |R3|, 65504, 65504, PT ;  /* 0x7bff7bff03037840 */ /* 0x000fe40003800200 */
[----:B------:R-:W-:-:S04]  /*113e0*/  ISETP.NE.U32.AND P0, PT, R150, 0x1, PT ;  /* 0x000000019600780c */ /* 0x000fc80003f05070 */
[----:B------:R-:W-:-:S04]  /*113f0*/  SEL R150, R156, 0xa820a820, !P0 ;  /* 0xa820a8209c967807 */ /* 0x000fc80004000000 */
                                                                                                                                   /* 0x4040009696967241 */
                                                                                                                                   /* 0x000fe40000000095 */
[C---:B------:R-:W-:Y:S02]  /*11410*/  LOP3.LUT R149, R3.reuse, 0x80008000, RZ, 0xfc, !PT ;  /* 0x8000800003957812 */ /* 0x040fe400078efcff */
[----:B------:R-:W-:Y:S02]  /*11420*/  LOP3.LUT R148, R150, R151, RZ, 0xfc, !PT ;  /* 0x0000009796947212 */ /* 0x000fe400078efcff */
[----:B------:R-:W-:Y:S02]  /*11430*/  LOP3.LUT R150, R4, 0x80008000, RZ, 0xfc, !PT ;  /* 0x8000800004967812 */ /* 0x000fe400078efcff */
                                                                                                                                   /* 0x0000009503977241 */
                                                                                                                                   /* 0x1c0fe40000000094 */
                                                                                                                                   /* 0x0000009503987241 */
                                                                                                                                   /* 0x000fc60000008094 */
[----:B------:R-:W-:Y:S01]  /*11460*/  HADD2 R146, R146, R151 ;  /* 0x0000009792927230 */ /* 0x000fe20000000000 */
                                                                                                                                   /* 0x0000009604977241 */
                                                                                                                                   /* 0x1c0fe20000000093 */
[----:B------:R-:W-:Y:S01]  /*11480*/  HADD2 R152, R145.H0_H0, R152.H0_H0 ;  /* 0x2000009891987230 */ /* 0x000fe20000000800 */
                                                                                                                                   /* 0x0000009604967241 */
                                                                                                                                   /* 0x000fe40000008093 */
        /* <DEDUP_REMOVED lines=8> */
[----:B------:R0:W-:Y:S02]  /*11520*/  STS [R139], R150 ;  /* 0x000000968b007388 */ /* 0x0001e40000000800 */
[----:B0-----:R-:W-:-:S05]  /*11530*/  PRMT R139, R148, 0x1054, R147 ;  /* 0x00001054948b7816 */ /* 0x001fca0000000093 */
[----:B------:R-:W-:Y:S04]  /*11540*/  STL [R1+0x14], R139 ;  /* 0x0000148b01007387 */ /* 0x000fe80000100800 */
[----:B------:R-:W-:Y:S06]  /*11550*/  BAR.SYNC 0x0 ;  /* 0x0000000000007b1d */ /* 0x000fec0000000000 */
.L_x_16:
[----:B01----:R-:W0:Y:S01]  /*11560*/  LDC.U16 R139, c[0x0][0x168] ;  /* 0x00005a00ff8b7b82 */ /* 0x003e220000000400 */
[----:B------:R-:W-:Y:S01]  /*11570*/  UIADD3 UR4, UR4, 0x1, URZ ;  /* 0x0000000104047890 */ /* 0x000fe2000fffe03f */
[----:B0-----:R-:W-:-:S05]  /*11580*/  PRMT R139, R139, 0x9910, RZ ;  /* 0x000099108b8b7816 */ /* 0x001fca00000000ff */
[----:B------:R-:W-:-:S13]  /*11590*/  ISETP.LE.AND P0, PT, R139, UR4, PT ;  /* 0x000000048b007c0c */ /* 0x000fda000bf03270 */
[----:B------:R-:W-:Y:S01]  /*115a0*/  @P0 CALL.REL.NOINC `(.L_x_15) ;  /* 0x0000001000000944 */ /* 0x000fe20003c00000 */
[----:B------:R-:W-:Y:S05]  /*115b0*/  BRA `(.L_x_17) ;  /* 0xfffeffe000007947 */ /* 0x000fea000383ffff */
.L_x_15:
[----:B------:R-:W-:Y:S01]  /*115c0*/  ULDC.U16 UR4, c[0x0][0x16a] ;  /* 0x00005a8000047ab9 */ /* 0x000fe20000000400 */
[----:B------:R-:W0:Y:S01]  /*115d0*/  S2R R2, SR_TID.X ;  /* 0x0000000000027919 */ /* 0x000e220000002100 */
[----:B------:R-:W-:Y:S02]  /*115e0*/  ULDC.U16 UR5, c[0x0][0x166] ;  /* 0x0000598000057ab9 */ /* 0x000fe40000000400 */
[----:B------:R-:W-:Y:S02]  /*115f0*/  UPRMT UR6, UR4, 0x9910, URZ ;  /* 0x0000991004067896 */ /* 0x000fe4000800003f */
[----:B------:R-:W-:-:S04]  /*11600*/  UPRMT UR4, UR5, 0x9910, URZ ;  /* 0x0000991005047896 */ /* 0x000fc8000800003f */
[----:B------:R-:W-:-:S04]  /*11610*/  UIMAD UR6, UR4, UR6, URZ ;  /* 0x00000006040672a4 */ /* 0x000fc8000f8e023f */
[----:B------:R-:W-:-:S04]  /*11620*/  UIADD3 UR4, UR6, 0x3ff, URZ ;  /* 0x000003ff06047890 */ /* 0x000fc8000fffe03f */
[----:B------:R-:W-:-:S04]  /*11630*/  USHF.R.S32.HI UR5, URZ, 0x1f, UR4 ;  /* 0x0000001f3f057899 */ /* 0x000fc80008011404 */
[----:B------:R-:W-:Y:S01]  /*11640*/  ULEA.HI UR5, UR5, UR4, URZ, 0xa ;  /* 0x0000000405057291 */ /* 0x000fe2000f8f503f */
[----:B0-----:R-:W-:-:S03]  /*11650*/  SHF.R.U32.HI R0, RZ, 0x5, R2 ;  /* 0x00000005ff007819 */ /* 0x001fc60000011602 */
[----:B------:R-:W-:-:S06]  /*11660*/  USHF.R.S32.HI UR5, URZ, 0xa, UR5 ;  /* 0x0000000a3f057899 */ /* 0x000fcc0008011405 */
[----:B------:R-:W-:-:S13]  /*11670*/  ISETP.GE.AND P0, PT, R0, UR5, PT ;  /* 0x0000000500007c0c */ /* 0x000fda000bf06270 */
[----:B------:R-:W-:Y:S05]  /*11680*/  @P0 EXIT ;  /* 0x000000000000094d */ /* 0x000fea0003800000 */
[----:B------:R-:W-:Y:S01]  /*11690*/  USHF.R.U32.HI UR4, URZ, 0x1b, UR10 ;  /* 0x0000001b3f047899 */ /* 0x000fe2000801160a */
[----:B------:R-:W-:Y:S01]  /*116a0*/  LOP3.LUT R9, R2, 0x1f, RZ, 0xc0, !PT ;  /* 0x0000001f02097812 */ /* 0x000fe200078ec0ff */
[----:B------:R-:W-:Y:S01]  /*116b0*/  ULOP3.LUT UR7, UR10, 0x3ffffff, URZ, 0xc0, !UPT ;  /* 0x03ffffff0a077892 */ /* 0x000fe2000f8ec03f */
[----:B------:R-:W-:Y:S01]  /*116c0*/  IMAD.MOV.U32 R14, RZ, RZ, RZ ;  /* 0x000000ffff0e7224 */ /* 0x000fe200078e00ff */
[----:B------:R-:W-:Y:S01]  /*116d0*/  USHF.L.U32 UR9, UR4, 0x4, URZ ;  /* 0x0000000404097899 */ /* 0x000fe2000800063f */
[----:B------:R-:W-:Y:S01]  /*116e0*/  IMAD.MOV.U32 R5, RZ, RZ, RZ ;  /* 0x000000ffff057224 */ /* 0x000fe200078e00ff */
[----:B------:R-:W-:Y:S01]  /*116f0*/  UIADD3 UR4, UR6, 0x1f, URZ ;  /* 0x0000001f06047890 */ /* 0x000fe2000fffe03f */
[--C-:B------:R-:W-:Y:S02]  /*11700*/  IMAD R0, R0, 0x400, R9.reuse ;  /* 0x0000040000007824 */ /* 0x100fe400078e0209 */
[----:B-1----:R-:W-:Y:S01]  /*11710*/  IMAD.MOV.U32 R7, RZ, RZ, RZ ;  /* 0x000000ffff077224 */ /* 0x002fe200078e00ff */
[----:B------:R-:W-:Y:S01]  /*11720*/  USHF.R.S32.HI UR5, URZ, 0x1f, UR4 ;  /* 0x0000001f3f057899 */ /* 0x000fe20008011404 */
[----:B------:R-:W-:Y:S01]  /*11730*/  IMAD.MOV R13, RZ, RZ, -R9 ;  /* 0x000000ffff0d7224 */ /* 0x000fe200078e0a09 */
[----:B------:R-:W-:-:S02]  /*11740*/  IADD3 R11, R0, 0x60, RZ ;  /* 0x00000060000b7810 */ /* 0x000fc40007ffe0ff */
[----:B------:R-:W-:Y:S01]  /*11750*/  ULEA.HI UR5, UR5, UR4, URZ, 0x5 ;  /* 0x0000000405057291 */ /* 0x000fe2000f8f283f */
[C---:B------:R-:W-:Y:S01]  /*11760*/  IADD3 R12, R0.reuse, 0x20, RZ ;  /* 0x00000020000c7810 */ /* 0x040fe20007ffe0ff */
[----:B------:R-:W-:Y:S01]  /*11770*/  ULDC UR11, c[0x0][UR9+0x390] ;  /* 0x0000e400090b7abb */ /* 0x000fe20008000800 */
[----:B------:R-:W-:Y:S01]  /*11780*/  LEA R0, R0, 0x100, 0x2 ;  /* 0x0000010000007811 */ /* 0x000fe200078e10ff */
[----:B------:R-:W-:Y:S02]  /*11790*/  UIMAD UR7, UR7, UR11, URZ ;  /* 0x0000000b070772a4 */ /* 0x000fe4000f8e023f */
[----:B------:R-:W-:Y:S02]  /*117a0*/  USHF.R.S32.HI UR8, URZ, 0x5, UR5 ;  /* 0x000000053f087899 */ /* 0x000fe40008011405 */
[----:B------:R-:W-:Y:S02]  /*117b0*/  USHF.R.S32.HI UR12, URZ, 0x1f, UR7 ;  /* 0x0000001f3f0c7899 */ /* 0x000fe40008011407 */
[----:B------:R-:W-:-:S02]  /*117c0*/  ULDC.64 UR4, c[0x0][UR9+0x388] ;  /* 0x0000e20009047abb */ /* 0x000fc40008000a00 */
.L_x_18:
[----:B------:R-:W-:Y:S02]  /*117d0*/  IADD3 R2, R11, -0x60, RZ ;  /* 0xffffffa00b027810 */ /* 0x000fe40007ffe0ff */
[----:B------:R-:W-:-:S02]  /*117e0*/  ISETP.GE.AND P6, PT, R12, UR6, PT ;  /* 0x000000060c007c0c */ /* 0x000fc4000bfc6270 */
[----:B------:R-:W-:Y:S02]  /*117f0*/  ISETP.GE.AND P2, PT, R2, UR6, PT ;  /* 0x0000000602007c0c */ /* 0x000fe4000bf46270 */
[C---:B------:R-:W-:Y:S02]  /*11800*/  ISETP.GE.AND P4, PT, R11.reuse, UR6, PT ;  /* 0x000000060b007c0c */ /* 0x040fe4000bf86270 */
[C---:B------:R-:W-:Y:S02]  /*11810*/  IADD3 R2, R11.reuse, -0x20, RZ ;  /* 0xffffffe00b027810 */ /* 0x040fe40007ffe0ff */
[----:B------:R-:W-:Y:S02]  /*11820*/  HSETP2.LT.AND P0, PT, RZ.H0_H0, 1, 1, PT ;  /* 0x3c003c00ff007434 */ /* 0x000fe40003f01800 */
[----:B------:R-:W-:Y:S02]  /*11830*/  ISETP.GE.AND P5, PT, R2, UR6, PT ;  /* 0x0000000602007c0c */ /* 0x000fe4000bfa6270 */
[----:B------:R-:W-:Y:S01]  /*11840*/  IADD3 R11, R11, 0x80, RZ ;  /* 0x000000800b0b7810 */ /* 0x000fe20007ffe0ff */
[----:B-----5:R-:W-:Y:S01]  /*11850*/  @!P6 LDS R3, [R0+-0x80] ;  /* 0xffff80000003e984 */ /* 0x020fe20000000800 */
[----:B------:R-:W-:-:S02]  /*11860*/  PLOP3.LUT P1, PT, P0, PT, PT, 0x80, 0x0 ;  /* 0x000000000000781c */ /* 0x000fc4000072f070 */
[----:B------:R-:W-:Y:S01]  /*11870*/  PLOP3.LUT P3, PT, P0, PT, PT, 0x80, 0x0 ;  /* 0x000000000000781c */ /* 0x000fe2000076f070 */
[----:B------:R-:W0:Y:S01]  /*11880*/  @!P2 LDS R4, [R0+-0x100] ;  /* 0xffff00000004a984 */ /* 0x000e220000000800 */
[----:B------:R-:W-:-:S03]  /*11890*/  IADD3 R12, R12, 0x80, RZ ;  /* 0x000000800c0c7810 */ /* 0x000fc60007ffe0ff */
[----:B------:R-:W1:Y:S04]  /*118a0*/  @!P4 LDS R8, [R0+0x80] ;  /* 0x000080000008c984 */ /* 0x000e680000000800 */
[----:B------:R2:W3:Y:S02]  /*118b0*/  @!P5 LDS R6, [R0] ;  /* 0x000000000006d984 */ /* 0x0004e40000000800 */
[----:B--2---:R-:W-:Y:S02]  /*118c0*/  IADD3 R0, R0, 0x200, RZ ;  /* 0x0000020000007810 */ /* 0x004fe40007ffe0ff */
[C---:B0-----:R-:W-:Y:S02]  /*118d0*/  @!P2 HSETP2.GT.AND P1, PT, R4.reuse.H0_H0, RZ.H0_H0, PT ;  /* 0x200000ff0400a234 */ /* 0x041fe40003f24800 */
[----:B------:R-:W-:-:S02]  /*118e0*/  @!P2 HSETP2.GT.AND P3, PT, R4.H1_H1, RZ.H0_H0, PT ;  /* 0x200000ff0400a234 */ /* 0x000fc40003f64c00 */
[----:B------:R-:W-:-:S08]  /*118f0*/  PLOP3.LUT P2, PT, P0, PT, PT, 0x80, 0x0 ;  /* 0x000000000000781c */ /* 0x000fd0000074f070 */
[----:B------:R-:W-:Y:S02]  /*11900*/  @!P6 HSETP2.GT.AND P2, PT, R3.H0_H0, RZ.H0_H0, PT ;  /* 0x200000ff0300e234 */ /* 0x000fe40003f44800 */
[----:B------:R-:W-:Y:S02]  /*11910*/  VOTE.ANY R2, PT, !P1 ;  /* 0x0000000000027806 */ /* 0x000fe400048e0100 */
[----:B------:R-:W-:Y:S02]  /*11920*/  PLOP3.LUT P1, PT, P0, PT, PT, 0x80, 0x0 ;  /* 0x000000000000781c */ /* 0x000fe4000072f070 */
[----:B------:R-:W-:Y:S02]  /*11930*/  VOTE.ANY R4, PT, !P3 ;  /* 0x0000000000047806 */ /* 0x000fe400058e0100 */
[C---:B------:R-:W-:Y:S02]  /*11940*/  ISETP.NE.AND P3, PT, R13.reuse, RZ, PT ;  /* 0x000000ff0d00720c */ /* 0x040fe40003f65270 */
[----:B------:R-:W-:-:S02]  /*11950*/  IADD3 R13, R13, 0x4, RZ ;  /* 0x000000040d0d7810 */ /* 0x000fc40007ffe0ff */
[----:B------:R-:W-:Y:S02]  /*11960*/  @!P6 HSETP2.GT.AND P1, PT, R3.H1_H1, RZ.H0_H0, PT ;  /* 0x200000ff0300e234 */ /* 0x000fe40003f24c00 */
[----:B------:R-:W-:Y:S02]  /*11970*/  SEL R7, R2, R7, !P3 ;  /* 0x0000000702077207 */ /* 0x000fe40005800000 */
[----:B------:R-:W-:Y:S02]  /*11980*/  SEL R10, R4, R5, !P3 ;  /* 0x00000005040a7207 */ /* 0x000fe40005800000 */
[----:B------:R-:W-:Y:S02]  /*11990*/  VOTE.ANY R2, PT, !P2 ;  /* 0x0000000000027806 */ /* 0x000fe400050e0100 */
[----:B------:R-:W-:Y:S02]  /*119a0*/  PLOP3.LUT P6, PT, P0, PT, PT, 0x80, 0x0 ;  /* 0x000000000000781c */ /* 0x000fe400007cf070 */
[----:B------:R-:W-:-:S02]  /*119b0*/  PLOP3.LUT P3, PT, P0, PT, PT, 0x80, 0x0 ;  /* 0x000000000000781c */ /* 0x000fc4000076f070 */
[----:B------:R-:W-:Y:S02]  /*119c0*/  PLOP3.LUT P2, PT, P0, PT, PT, 0x80, 0x0 ;  /* 0x000000000000781c */ /* 0x000fe4000074f070 */
[----:B-1----:R-:W-:Y:S02]  /*119d0*/  @!P4 HSETP2.GT.AND P0, PT, R8.H1_H1, RZ.H0_H0, PT ;  /* 0x200000ff0800c234 */ /* 0x002fe40003f04c00 */
[----:B------:R-:W-:Y:S02]  /*119e0*/  IADD3 R4, R14, 0x1, RZ ;  /* 0x000000010e047810 */ /* 0x000fe40007ffe0ff */
[C---:B---3--:R-:W-:Y:S02]  /*119f0*/  @!P5 HSETP2.GT.AND P6, PT, R6.reuse.H0_H0, RZ.H0_H0, PT ;  /* 0x200000ff0600d234 */ /* 0x048fe40003fc4800 */
[----:B------:R-:W-:Y:S02]  /*11a00*/  VOTE.ANY R3, PT, !P1 ;  /* 0x0000000000037806 */ /* 0x000fe400048e0100 */
[----:B------:R-:W-:-:S02]  /*11a10*/  @!P5 HSETP2.GT.AND P3, PT, R6.H1_H1, RZ.H0_H0, PT ;  /* 0x200000ff0600d234 */ /* 0x000fc40003f64c00 */
[C---:B------:R-:W-:Y:S02]  /*11a20*/  IADD3 R5, R14.reuse, 0x2, RZ ;  /* 0x000000020e057810 */ /* 0x040fe40007ffe0ff */
[C---:B------:R-:W-:Y:S02]  /*11a30*/  ISETP.NE.AND P1, PT, R9.reuse, R4, PT ;  /* 0x000000040900720c */ /* 0x040fe40003f25270 */
[C---:B------:R-:W-:Y:S02]  /*11a40*/  IADD3 R4, R14.reuse, 0x3, RZ ;  /* 0x000000030e047810 */ /* 0x040fe40007ffe0ff */
[----:B------:R-:W-:Y:S02]  /*11a50*/  IADD3 R14, R14, 0x4, RZ ;  /* 0x000000040e0e7810 */ /* 0x000fe40007ffe0ff */
[----:B------:R-:W-:Y:S02]  /*11a60*/  @!P4 HSETP2.GT.AND P2, PT, R8.H0_H0, RZ.H0_H0, PT ;  /* 0x200000ff0800c234 */ /* 0x000fe40003f44800 */
[----:B------:R-:W-:-:S02]  /*11a70*/  ISETP.NE.AND P4, PT, R9, R5, PT ;  /* 0x000000050900720c */ /* 0x000fc40003f85270 */
[----:B------:R-:W-:Y:S02]  /*11a80*/  VOTE.ANY R5, PT, !P0 ;  /* 0x0000000000057806 */ /* 0x000fe400040e0100 */
[----:B------:R-:W-:Y:S02]  /*11a90*/  ISETP.NE.AND P0, PT, R14, 0x20, PT ;  /* 0x000000200e00780c */ /* 0x000fe40003f05270 */
[----:B------:R-:W-:Y:S02]  /*11aa0*/  SEL R7, R2, R7, !P1 ;  /* 0x0000000702077207 */ /* 0x000fe40004800000 */
[----:B------:R-:W-:Y:S02]  /*11ab0*/  SEL R10, R3, R10, !P1 ;  /* 0x0000000a030a7207 */ /* 0x000fe40004800000 */
[----:B------:R-:W-:Y:S02]  /*11ac0*/  VOTE.ANY R2, PT, !P6 ;  /* 0x0000000000027806 */ /* 0x000fe400070e0100 */
[----:B------:R-:W-:-:S02]  /*11ad0*/  VOTE.ANY R3, PT, !P3 ;  /* 0x0000000000037806 */ /* 0x000fc400058e0100 */
[----:B------:R-:W-:Y:S02]  /*11ae0*/  SEL R2, R2, R7, !P4 ;  /* 0x0000000702027207 */ /* 0x000fe40006000000 */
[----:B------:R-:W-:Y:S02]  /*11af0*/  ISETP.NE.AND P1, PT, R9, R4, PT ;  /* 0x000000040900720c */ /* 0x000fe40003f25270 */
[----:B------:R-:W-:Y:S02]  /*11b00*/  SEL R10, R3, R10, !P4 ;  /* 0x0000000a030a7207 */ /* 0x000fe40006000000 */
[----:B------:R-:W-:Y:S02]  /*11b10*/  VOTE.ANY R7, PT, !P2 ;  /* 0x0000000000077806 */ /* 0x000fe400050e0100 */
[----:B------:R-:W-:Y:S02]  /*11b20*/  SEL R5, R5, R10, !P1 ;  /* 0x0000000a05057207 */ /* 0x000fe40004800000 */
[----:B------:R-:W-:Y:S01]  /*11b30*/  SEL R7, R7, R2, !P1 ;  /* 0x0000000207077207 */ /* 0x000fe20004800000 */
[----:B------:R-:W-:Y:S05]  /*11b40*/  @P0 BRA `(.L_x_18) ;  /* 0xfffffc8000000947 */ /* 0x000fea000383ffff */
[----:B------:R-:W0:Y:S02]  /*11b50*/  S2R R4, SR_TID.X ;  /* 0x0000000000047919 */ /* 0x000e240000002100 */
[----:B0-----:R-:W-:-:S13]  /*11b60*/  ISETP.GE.AND P0, PT, R4, UR8, PT ;  /* 0x0000000804007c0c */ /* 0x001fda000bf06270 */
[----:B------:R-:W-:Y:S05]  /*11b70*/  @P0 EXIT ;  /* 0x000000000000094d */ /* 0x000fea0003800000 */
[----:B------:R-:W-:Y:S01]  /*11b80*/  ULOP3.LUT UP0, URZ, UR10, 0x4000000, URZ, 0xc0, !UPT ;  /* 0x040000000a3f7892 */ /* 0x000fe2000f80c03f */
[----:B------:R-:W-:Y:S01]  /*11b90*/  IADD3 R0, P0, R4, UR7, RZ ;  /* 0x0000000704007c10 */ /* 0x000fe2000ff1e0ff */
[----:B------:R-:W-:-:S03]  /*11ba0*/  ULDC.64 UR8, c[0x0][0x118] ;  /* 0x0000460000087ab9 */ /* 0x000fc60000000a00 */
[----:B------:R-:W-:Y:S02]  /*11bb0*/  LEA.HI.X.SX32 R3, R4, UR12, 0x1, P0 ;  /* 0x0000000c04037c11 */ /* 0x000fe400080f0eff */
[----:B------:R-:W-:Y:S02]  /*11bc0*/  PLOP3.LUT P1, PT, PT, PT, UP0, 0x80, 0x0 ;  /* 0x000000000000781c */ /* 0x000fe40003f2f008 */
[----:B------:R-:W-:-:S04]  /*11bd0*/  LEA R2, P0, R0, UR4, 0x2 ;  /* 0x0000000400027c11 */ /* 0x000fc8000f8010ff */
[----:B------:R-:W-:-:S05]  /*11be0*/  LEA.HI.X R3, R0, UR5, R3, 0x2, P0 ;  /* 0x0000000500037c11 */ /* 0x000fca00080f1403 */
[----:B------:R0:W-:Y:S02]  /*11bf0*/  STG.E [R2.64], R7 ;  /* 0x0000000702007986 */ /* 0x0001e4000c101908 */
[----:B------:R-:W-:Y:S05]  /*11c00*/  @P1 EXIT ;  /* 0x000000000000194d */ /* 0x000fea0003800000 */
[----:B------:R-:W-:-:S04]  /*11c10*/  IADD3 R0, R4, UR11, RZ ;  /* 0x0000000b04007c10 */ /* 0x000fc8000fffe0ff */
[----:B0-----:R-:W-:-:S04]  /*11c20*/  IADD3 R3, P0, R0, UR7, RZ ;  /* 0x0000000700037c10 */ /* 0x001fc8000ff1e0ff */
[----:B------:R-:W-:Y:S02]  /*11c30*/  LEA.HI.X.SX32 R0, R0, UR12, 0x1, P0 ;  /* 0x0000000c00007c11 */ /* 0x000fe400080f0eff */
[----:B------:R-:W-:-:S04]  /*11c40*/  LEA R2, P0, R3, UR4, 0x2 ;  /* 0x0000000403027c11 */ /* 0x000fc8000f8010ff */
[----:B------:R-:W-:-:S05]  /*11c50*/  LEA.HI.X R3, R3, UR5, R0, 0x2, P0 ;  /* 0x0000000503037c11 */ /* 0x000fca00080f1400 */
[----:B------:R-:W-:Y:S01]  /*11c60*/  STG.E [R2.64], R5 ;  /* 0x0000000502007986 */ /* 0x000fe2000c101908 */
[----:B------:R-:W-:Y:S05]  /*11c70*/  EXIT ;  /* 0x000000000000794d */ /* 0x000fea0003800000 */
.L_x_5:
[----:B0-----:R-:W-:Y:S01]  /*11c80*/  IMAD.MOV.U32 R8, RZ, RZ, 0x1 ;  /* 0x00000001ff087424 */ /* 0x001fe200078e00ff */
[----:B------:R-:W-:-:S02]  /*11c90*/  MOV R2, 0x11cb0 ;  /* 0x00011cb000027802 */ /* 0x000fc40000000f00 */
[----:B------:R-:W-:Y:S05]  /*11ca0*/  CALL.REL.NOINC `($ldpc2_BG2_split_index_fp_x2_desc_dyn_sm86_tb$__cuda_sm70_shflsync_up_p) ;  /* 0x0000025000007944 */ /* 0x000fea0003c00000 */
[----:B-1----:R-:W-:Y:S01]  /*11cb0*/  IMAD.MOV.U32 R2, RZ, RZ, R9 ;  /* 0x000000ffff027224 */ /* 0x002fe200078e0009 */
[----:B------:R-:W-:Y:S05]  /*11cc0*/  BRA `(.L_x_19) ;  /* 0xfffee55000007947 */ /* 0x000fea000383ffff */
.L_x_6:
[----:B0-----:R-:W-:Y:S01]  /*11cd0*/  IMAD.MOV.U32 R9, RZ, RZ, R11 ;  /* 0x000000ffff097224 */ /* 0x001fe200078e000b */
[----:B------:R-:W-:Y:S01]  /*11ce0*/  MOV R2, 0x11d10 ;  /* 0x00011d1000027802 */ /* 0x000fe20000000f00 */
[----:B------:R-:W-:-:S02]  /*11cf0*/  IMAD.MOV.U32 R8, RZ, RZ, 0x1 ;  /* 0x00000001ff087424 */ /* 0x000fc400078e00ff */
[----:B------:R-:W-:Y:S05]  /*11d00*/  CALL.REL.NOINC `($ldpc2_BG2_split_index_fp_x2_desc_dyn_sm86_tb$__cuda_sm70_shflsync_up_p) ;  /* 0x000001f000007944 */ /* 0x000fea0003c00000 */
[----:B-1----:R-:W-:Y:S01]  /*11d10*/  IMAD.IADD R9, R11, 0x1, R9 ;  /* 0x000000010b097824 */ /* 0x002fe200078e0209 */
[----:B------:R-:W-:Y:S01]  /*11d20*/  ISETP.GE.U32.AND P0, PT, R4, 0x2, PT ;  /* 0x000000020400780c */ /* 0x000fe20003f06070 */
[----:B0-----:R-:W-:Y:S01]  /*11d30*/  IMAD.MOV.U32 R8, RZ, RZ, 0x2 ;  /* 0x00000002ff087424 */ /* 0x001fe200078e00ff */
[----:B------:R-:W-:Y:S02]  /*11d40*/  MOV R2, 0x11d70 ;  /* 0x00011d7000027802 */ /* 0x000fe40000000f00 */
[----:B------:R-:W-:-:S04]  /*11d50*/  SEL R14, R9, RZ, P0 ;  /* 0x000000ff090e7207 */ /* 0x000fc80000000000 */
[----:B------:R-:W-:Y:S05]  /*11d60*/  CALL.REL.NOINC `($ldpc2_BG2_split_index_fp_x2_desc_dyn_sm86_tb$__cuda_sm70_shflsync_up_p) ;  /* 0x0000019000007944 */ /* 0x000fea0003c00000 */
[----:B-1----:R-:W-:Y:S01]  /*11d70*/  IMAD.IADD R9, R14, 0x1, R9 ;  /* 0x000000010e097824 */ /* 0x002fe200078e0209 */
[----:B------:R-:W-:Y:S01]  /*11d80*/  ISETP.GE.U32.AND P0, PT, R4, 0x4, PT ;  /* 0x000000040400780c */ /* 0x000fe20003f06070 */
[----:B0-----:R-:W-:Y:S01]  /*11d90*/  IMAD.MOV.U32 R8, RZ, RZ, 0x4 ;  /* 0x00000004ff087424 */ /* 0x001fe200078e00ff */
[----:B------:R-:W-:-:S02]  /*11da0*/  MOV R2, 0x11dd0 ;  /* 0x00011dd000027802 */ /* 0x000fc40000000f00 */
[----:B------:R-:W-:-:S04]  /*11db0*/  SEL R14, R9, RZ, P0 ;  /* 0x000000ff090e7207 */ /* 0x000fc80000000000 */
        /* <DEDUP_REMOVED lines=14> */
[----:B------:R-:W-:-:S04]  /*11ea0*/  MOV R2, 0x11ee0 ;  /* 0x00011ee000027802 */ /* 0x000fc80000000f00 */
[----:B------:R-:W-:-:S04]  /*11eb0*/  ISETP.GE.U32.AND P0, PT, R10, R9, PT ;  /* 0x000000090a00720c */ /* 0x000fc80003f06070 */
[----:B------:R-:W-:-:S04]  /*11ec0*/  SEL R3, RZ, 0x1, P0 ;  /* 0x00000001ff037807 */ /* 0x000fc80000000000 */
[----:B0-----:R-:W-:Y:S05]  /*11ed0*/  CALL.REL.NOINC `($ldpc2_BG2_split_index_fp_x2_desc_dyn_sm86_tb$__cuda_sm70_votesync_ballot) ;  /* 0x0000006000007944 */ /* 0x001fea0003c00000 */
[----:B------:R-:W-:Y:S01]  /*11ee0*/  IMAD.MOV.U32 R2, RZ, RZ, R4 ;  /* 0x000000ffff027224 */ /* 0x000fe200078e0004 */
[----:B------:R-:W-:Y:S05]  /*11ef0*/  BRA `(.L_x_20) ;  /* 0xfffee49000007947 */ /* 0x000fea000383ffff */
        .weak           $ldpc2_BG2_split_index_fp_x2_desc_dyn_sm86_tb$__cuda_sm70_shflsync_up_p
        .type           $ldpc2_BG2_split_index_fp_x2_desc_dyn_sm86_tb$__cuda_sm70_shflsync_up_p,@function
        .size           $ldpc2_BG2_split_index_fp_x2_desc_dyn_sm86_tb$__cuda_sm70_shflsync_up_p,($ldpc2_BG2_split_index_fp_x2_desc_dyn_sm86_tb$__cuda_sm70_votesync_ballot - $ldpc2_BG2_split_index_fp_x2_desc_dyn_sm86_tb$__cuda_sm70_shflsync_up_p)
$ldpc2_BG2_split_index_fp_x2_desc_dyn_sm86_tb$__cuda_sm70_shflsync_up_p:
[----:B------:R-:W-:Y:S01]  /*11f00*/  IMAD.MOV.U32 R3, RZ, RZ, 0x0 ;  /* 0x00000000ff037424 */ /* 0x000fe200078e00ff */
[----:B------:R-:W-:Y:S04]  /*11f10*/  WARPSYNC R12 ;  /* 0x0000000c00007348 */ /* 0x000fe80003800000 */
[----:B------:R0:W1:Y:S01]  /*11f20*/  SHFL.UP PT, R9, R9, R8, R7 ;  /* 0x0400000809097389 */ /* 0x00006200000e0007 */
[----:B------:R-:W-:Y:S05]  /*11f30*/  RET.REL.NODEC R2 `(ldpc2_BG2_split_index_fp_x2_desc_dyn_sm86_tb) ;  /* 0xfffee0c002007950 */ /* 0x000fea0003c3ffff */
        .weak           $ldpc2_BG2_split_index_fp_x2_desc_dyn_sm86_tb$__cuda_sm70_votesync_ballot
        .type           $ldpc2_BG2_split_index_fp_x2_desc_dyn_sm86_tb$__cuda_sm70_votesync_ballot,@function
        .size           $ldpc2_BG2_split_index_fp_x2_desc_dyn_sm86_tb$__cuda_sm70_votesync_ballot,(.L_x_114 - $ldpc2_BG2_split_index_fp_x2_desc_dyn_sm86_tb$__cuda_sm70_votesync_ballot)
$ldpc2_BG2_split_index_fp_x2_desc_dyn_sm86_tb$__cuda_sm70_votesync_ballot:
[----:B------:R-:W-:Y:S01]  /*11f40*/  ISETP.NE.U32.AND P0, PT, R3, 0x1, PT ;  /* 0x000000010300780c */ /* 0x000fe20003f05070 */
[----:B------:R-:W-:Y:S01]  /*11f50*/  IMAD.MOV.U32 R3, RZ, RZ, 0x0 ;  /* 0x00000000ff037424 */ /* 0x000fe200078e00ff */
[----:B------:R-:W-:Y:S11]  /*11f60*/  WARPSYNC 0xffffffff ;  /* 0xffffffff00007948 */ /* 0x000ff60003800000 */
[----:B------:R-:W-:Y:S01]  /*11f70*/  VOTE.ANY R4, PT, !P0 ;  /* 0x0000000000047806 */ /* 0x000fe200040e0100 */
[----:B------:R-:W-:Y:S06]  /*11f80*/  RET.REL.NODEC R2 `(ldpc2_BG2_split_index_fp_x2_desc_dyn_sm86_tb) ;  /* 0xfffee07002007950 */ /* 0x000fec0003c3ffff */
.L_x_21:
[----:B------:R-:W-:-:S00]  /*11f90*/  BRA `(.L_x_21) ;  /* 0xfffffff000007947 */ /* 0x000fc0000383ffff */
[----:B------:R-:W-:-:S00]  /*11fa0*/  NOP ;  /* 0x0000000000007918 */ /* 0x000fc00000000000 */
        /* <DEDUP_REMOVED lines=13> */
.L_x_114:


//--------------------- .text.ldpc2_BG1_split_index_fp_x2_desc_dyn_sm86_tb --------------------------
	.section	.text.ldpc2_BG1_split_index_fp_x2_desc_dyn_sm86_tb,"ax",@progbits
	.sectionflags	@"SHF_BARRIERS=1"
	.sectioninfo	@"SHI_REGISTERS=160"
	.align	128
        .global         ldpc2_BG1_split_index_fp_x2_desc_dyn_sm86_tb
        .type           ldpc2_BG1_split_index_fp_x2_desc_dyn_sm86_tb,@function
        .size           ldpc2_BG1_split_index_fp_x2_desc_dyn_sm86_tb,(.L_x_112 - ldpc2_BG1_split_index_fp_x2_desc_dyn_sm86_tb)
        .other          ldpc2_BG1_split_index_fp_x2_desc_dyn_sm86_tb,@"STO_CUDA_ENTRY STV_DEFAULT"
ldpc2_BG1_split_index_fp_x2_desc_dyn_sm86_tb:
.text.ldpc2_BG1_split_index_fp_x2_desc_dyn_sm86_tb:
.L_x_1:
[----:B------:R-:W-:-:S02]  /*0000*/  IMAD.MOV.U32 R1, RZ, RZ, c[0x0][0x28] ;  /* 0x00000a00ff017624 */ /* 0x000fc400078e00ff */
[----:B------:R-:W0:Y:S01]  /*0010*/  LDC.U16 R0, c[0x0][0x164] ;  /* 0x00005900ff007b82 */ /* 0x000e220000000400 */
[----:B------:R-:W1:Y:S01]  /*0020*/  S2R R3, SR_TID.X ;  /* 0x0000000000037919 */ /* 0x000e620000002100 */
[----:B------:R-:W-:-:S06]  /*0030*/  IMAD.MOV.U32 R4, RZ, RZ, -0x1 ;  /* 0xffffffffff047424 */ /* 0x000fcc00078e00ff */
[----:B------:R-:W2:Y:S01]  /*0040*/  LDC.U16 R2, c[0x0][0x166] ;  /* 0x00005980ff027b82 */ /* 0x000ea20000000400 */
[----:B0-----:R-:W-:Y:S02]  /*0050*/  PRMT R0, R0, 0x9910, RZ ;  /* 0x0000991000007816 */ /* 0x001fe400000000ff */
[----:B-1----:R-:W-:Y:S02]  /*0060*/  LOP3.LUT P1, RZ, R3, 0xffffffe0, RZ, 0xc0, !PT ;  /* 0xffffffe003ff7812 */ /* 0x002fe4000782c0ff */
[C---:B------:R-:W-:Y:S02]  /*0070*/  LEA R5, R0.reuse, 0x58, 0x2 ;  /* 0x0000005800057811 */ /* 0x040fe400078e10ff */
[----:B------:R-:W-:Y:S02]  /*0080*/  IADD3 R7, R0, -0x11, RZ ;  /* 0xffffffef00077810 */ /* 0x000fe40007ffe0ff */
        /* <DEDUP_REMOVED lines=25> */
.L_x_46:
        /* <DEDUP_REMOVED lines=23> */
.L_x_47:
        /* <DEDUP_REMOVED lines=14> */
.L_x_22:
[----:B------:R-:W-:Y:S02]  /*0470*/  WARPSYNC 0xffffffff ;  /* 0xffffffff00007948 */ /* 0x000fe40003800000 */
[----:B------:R-:W-:Y:S06]  /*0480*/  BAR.SYNC 0x0 ;  /* 0x0000000000007b1d */ /* 0x000fec0000000000 */
[----:B0-----:R-:W0:Y:S01]  /*0490*/  LDS R5, [R2] ;  /* 0x0000000002057984 */ /* 0x001e220000000800 */
[----:B------:R-:W1:Y:S01]  /*04a0*/  LDC.U16 R6, c[0x0][0x174] ;  /* 0x00005d00ff067b82 */ /* 0x000e620000000400 */
[----:B------:R-:W-:Y:S01]  /*04b0*/  ULDC.U16 UR4, c[0x0][0x166] ;  /* 0x0000598000047ab9 */ /* 0x000fe20000000400 */
[----:B------:R-:W-:Y:S01]  /*04c0*/  IMAD.SHL.U32 R8, R3, 0x8, RZ ;  /* 0x0000000803087824 */ /* 0x000fe200078e00ff */
[----:B------:R-:W-:Y:S01]  /*04d0*/  UPRMT UR4, UR4, 0x9910, URZ ;  /* 0x0000991004047896 */ /* 0x000fe2000800003f */
[----:B------:R-:W-:Y:S01]  /*04e0*/  BSSY B0, `(.L_x_25) ;  /* 0x0000085000007945 */ /* 0x000fe20003800000 */
[----:B------:R-:W-:-:S03]  /*04f0*/  ULDC.64 UR8, c[0x0][0x118] ;  /* 0x0000460000087ab9 */ /* 0x000fc60000000a00 */
[----:B------:R-:W2:Y:S02]  /*0500*/  LDC.U16 R7, c[0x0][0x164] ;  /* 0x00005900ff077b82 */ /* 0x000ea40000000400 */
[----:B--2---:R-:W-:-:S04]  /*0510*/  PRMT R10, R7, 0x9910, RZ ;  /* 0x00009910070a7816 */ /* 0x004fc800000000ff */
[----:B------:R-:W-:Y:S02]  /*0520*/  IADD3 R9, R10, 0x16, RZ ;  /* 0x000000160a097810 */ /* 0x000fe40007ffe0ff */
[----:B0-----:R-:W-:Y:S02]  /*0530*/  SHF.R.U32.HI R0, RZ, 0x1b, R5 ;  /* 0x0000001bff007819 */ /* 0x001fe40000011605 */
[----:B------:R-:W-:-:S03]  /*0540*/  LOP3.LUT R2, R5, 0x3ffffff, RZ, 0xc0, !PT ;  /* 0x03ffffff05027812 */ /* 0x000fc600078ec0ff */
[----:B------:R-:W-:Y:S01]  /*0550*/  IMAD.SHL.U32 R18, R0, 0x10, RZ ;  /* 0x0000001000127824 */ /* 0x000fe200078e00ff */
[----:B-1----:R-:W-:-:S03]  /*0560*/  PRMT R0, R6, 0x9910, RZ ;  /* 0x0000991006007816 */ /* 0x002fc600000000ff */
[----:B------:R-:W0:Y:S01]  /*0570*/  LDC R17, c[0x0][R18+0x190] ;  /* 0x0000640012117b82 */ /* 0x000e220000000800 */
[----:B------:R-:W-:Y:S01]  /*0580*/  ISETP.NE.AND P0, PT, R0, 0x1, PT ;  /* 0x000000010000780c */ /* 0x000fe20003f05270 */
[----:B------:R-:W-:-:S12]  /*0590*/  IMAD.MOV.U32 R0, RZ, RZ, R9 ;  /* 0x000000ffff007224 */ /* 0x000fd800078e0009 */
[----:B------:R-:W-:-:S05]  /*05a0*/  @P0 IADD3 R0, R10, 0xa, RZ ;  /* 0x0000000a0a000810 */ /* 0x000fca0007ffe0ff */
[----:B------:R-:W-:-:S04]  /*05b0*/  IMAD R0, R0, UR4, RZ ;  /* 0x0000000400007c24 */ /* 0x000fc8000f8e02ff */
[----:B------:R-:W-:Y:S02]  /*05c0*/  IMAD.SHL.U32 R44, R0, 0x2, RZ ;  /* 0x00000002002c7824 */ /* 0x000fe400078e00ff */
[----:B0-----:R-:W-:-:S03]  /*05d0*/  IMAD R2, R2, R17, RZ ;  /* 0x0000001102027224 */ /* 0x001fc600078e02ff */
[----:B------:R-:W-:Y:S01]  /*05e0*/  ISETP.GE.AND P1, PT, R8, R44, PT ;  /* 0x0000002c0800720c */ /* 0x000fe20003f26270 */
[----:B------:R-:W-:-:S05]  /*05f0*/  IMAD.SHL.U32 R6, R2, 0x2, RZ ;  /* 0x0000000202067824 */ /* 0x000fca00078e00ff */
[----:B------:R-:W-:-:S05]  /*0600*/  SHF.R.S32.HI R7, RZ, 0x1f, R6 ;  /* 0x0000001fff077819 */ /* 0x000fca0000011406 */
[----:B------:R-:W-:Y:S02]  /*0610*/  IMAD.WIDE R16, R17, 0x2, R6 ;  /* 0x0000000211107825 */ /* 0x000fe400078e0206 */
[----:B------:R-:W-:Y:S05]  /*0620*/  @P1 BRA `(.L_x_26) ;  /* 0x0000070000001947 */ /* 0x000fea0003800000 */
[----:B------:R-:W0:Y:S01]  /*0630*/  LDC.64 R18, c[0x0][R18+0x188] ;  /* 0x0000620012127b82 */ /* 0x000e220000000a00 */
[----:B------:R-:W-:Y:S01]  /*0640*/  IMAD.MOV.U32 R0, RZ, RZ, R9 ;  /* 0x000000ffff007224 */ /* 0x000fe200078e0009 */
[----:B------:R-:W-:Y:S01]  /*0650*/  @P0 IADD3 R0, R10, 0xa, RZ ;  /* 0x0000000a0a000810 */ /* 0x000fe20007ffe0ff */
[----:B------:R-:W-:-:S04]  /*0660*/  IMAD.MOV.U32 R37, RZ, RZ, R8 ;  /* 0x000000ffff257224 */ /* 0x000fc800078e0008 */
[----:B------:R-:W-:Y:S02]  /*0670*/  IMAD R2, R0, UR4, RZ ;  /* 0x0000000400027c24 */ /* 0x000fe4000f8e02ff */
[----:B------:R-:W-:Y:S02]  /*0680*/  IMAD.SHL.U32 R0, R3, 0x10, RZ ;  /* 0x0000001003007824 */ /* 0x000fe400078e00ff */
[----:B------:R-:W-:-:S02]  /*0690*/  IMAD.SHL.U32 R45, R2, 0x4, RZ ;  /* 0x00000004022d7824 */ /* 0x000fc400078e00ff */
.L_x_28:
[----:B------:R-:W-:Y:S01]  /*06a0*/  IMAD.MOV.U32 R43, RZ, RZ, c[0x0][0x0] ;  /* 0x00000000ff2b7624 */ /* 0x000fe200078e00ff */
[----:B------:R-:W-:-:S03]  /*06b0*/  ISETP.GE.AND P0, PT, R37, R44, PT ;  /* 0x0000002c2500720c */ /* 0x000fc60003f06270 */
[----:B------:R-:W-:-:S04]  /*06c0*/  IMAD R39, R43, 0x8, R37 ;  /* 0x000000082b277824 */ /* 0x000fc800078e0225 */
[----:B------:R-:W-:Y:S01]  /*06d0*/  IMAD R41, R43, 0x8, R39 ;  /* 0x000000082b297824 */ /* 0x000fe200078e0227 */
[----:B------:R-:W-:-:S03]  /*06e0*/  ISETP.GE.AND P1, PT, R39, R44, PT ;  /* 0x0000002c2700720c */ /* 0x000fc60003f26270 */
[----:B------:R-:W-:Y:S01]  /*06f0*/  IMAD R47, R43, 0x8, R41 ;  /* 0x000000082b2f7824 */ /* 0x000fe200078e0229 */
[----:B------:R-:W-:Y:S02]  /*0700*/  ISETP.GE.AND P2, PT, R41, R44, PT ;  /* 0x0000002c2900720c */ /* 0x000fe40003f46270 */
[--C-:B------:R-:W-:Y:S02]  /*0710*/  @!P0 SHF.R.S32.HI R9, RZ, 0x1f, R37.reuse ;  /* 0x0000001fff098819 */ /* 0x100fe40000011425 */
[----:B0-----:R-:W-:-:S04]  /*0720*/  @!P0 IADD3 R8, P3, P4, R18, R6, R37 ;  /* 0x0000000612088210 */ /* 0x001fc80007c7e025 */
[-C--:B------:R-:W-:Y:S02]  /*0730*/  @!P0 IADD3.X R9, R19, R7.reuse, R9, P3, P4 ;  /* 0x0000000713098210 */ /* 0x080fe40001fe8409 */
[----:B------:R-:W-:Y:S02]  /*0740*/  ISETP.GE.AND P3, PT, R47, R44, PT ;  /* 0x0000002c2f00720c */ /* 0x000fe40003f66270 */
[--C-:B------:R-:W-:Y:S01]  /*0750*/  @!P1 SHF.R.S32.HI R11, RZ, 0x1f, R39.reuse ;  /* 0x0000001fff0b9819 */ /* 0x100fe20000011427 */
[----:B------:R0:W5:Y:S01]  /*0760*/  @!P0 LDG.E.64 R20, [R8.64] ;  /* 0x0000000808148981 */ /* 0x000162000c1e1b00 */
[----:B------:R-:W-:Y:S02]  /*0770*/  @!P1 IADD3 R10, P4, P5, R18, R6, R39 ;  /* 0x00000006120a9210 */ /* 0x000fe40007d9e027 */
[----:B-1----:R-:W-:Y:S02]  /*0780*/  @!P2 SHF.R.S32.HI R13, RZ, 0x1f, R41 ;  /* 0x0000001fff0da819 */ /* 0x002fe40000011429 */
[----:B------:R-:W-:-:S02]  /*0790*/  @!P1 IADD3.X R11, R19, R7, R11, P4, P5 ;  /* 0x00000007130b9210 */ /* 0x000fc400027ea40b */
[----:B------:R-:W-:-:S03]  /*07a0*/  @!P2 IADD3 R12, P4, P5, R18, R6, R41 ;  /* 0x00000006120ca210 */ /* 0x000fc60007d9e029 */
[----:B------:R-:W-:Y:S01]  /*07b0*/  @!P3 SHF.R.S32.HI R15, RZ, 0x1f, R47 ;  /* 0x0000001fff0fb819 */ /* 0x000fe2000001142f */
[----:B------:R0:W5:Y:S01]  /*07c0*/  @!P1 LDG.E.64 R22, [R10.64] ;  /* 0x000000080a169981 */ /* 0x000162000c1e1b00 */
[----:B------:R-:W-:Y:S02]  /*07d0*/  @!P2 IADD3.X R13, R19, R7, R13, P4, P5 ;  /* 0x00000007130da210 */ /* 0x000fe400027ea40d */
[----:B------:R-:W-:-:S03]  /*07e0*/  @!P3 IADD3 R14, P4, P5, R18, R6, R47 ;  /* 0x00000006120eb210 */ /* 0x000fc60007d9e02f */
[----:B------:R0:W5:Y:S01]  /*07f0*/  @!P2 LDG.E.64 R24, [R12.64] ;  /* 0x000000080c18a981 */ /* 0x000162000c1e1b00 */
[----:B------:R-:W-:-:S05]  /*0800*/  @!P3 IADD3.X R15, R19, R7, R15, P4, P5 ;  /* 0x00000007130fb210 */ /* 0x000fca00027ea40f */
[----:B------:R0:W5:Y:S01]  /*0810*/  @!P3 LDG.E.64 R26, [R14.64] ;  /* 0x000000080e1ab981 */ /* 0x000162000c1e1b00 */
[----:B------:R-:W-:Y:S01]  /*0820*/  LOP3.LUT P4, RZ, R5, 0x4000000, RZ, 0xc0, !PT ;  /* 0x0400000005ff7812 */ /* 0x000fe2000788c0ff */
[----:B------:R-:W-:-:S04]  /*0830*/  IMAD R46, R43, 0x10, R0 ;  /* 0x000000102b2e7824 */ /* 0x000fc800078e0200 */
[----:B------:R-:W-:-:S08]  /*0840*/  IMAD R52, R43, 0x10, R46 ;  /* 0x000000102b347824 */ /* 0x000fd000078e022e */
[----:B------:R-:W-:Y:S05]  /*0850*/  @P4 BRA `(.L_x_27) ;  /* 0x0000010000004947 */ /* 0x000fea0003800000 */
[--C-:B0-----:R-:W-:Y:S02]  /*0860*/  @!P1 SHF.R.S32.HI R9, RZ, 0x1f, R39.reuse ;  /* 0x0000001fff099819 */ /* 0x101fe40000011427 */
[CC--:B------:R-:W-:Y:S02]  /*0870*/  @!P1 IADD3 R10, P4, P5, R18.reuse, R16.reuse, R39 ;  /* 0x00000010120a9210 */ /* 0x0c0fe40007d9e027 */
[----:B------:R-:W-:Y:S02]  /*0880*/  @!P2 SHF.R.S32.HI R13, RZ, 0x1f, R41 ;  /* 0x0000001fff0da819 */ /* 0x000fe40000011429 */
[CC--:B------:R-:W-:Y:S02]  /*0890*/  @!P1 IADD3.X R11, R19.reuse, R17.reuse, R9, P4, P5 ;  /* 0x00000011130b9210 */ /* 0x0c0fe400027ea409 */
[----:B------:R-:W-:Y:S02]  /*08a0*/  @!P2 IADD3 R12, P4, P5, R18, R16, R41 ;  /* 0x00000010120ca210 */ /* 0x000fe40007d9e029 */
[----:B------:R-:W-:Y:S01]  /*08b0*/  @!P3 SHF.R.S32.HI R15, RZ, 0x1f, R47 ;  /* 0x0000001fff0fb819 */ /* 0x000fe2000001142f */
[----:B------:R0:W5:Y:S01]  /*08c0*/  @!P1 LDG.E.64 R28, [R10.64] ;  /* 0x000000080a1c9981 */ /* 0x000162000c1e1b00 */
[----:B------:R-:W-:-:S02]  /*08d0*/  @!P2 IADD3.X R13, R19, R17, R13, P4, P5 ;  /* 0x00000011130da210 */ /* 0x000fc400027ea40d */
[CC--:B------:R-:W-:Y:S02]  /*08e0*/  @!P3 IADD3 R14, P4, P5, R18.reuse, R16.reuse, R47 ;  /* 0x00000010120eb210 */ /* 0x0c0fe40007d9e02f */
[----:B------:R-:W-:Y:S01]  /*08f0*/  @!P0 SHF.R.S32.HI R9, RZ, 0x1f, R37 ;  /* 0x0000001fff098819 */ /* 0x000fe20000011425 */
[----:B------:R0:W5:Y:S01]  /*0900*/  @!P2 LDG.E.64 R30, [R12.64] ;  /* 0x000000080c1ea981 */ /* 0x000162000c1e1b00 */
[----:B------:R-:W-:Y:S02]  /*0910*/  @!P3 IADD3.X R15, R19, R17, R15, P4, P5 ;  /* 0x00000011130fb210 */ /* 0x000fe400027ea40f */
[----:B------:R-:W-:-:S03]  /*0920*/  @!P0 IADD3 R8, P4, P5, R18, R16, R37 ;  /* 0x0000001012088210 */ /* 0x000fc60007d9e025 */
[----:B------:R0:W5:Y:S01]  /*0930*/  @!P3 LDG.E.64 R32, [R14.64] ;  /* 0x000000080e20b981 */ /* 0x000162000c1e1b00 */
[----:B------:R-:W-:-:S05]  /*0940*/  @!P0 IADD3.X R9, R19, R17, R9, P4, P5 ;  /* 0x0000001113098210 */ /* 0x000fca00027ea409 */
[----:B------:R0:W5:Y:S04]  /*0950*/  @!P0 LDG.E.64 R34, [R8.64] ;  /* 0x0000000808228981 */ /* 0x000168000c1e1b00 */
.L_x_27:
[----:B0----5:R-:W-:Y:S01]  /*0960*/  PRMT R8, R20, 0x7632, R34 ;  /* 0x0000763214087816 */ /* 0x021fe20000000022 */
[----:B------:R-:W-:Y:S01]  /*0970*/  IMAD R54, R43, 0x10, R52 ;  /* 0x000000102b367824 */ /* 0x000fe200078e0234 */
[C-C-:B------:R-:W-:Y:S02]  /*0980*/  PRMT R9, R21.reuse, 0x5410, R35.reuse ;  /* 0x0000541015097816 */ /* 0x140fe40000000023 */
[----:B------:R-:W-:Y:S02]  /*0990*/  PRMT R10, R21, 0x7632, R35 ;  /* 0x00007632150a7816 */ /* 0x000fe40000000023 */
[C-C-:B------:R-:W-:Y:S02]  /*09a0*/  PRMT R14, R22.reuse, 0x5410, R28.reuse ;  /* 0x00005410160e7816 */ /* 0x140fe4000000001c */
[----:B------:R-:W-:Y:S02]  /*09b0*/  PRMT R15, R22, 0x7632, R28 ;  /* 0x00007632160f7816 */ /* 0x000fe4000000001c */
[----:B------:R-:W-:-:S02]  /*09c0*/  PRMT R2, R20, 0x5410, R34 ;  /* 0x0000541014027816 */ /* 0x000fc40000000022 */
[C-C-:B------:R-:W-:Y:S02]  /*09d0*/  PRMT R36, R23.reuse, 0x5410, R29.reuse ;  /* 0x0000541017247816 */ /* 0x140fe4000000001d */
[----:B------:R-:W-:Y:S02]  /*09e0*/  PRMT R37, R23, 0x7632, R29 ;  /* 0x0000763217257816 */ /* 0x000fe4000000001d */
        /* <DEDUP_REMOVED lines=8> */
[----:B------:R-:W-:Y:S02]  /*0a70*/  HMNMX2 R9, R11, -32, -32, !PT ;  /* 0xd000d0000b097840 */ /* 0x000fe40007800000 */
[----:B------:R-:W-:-:S02]  /*0a80*/  HMNMX2 R10, R12, -32, -32, !PT ;  /* 0xd000d0000c0a7840 */ /* 0x000fc40007800000 */
[----:B------:R-:W-:Y:S02]  /*0a90*/  HMNMX2 R11, R13, -32, -32, !PT ;  /* 0xd000d0000d0b7840 */ /* 0x000fe40007800000 */
[-C--:B------:R-:W-:Y:S02]  /*0aa0*/  ISETP.GE.AND P0, PT, R0, R45.reuse, PT ;  /* 0x0000002d0000720c */ /* 0x080fe40003f06270 */
[----:B------:R-:W-:Y:S02]  /*0ab0*/  HMNMX2 R12, R14, -32, -32, !PT ;  /* 0xd000d0000e0c7840 */ /* 0x000fe40007800000 */
[----:B------:R-:W-:Y:S02]  /*0ac0*/  HMNMX2 R13, R15, -32, -32, !PT ;  /* 0xd000d0000f0d7840 */ /* 0x000fe40007800000 */
[----:B------:R-:W-:Y:S02]  /*0ad0*/  ISETP.GE.AND P1, PT, R46, R45, PT ;  /* 0x0000002d2e00720c */ /* 0x000fe40003f26270 */
[----:B------:R-:W-:-:S02]  /*0ae0*/  PRMT R38, R24, 0x5410, R30 ;  /* 0x0000541018267816 */ /* 0x000fc4000000001e */
[----:B------:R-:W-:Y:S02]  /*0af0*/  PRMT R39, R24, 0x7632, R30 ;  /* 0x0000763218277816 */ /* 0x000fe4000000001e */
[C-C-:B------:R-:W-:Y:S02]  /*0b00*/  PRMT R40, R25.reuse, 0x5410, R31.reuse ;  /* 0x0000541019287816 */ /* 0x140fe4000000001f */
[----:B------:R-:W-:Y:S02]  /*0b10*/  PRMT R41, R25, 0x7632, R31 ;  /* 0x0000763219297816 */ /* 0x000fe4000000001f */
[----:B------:R-:W-:Y:S02]  /*0b20*/  HMNMX2 R8, R2, -32, -32, !PT ;  /* 0xd000d00002087840 */ /* 0x000fe40007800000 */
[----:B------:R-:W-:Y:S02]  /*0b30*/  HMNMX2 R14, R36, -32, -32, !PT ;  /* 0xd000d000240e7840 */ /* 0x000fe40007800000 */
[----:B------:R-:W-:Y:S01]  /*0b40*/  HMNMX2 R15, R37, -32, -32, !PT ;  /* 0xd000d000250f7840 */ /* 0x000fe20007800000 */
[----:B------:R0:W-:Y:S01]  /*0b50*/  @!P0 STS.128 [R0], R8 ;  /* 0x0000000800008388 */ /* 0x0001e20000000c00 */
[----:B------:R-:W-:-:S02]  /*0b60*/  ISETP.GE.AND P2, PT, R52, R45, PT ;  /* 0x0000002d3400720c */ /* 0x000fc40003f46270 */
[C-C-:B------:R-:W-:Y:S01]  /*0b70*/  PRMT R2, R26.reuse, 0x5410, R32.reuse ;  /* 0x000054101a027816 */ /* 0x140fe20000000020 */
[----:B------:R1:W-:Y:S01]  /*0b80*/  @!P1 STS.128 [R46], R12 ;  /* 0x0000000c2e009388 */ /* 0x0003e20000000c00 */
[----:B------:R-:W-:Y:S02]  /*0b90*/  PRMT R36, R26, 0x7632, R32 ;  /* 0x000076321a247816 */ /* 0x000fe40000000020 */
[C-C-:B------:R-:W-:Y:S02]  /*0ba0*/  PRMT R37, R27.reuse, 0x5410, R33.reuse ;  /* 0x000054101b257816 */ /* 0x140fe40000000021 */
[----:B------:R-:W-:Y:S02]  /*0bb0*/  PRMT R42, R27, 0x7632, R33 ;  /* 0x000076321b2a7816 */ /* 0x000fe40000000021 */
[----:B------:R-:W-:Y:S02]  /*0bc0*/  ISETP.GE.AND P3, PT, R54, R45, PT ;  /* 0x0000002d3600720c */ /* 0x000fe40003f66270 */
[----:B------:R-:W-:-:S02]  /*0bd0*/  HMNMX2 R38, R38, 32, 32, PT ;  /* 0x5000500026267840 */ /* 0x000fc40003800000 */
[----:B------:R-:W-:Y:S01]  /*0be0*/  HMNMX2 R39, R39, 32, 32, PT ;  /* 0x5000500027277840 */ /* 0x000fe20003800000 */
[----:B0-----:R-:W-:Y:S01]  /*0bf0*/  IMAD R0, R43, 0x10, R54 ;  /* 0x000000102b007824 */ /* 0x001fe200078e0236 */
[----:B------:R-:W-:Y:S02]  /*0c00*/  HMNMX2 R40, R40, 32, 32, PT ;  /* 0x5000500028287840 */ /* 0x000fe40003800000 */
[----:B------:R-:W-:Y:S02]  /*0c10*/  HMNMX2 R41, R41, 32, 32, PT ;  /* 0x5000500029297840 */ /* 0x000fe40003800000 */
[----:B------:R-:W-:Y:S02]  /*0c20*/  HMNMX2 R2, R2, 32, 32, PT ;  /* 0x5000500002027840 */ /* 0x000fe40003800000 */
[----:B------:R-:W-:Y:S02]  /*0c30*/  HMNMX2 R36, R36, 32, 32, PT ;  /* 0x5000500024247840 */ /* 0x000fe40003800000 */
[----:B------:R-:W-:-:S02]  /*0c40*/  HMNMX2 R37, R37, 32, 32, PT ;  /* 0x5000500025257840 */ /* 0x000fc40003800000 */
        /* <DEDUP_REMOVED lines=8> */
[----:B------:R-:W-:Y:S01]  /*0cd0*/  HMNMX2 R58, R37, -32, -32, !PT ;  /* 0xd000d000253a7840 */ /* 0x000fe20007800000 */
[----:B------:R-:W-:Y:S01]  /*0ce0*/  IMAD R37, R43, 0x8, R47 ;  /* 0x000000082b257824 */ /* 0x000fe200078e022f */
[----:B------:R-:W-:-:S04]  /*0cf0*/  HMNMX2 R59, R42, -32, -32, !PT ;  /* 0xd000d0002a3b7840 */ /* 0x000fc80007800000 */
[----:B------:R-:W-:Y:S01]  /*0d00*/  ISETP.GE.AND P0, PT, R37, R44, PT ;  /* 0x0000002c2500720c */ /* 0x000fe20003f06270 */
[----:B------:R1:W-:-:S12]  /*0d10*/  @!P3 STS.128 [R54], R56 ;  /* 0x000000383600b388 */ /* 0x0003d80000000c00 */
[----:B------:R-:W-:Y:S05]  /*0d20*/  @!P0 BRA `(.L_x_28) ;  /* 0xfffff97000008947 */ /* 0x000fea000383ffff */
.L_x_26:
[----:B------:R-:W-:Y:S05]  /*0d30*/  BSYNC B0 ;  /* 0x0000000000007941 */ /* 0x000fea0003800000 */
.L_x_25:
        /* <DEDUP_REMOVED lines=11> */
[----:B------:R-:W-:-:S04]  /*0df0*/  LEA.HI R7, R7, R2, RZ, 0x2 ;  /* 0x0000000207077211 */ /* 0x000fc800078f10ff */
[----:B------:R-:W-:Y:S01]  /*0e00*/  LOP3.LUT R8, R7, 0xfffffffc, RZ, 0xc0, !PT ;  /* 0xfffffffc07087812 */ /* 0x000fe200078ec0ff */
[----:B------:R-:W-:Y:S05]  /*0e10*/  @!P0 BRA `(.L_x_29) ;  /* 0x0000029000008947 */ /* 0x000fea0003800000 */
[C---:B------:R-:W-:Y:S01]  /*0e20*/  IADD3 R7, R9.reuse, -0x12, RZ ;  /* 0xffffffee09077810 */ /* 0x040fe20007ffe0ff */
[----:B------:R-:W-:Y:S01]  /*0e30*/  UMOV UR4, URZ ;  /* 0x0000003f00047c82 */ /* 0x000fe20008000000 */
[----:B------:R-:W-:Y:S02]  /*0e40*/  IADD3 R6, R9, -0x1, RZ ;  /* 0xffffffff09067810 */ /* 0x000fe40007ffe0ff */
[----:B------:R-:W-:Y:S02]  /*0e50*/  ISETP.GE.U32.AND P0, PT, R7, 0x3, PT ;  /* 0x000000030700780c */ /* 0x000fe40003f06070 */
[----:B------:R-:W-:-:S04]  /*0e60*/  LOP3.LUT R6, R6, 0x3, RZ, 0xc0, !PT ;  /* 0x0000000306067812 */ /* 0x000fc800078ec0ff */
[----:B------:R-:W-:-:S07]  /*0e70*/  ISETP.NE.AND P1, PT, R6, RZ, PT ;  /* 0x000000ff0600720c */ /* 0x000fce0003f25270 */
[----:B------:R-:W-:Y:S06]  /*0e80*/  @!P0 BRA `(.L_x_30) ;  /* 0x0000018000008947 */ /* 0x000fec0003800000 */
[----:B------:R-:W-:Y:S01]  /*0e90*/  IMAD R7, R3, 0xc, R0 ;  /* 0x0000000c03077824 */ /* 0x000fe200078e0200 */
[----:B------:R-:W-:Y:S01]  /*0ea0*/  IADD3 R0, -R6, -0x11, R9 ;  /* 0xffffffef06007810 */ /* 0x000fe20007ffe109 */
[----:B------:R-:W-:-:S05]  /*0eb0*/  IMAD.IADD R2, R2, 0x1, -R8 ;  /* 0x0000000102027824 */ /* 0x000fca00078e0a08 */
[----:B------:R-:W-:-:S05]  /*0ec0*/  IADD3 R2, -R2, 0x3, R7 ;  /* 0x0000000302027810 */ /* 0x000fca0007ffe107 */
.L_x_31:
[----:B-1----:R-:W-:Y:S01]  /*0ed0*/  IMAD R7, R54, 0xc, R2 ;  /* 0x0000000c36077824 */ /* 0x002fe200078e0202 */
[----:B------:R-:W-:Y:S01]  /*0ee0*/  STS [R2], RZ ;  /* 0x000000ff02007388 */ /* 0x000fe20000000800 */
[----:B------:R-:W-:Y:S01]  /*0ef0*/  IADD3 R0, R0, -0x4, RZ ;  /* 0xfffffffc00007810 */ /* 0x000fe20007ffe0ff */
[----:B------:R-:W-:Y:S01]  /*0f00*/  UIADD3 UR4, UR4, 0x4, URZ ;  /* 0x0000000404047890 */ /* 0x000fe2000fffe03f */
[----:B------:R-:W-:Y:S01]  /*0f10*/  IMAD R9, R54, 0xc, R7 ;  /* 0x0000000c36097824 */ /* 0x000fe200078e0207 */
        /* <DEDUP_REMOVED lines=15> */
.L_x_30:
[----:B------:R-:W-:Y:S05]  /*1010*/  @!P1 BRA `(.L_x_29) ;  /* 0x0000009000009947 */ /* 0x000fea0003800000 */
.L_x_32:
[----:B-1----:R-:W-:Y:S01]  /*1020*/  IMAD R7, R54, UR4, R3 ;  /* 0x0000000436077c24 */ /* 0x002fe2000f8e0203 */
[----:B------:R-:W-:Y:S01]  /*1030*/  IADD3 R6, R6, -0x1, RZ ;  /* 0xffffffff06067810 */ /* 0x000fe20007ffe0ff */
[----:B------:R-:W-:-:S02]  /*1040*/  UIADD3 UR4, UR4, 0x1, URZ ;  /* 0x0000000104047890 */ /* 0x000fc4000fffe03f */
[----:B0-----:R-:W-:Y:S01]  /*1050*/  IMAD R0, R7, 0xc, R8 ;  /* 0x0000000c07007824 */ /* 0x001fe200078e0208 */
[----:B------:R-:W-:-:S04]  /*1060*/  ISETP.NE.AND P0, PT, R6, RZ, PT ;  /* 0x000000ff0600720c */ /* 0x000fc80003f05270 */
[----:B------:R0:W-:Y:S04]  /*1070*/  STS [R0], RZ ;  /* 0x000000ff00007388 */ /* 0x0001e80000000800 */
[----:B------:R0:W-:Y:S04]  /*1080*/  STS [R0+0x4], RZ ;  /* 0x000004ff00007388 */ /* 0x0001e80000000800 */
[----:B------:R0:W-:Y:S01]  /*1090*/  STS [R0+0x8], RZ ;  /* 0x000008ff00007388 */ /* 0x0001e20000000800 */
[----:B------:R-:W-:Y:S05]  /*10a0*/  @P0 BRA `(.L_x_32) ;  /* 0xffffff7000000947 */ /* 0x000fea000383ffff */
.L_x_29:
[----:B0-----:R-:W0:Y:S02]  /*10b0*/  LDC.U16 R0, c[0x0][0x168] ;  /* 0x00005a00ff007b82 */ /* 0x001e240000000400 */
[----:B0-----:R-:W-:-:S04]  /*10c0*/  PRMT R6, R0, 0x9910, RZ ;  /* 0x0000991000067816 */ /* 0x001fc800000000ff */
[----:B------:R-:W-:-:S13]  /*10d0*/  ISETP.GE.AND P0, PT, R6, 0x1, PT ;  /* 0x000000010600780c */ /* 0x000fda0003f06270 */
[----:B------:R-:W-:Y:S05]  /*10e0*/  @!P0 BRA `(.L_x_33) ;  /* 0x0000f05000008947 */ /* 0x000fea0003800000 */
[C---:B------:R-:W-:Y:S01]  /*10f0*/  IMAD R8, R3.reuse, 0xc, R8 ;  /* 0x0000000c03087824 */ /* 0x040fe200078e0208 */
[----:B-1----:R-:W-:Y:S01]  /*1100*/  CS2R R10, SRZ ;  /* 0x00000000000a7805 */ /* 0x002fe2000001ff00 */
[----:B------:R-:W-:Y:S01]  /*1110*/  IMAD.IADD R7, R3, 0x1, R12 ;  /* 0x0000000103077824 */ /* 0x000fe200078e020c */
[----:B------:R-:W-:Y:S01]  /*1120*/  CS2R R14, SRZ ;  /* 0x00000000000e7805 */ /* 0x000fe2000001ff00 */
[C---:B------:R-:W-:Y:S01]  /*1130*/  IMAD R51, R54.reuse, 0xc, R8 ;  /* 0x0000000c36337824 */ /* 0x040fe200078e0208 */
[----:B------:R-:W-:Y:S01]  /*1140*/  CS2R R12, SRZ ;  /* 0x00000000000c7805 */ /* 0x000fe2000001ff00 */
[----:B------:R-:W-:Y:S01]  /*1150*/  IMAD.MOV.U32 R9, RZ, RZ, RZ ;  /* 0x000000ffff097224 */ /* 0x000fe200078e00ff */
[----:B------:R-:W-:Y:S01]  /*1160*/  CS2R R16, SRZ ;  /* 0x0000000000107805 */ /* 0x000fe2000001ff00 */
[C---:B------:R-:W-:Y:S01]  /*1170*/  IMAD R51, R54.reuse, 0xc, R51 ;  /* 0x0000000c36337824 */ /* 0x040fe200078e0233 */
[----:B------:R-:W-:Y:S01]  /*1180*/  CS2R R18, SRZ ;  /* 0x0000000000127805 */ /* 0x000fe2000001ff00 */
[----:B------:R-:W-:Y:S01]  /*1190*/  CS2R R20, SRZ ;  /* 0x0000000000147805 */ /* 0x000fe2000001ff00 */
[----:B------:R-:W-:Y:S01]  /*11a0*/  CS2R R22, SRZ ;  /* 0x0000000000167805 */ /* 0x000fe2000001ff00 */
[----:B------:R-:W-:Y:S01]  /*11b0*/  IMAD R53, R54, 0xc, R51 ;  /* 0x0000000c36357824 */ /* 0x000fe200078e0233 */
        /* <DEDUP_REMOVED lines=16> */
[----:B------:R-:W-:Y:S01]  /*12c0*/  UMOV UR4, URZ ;  /* 0x0000003f00047c82 */ /* 0x000fe20008000000 */
[----:B------:R-:W-:-:S02]  /*12d0*/  IMAD.MOV.U32 R84, RZ, RZ, RZ ;  /* 0x000000ffff547224 */ /* 0x000fc400078e00ff */
[----:B------:R-:W-:Y:S02]  /*12e0*/  IMAD.MOV.U32 R76, RZ, RZ, RZ ;  /* 0x000000ffff4c7224 */ /* 0x000fe400078e00ff */
[----:B------:R-:W-:Y:S02]  /*12f0*/  IMAD.MOV.U32 R71, RZ, RZ, RZ ;  /* 0x000000ffff477224 */ /* 0x000fe400078e00ff */
[----:B------:R-:W-:Y:S02]  /*1300*/  IMAD.MOV.U32 R104, RZ, RZ, RZ ;  /* 0x000000ffff687224 */ /* 0x000fe400078e00ff */
[----:B------:R-:W-:Y:S02]  /*1310*/  IMAD.MOV.U32 R106, RZ, RZ, RZ ;  /* 0x000000ffff6a7224 */ /* 0x000fe400078e00ff */
[----:B------:R-:W-:Y:S02]  /*1320*/  IMAD.MOV.U32 R52, RZ, RZ, RZ ;  /* 0x000000ffff347224 */ /* 0x000fe400078e00ff */
[----:B------:R-:W-:-:S02]  /*1330*/  IMAD.MOV.U32 R50, RZ, RZ, RZ ;  /* 0x000000ffff327224 */ /* 0x000fc400078e00ff */
[----:B------:R-:W-:Y:S02]  /*1340*/  IMAD.MOV.U32 R80, RZ, RZ, RZ ;  /* 0x000000ffff507224 */ /* 0x000fe400078e00ff */
[----:B------:R-:W-:Y:S02]  /*1350*/  IMAD.MOV.U32 R0, RZ, RZ, RZ ;  /* 0x000000ffff007224 */ /* 0x000fe400078e00ff */
[----:B------:R-:W-:Y:S02]  /*1360*/  IMAD.MOV.U32 R2, RZ, RZ, RZ ;  /* 0x000000ffff027224 */ /* 0x000fe400078e00ff */
[----:B------:R-:W-:-:S02]  /*1370*/  IMAD R54, R54, 0xc, R53 ;  /* 0x0000000c36367824 */ /* 0x000fc400078e0235 */
.L_x_35:
[C---:B------:R-:W-:Y:S01]  /*1380*/  HSET2.BF.GE.AND R55, R3.reuse.H0_H0, c[0x0] [0x788], PT ;  /* 0x0001e20003377633 */ /* 0x040fe20003806880 */
[----:B------:R-:W-:Y:S01]  /*1390*/  IMAD.MOV.U32 R120, RZ, RZ, c[0x0][0x78c] ;  /* 0x0001e300ff787624 */ /* 0x000fe200078e00ff */
[C---:B------:R-:W-:Y:S01]  /*13a0*/  HSET2.BF.GE.AND R73, R3.reuse.H0_H0, c[0x0] [0x794], PT ;  /* 0x0001e50003497633 */ /* 0x040fe20003806880 */
[----:B------:R-:W-:Y:S01]  /*13b0*/  IMAD.MOV.U32 R86, RZ, RZ, c[0x0][0x790] ;  /* 0x0001e400ff567624 */ /* 0x000fe200078e00ff */
[----:B------:R-:W-:Y:S01]  /*13c0*/  HSET2.BF.GE.AND R77, R3.H0_H0, c[0x0] [0x7a0], PT ;  /* 0x0001e800034d7633 */ /* 0x000fe20003806880 */
[--C-:B------:R-:W-:Y:S01]  /*13d0*/  HFMA2 R55, -R55, c[0x0] [0x164].H1_H1, R7.reuse.H0_H0 ;  /* 0x3000590037377a31 */ /* 0x100fe20000040107 */
[----:B------:R-:W-:Y:S01]  /*13e0*/  IMAD.MOV.U32 R122, RZ, RZ, c[0x0][0x798] ;  /* 0x0001e600ff7a7624 */ /* 0x000fe200078e00ff */
[--C-:B------:R-:W-:Y:S01]  /*13f0*/  HFMA2 R73, -R73, c[0x0] [0x164].H1_H1, R7.reuse.H0_H0 ;  /* 0x3000590049497a31 */ /* 0x100fe20000040107 */
[----:B------:R-:W-:Y:S01]  /*1400*/  IMAD.MOV.U32 R88, RZ, RZ, c[0x0][0x79c] ;  /* 0x0001e700ff587624 */ /* 0x000fe200078e00ff */
[----:B------:R-:W-:Y:S01]  /*1410*/  HSET2.BF.GE.AND R78, R3.H0_H0, c[0x0] [0x7ac], PT ;  /* 0x0001eb00034e7633 */ /* 0x000fe20003806880 */
[C---:B------:R-:W-:Y:S01]  /*1420*/  IDP.2A.LO.S16.S8 R120, R55.reuse, c[0x2][0x8], R120 ;  /* 0x0080020037787a26 */ /* 0x040fe20000001678 */
[--C-:B------:R-:W-:Y:S01]  /*1430*/  HFMA2 R77, -R77, c[0x0] [0x164].H1_H1, R7.reuse.H0_H0 ;  /* 0x300059004d4d7a31 */ /* 0x100fe20000040107 */
[----:B------:R-:W-:Y:S01]  /*1440*/  IDP.2A.HI.S16.S8 R103, R55, c[0x2][0xc], R86 ;  /* 0x0080030037677a26 */ /* 0x000fe20000003656 */
[C---:B------:R-:W-:Y:S01]  /*1450*/  HSET2.BF.GE.AND R55, R3.reuse.H0_H0, c[0x0] [0x7b8], PT ;  /* 0x0001ee0003377633 */ /* 0x040fe20003806880 */
[C---:B------:R-:W-:Y:S01]  /*1460*/  IDP.2A.LO.S16.S8 R122, R73.reuse, c[0x2][0x8], R122 ;  /* 0x00800200497a7a26 */ /* 0x040fe2000000167a */
[--C-:B------:R-:W-:Y:S01]  /*1470*/  HFMA2 R78, -R78, c[0x0] [0x164].H1_H1, R7.reuse.H0_H0 ;  /* 0x300059004e4e7a31 */ /* 0x100fe20000040107 */
[----:B------:R-:W-:Y:S01]  /*1480*/  IDP.2A.HI.S16.S8 R107, R73, c[0x2][0xc], R88 ;  /* 0x00800300496b7a26 */ /* 0x000fe20000003658 */
[----:B------:R-:W-:Y:S01]  /*1490*/  HSET2.BF.GE.AND R73, R3.H0_H0, c[0x0] [0x7c4], PT ;  /* 0x0001f10003497633 */ /* 0x000fe20003806880 */
[----:B------:R-:W-:Y:S01]  /*14a0*/  IMAD.MOV.U32 R86, RZ, RZ, c[0x0][0x7a4] ;  /* 0x0001e900ff567624 */ /* 0x000fe200078e00ff */
[--C-:B------:R-:W-:Y:S01]  /*14b0*/  HFMA2 R55, -R55, c[0x0] [0x164].H1_H1, R7.reuse.H0_H0 ;  /* 0x3000590037377a31 */ /* 0x100fe20000040107 */
[----:B------:R-:W-:Y:S01]  /*14c0*/  IMAD.MOV.U32 R110, RZ, RZ, c[0x0][0x7a8] ;  /* 0x0001ea00ff6e7624 */ /* 0x000fe200078e00ff */
[----:B------:R-:W-:Y:S01]  /*14d0*/  LOP3.LUT R125, R0, 0x80008000, RZ, 0xfc, !PT ;  /* 0x80008000007d7812 */ /* 0x000fe200078efcff */
[----:B------:R-:W-:Y:S01]  /*14e0*/  IMAD.MOV.U32 R111, RZ, RZ, c[0x0][0x7b0] ;  /* 0x0001ec00ff6f7624 */ /* 0x000fe200078e00ff */
[----:B------:R-:W-:Y:S01]  /*14f0*/  HFMA2 R73, -R73, c[0x0] [0x164].H1_H1, R7.H0_H0 ;  /* 0x3000590049497a31 */ /* 0x000fe20000040107 */
[----:B------:R-:W-:Y:S01]  /*1500*/  IMAD.MOV.U32 R79, RZ, RZ, c[0x0][0x7b4] ;  /* 0x0001ed00ff4f7624 */ /* 0x000fe200078e00ff */
[----:B------:R-:W-:Y:S01]  /*1510*/  LOP3.LUT R101, R2, 0x80008000, RZ, 0xfc, !PT ;  /* 0x8000800002657812 */ /* 0x000fe200078efcff */
[----:B------:R-:W-:-:S02]  /*1520*/  IDP.2A.LO.S16.S8 R109, R77, c[0x2][0x8], R86 ;  /* 0x008002004d6d7a26 */ /* 0x000fc40000001656 */
[----:B------:R-:W-:Y:S01]  /*1530*/  IDP.2A.HI.S16.S8 R110, R77, c[0x2][0xc], R110 ;  /* 0x008003004d6e7a26 */ /* 0x000fe2000000366e */
[----:B------:R-:W-:Y:S01]  /*1540*/  HSET2.BF.GE.AND R77, R3.H0_H0, c[0x0] [0x7d0], PT ;  /* 0x0001f400034d7633 */ /* 0x000fe20003806880 */
[C---:B------:R-:W-:Y:S02]  /*1550*/  IDP.2A.LO.S16.S8 R111, R78.reuse, c[0x2][0x8], R111 ;  /* 0x008002004e6f7a26 */ /* 0x040fe4000000166f */
[----:B------:R-:W-:Y:S01]  /*1560*/  IDP.2A.HI.S16.S8 R118, R78, c[0x2][0xc], R79 ;  /* 0x008003004e767a26 */ /* 0x000fe2000000364f */
[----:B------:R-:W-:Y:S01]  /*1570*/  SHF.R.U32.HI R79, RZ, 0x1a, R82 ;  /* 0x0000001aff4f7819 */ /* 0x000fe20000011652 */
[----:B------:R-:W-:Y:S01]  /*1580*/  IMAD.MOV.U32 R78, RZ, RZ, c[0x0][0x7c0] ;  /* 0x0001f000ff4e7624 */ /* 0x000fe200078e00ff */
[----:B------:R-:W-:Y:S01]  /*1590*/  HFMA2 R77, -R77, c[0x0] [0x164].H1_H1, R7.H0_H0 ;  /* 0x300059004d4d7a31 */ /* 0x000fe20000040107 */
[----:B------:R-:W-:Y:S01]  /*15a0*/  IMAD.MOV.U32 R112, RZ, RZ, c[0x0][0x7c8] ;  /* 0x0001f200ff707624 */ /* 0x000fe200078e00ff */
[----:B------:R-:W-:Y:S01]  /*15b0*/  LDS R91, [R118] ;  /* 0x00000000765b7984 */ /* 0x000fe20000000800 */
[----:B------:R-:W-:-:S02]  /*15c0*/  IMAD.MOV.U32 R86, RZ, RZ, c[0x0][0x7cc] ;  /* 0x0001f300ff567624 */ /* 0x000fc400078e00ff */
[----:B------:R-:W-:Y:S01]  /*15d0*/  IDP.2A.HI.S16.S8 R105, R55, c[0x2][0xc], R78 ;  /* 0x0080030037697a26 */ /* 0x000fe2000000364e */
[C---:B------:R-:W-:Y:S01]  /*15e0*/  HSET2.BF.GE.AND R78, R3.reuse.H0_H0, c[0x0] [0x7f4], PT ;  /* 0x0001fd00034e7633 */ /* 0x040fe20003806880 */
[C---:B------:R-:W-:Y:S02]  /*15f0*/  IDP.2A.LO.S16.S8 R112, R73.reuse, c[0x2][0x8], R112 ;  /* 0x0080020049707a26 */ /* 0x040fe40000001670 */
[----:B------:R-:W-:Y:S01]  /*1600*/  IDP.2A.HI.S16.S8 R123, R73, c[0x2][0xc], R86 ;  /* 0x00800300497b7a26 */ /* 0x000fe20000003656 */
[----:B------:R-:W-:Y:S01]  /*1610*/  HSET2.BF.GE.AND R73, R3.H0_H0, c[0x0] [0x7e8], PT ;  /* 0x0001fa0003497633 */ /* 0x000fe20003806880 */
[----:B------:R-:W-:Y:S01]  /*1620*/  IMAD.MOV.U32 R86, RZ, RZ, c[0x0][0x7d4] ;  /* 0x0001f500ff567624 */ /* 0x000fe200078e00ff */
[--C-:B------:R-:W-:Y:S01]  /*1630*/  HFMA2 R78, -R78, c[0x0] [0x164].H1_H1, R7.reuse.H0_H0 ;  /* 0x300059004e4e7a31 */ /* 0x100fe20000040107 */
[----:B------:R-:W-:Y:S02]  /*1640*/  IMAD.MOV.U32 R88, RZ, RZ, c[0x0][0x7d8] ;  /* 0x0001f600ff587624 */ /* 0x000fe400078e00ff */
[C---:B------:R-:W-:Y:S01]  /*1650*/  IDP.2A.LO.S16.S8 R121, R77.reuse, c[0x2][0x8], R86 ;  /* 0x008002004d797a26 */ /* 0x040fe20000001656 */
[----:B------:R-:W-:Y:S01]  /*1660*/  HFMA2 R73, -R73, c[0x0] [0x164].H1_H1, R7.H0_H0 ;  /* 0x3000590049497a31 */ /* 0x000fe20000040107 */
[----:B------:R-:W-:Y:S01]  /*1670*/  IDP.2A.HI.S16.S8 R119, R77, c[0x2][0xc], R88 ;  /* 0x008003004d777a26 */ /* 0x000fe20000003658 */
[----:B------:R-:W-:Y:S01]  /*1680*/  HSET2.BF.GE.AND R77, R3.H0_H0, c[0x0] [0x800], PT ;  /* 0x00020000034d7633 */ /* 0x000fe20003806880 */
[----:B------:R-:W-:Y:S01]  /*1690*/  IMAD.MOV.U32 R108, RZ, RZ, c[0x0][0x7bc] ;  /* 0x0001ef00ff6c7624 */ /* 0x000fe200078e00ff */
[----:B------:R-:W-:Y:S01]  /*16a0*/  LDS R135, [R121] ;  /* 0x0000000079877984 */ /* 0x000fe20000000800 */
[----:B------:R-:W-:-:S02]  /*16b0*/  IMAD.MOV.U32 R88, RZ, RZ, c[0x0][0x7ec] ;  /* 0x0001fb00ff587624 */ /* 0x000fc400078e00ff */
[----:B------:R-:W-:Y:S01]  /*16c0*/  IMAD.MOV.U32 R114, RZ, RZ, c[0x0][0x7f0] ;  /* 0x0001fc00ff727624 */ /* 0x000fe200078e00ff */
[--C-:B------:R-:W-:Y:S01]  /*16d0*/  HFMA2 R87, -R77, c[0x0] [0x164].H1_H1, R7.reuse.H0_H0 ;  /* 0x300059004d577a31 */ /* 0x100fe20000040107 */
[----:B------:R-:W-:Y:S01]  /*16e0*/  IMAD.MOV.U32 R113, RZ, RZ, c[0x0][0x7f8] ;  /* 0x0001fe00ff717624 */ /* 0x000fe200078e00ff */
[----:B------:R-:W-:Y:S01]  /*16f0*/  SHF.R.U32.HI R77, RZ, 0x1a, R80 ;  /* 0x0000001aff4d7819 */ /* 0x000fe20000011650 */
[----:B------:R-:W-:Y:S01]  /*1700*/  IDP.2A.LO.S16.S8 R108, R55, c[0x2][0x8], R108 ;  /* 0x00800200376c7a26 */ /* 0x000fe2000000166c */
[----:B------:R-:W-:Y:S01]  /*1710*/  HSET2.BF.GE.AND R55, R3.H0_H0, c[0x0] [0x7dc], PT ;  /* 0x0001f70003377633 */ /* 0x000fe20003806880 */
[----:B------:R-:W-:Y:S01]  /*1720*/  IDP.2A.LO.S16.S8 R115, R73, c[0x2][0x8], R88 ;  /* 0x0080020049737a26 */ /* 0x000fe20000001658 */
[----:B------:R-:W-:Y:S01]  /*1730*/  LOP3.LUT R88, R77, 0x3e, RZ, 0xc0, !PT ;  /* 0x0000003e4d587812 */ /* 0x000fe200078ec0ff */
[----:B------:R-:W-:Y:S01]  /*1740*/  IDP.2A.HI.S16.S8 R114, R73, c[0x2][0xc], R114 ;  /* 0x0080030049727a26 */ /* 0x000fe20000003672 */
[----:B------:R-:W-:Y:S01]  /*1750*/  LDS R77, [R120] ;  /* 0x00000000784d7984 */ /* 0x000fe20000000800 */
[----:B------:R-:W-:Y:S01]  /*1760*/  IDP.2A.LO.S16.S8 R113, R78, c[0x2][0x8], R113 ;  /* 0x008002004e717a26 */ /* 0x000fe20000001671 */
[----:B------:R-:W-:Y:S01]  /*1770*/  LOP3.LUT R78, R82, 0x7ffffff, RZ, 0xc0, !PT ;  /* 0x07ffffff524e7812 */ /* 0x000fe200078ec0ff */
[----:B------:R-:W-:Y:S01]  /*1780*/  IMAD.MOV.U32 R73, RZ, RZ, -0x57df57e0 ;  /* 0xa820a820ff497424 */ /* 0x000fe200078e00ff */
[----:B------:R-:W-:Y:S01]  /*1790*/  HFMA2 R55, -R55, c[0x0] [0x164].H1_H1, R7.H0_H0 ;  /* 0x3000590037377a31 */ /* 0x000fe20000040107 */
[----:B------:R-:W-:Y:S01]  /*17a0*/  IMAD.MOV.U32 R86, RZ, RZ, c[0x0][0x7e0] ;  /* 0x0001f800ff567624 */ /* 0x000fe200078e00ff */
[----:B------:R-:W-:Y:S01]  /*17b0*/  LOP3.LUT R82, R80, 0x7ffffff, RZ, 0xc0, !PT ;  /* 0x07ffffff50527812 */ /* 0x000fe200078ec0ff */
[----:B------:R-:W-:Y:S01]  /*17c0*/  IMAD.MOV.U32 R116, RZ, RZ, c[0x0][0x7e4] ;  /* 0x0001f900ff747624 */ /* 0x000fe200078e00ff */
                                                                                                                                   /* 0x4040004949557241 */
                                                                                                                                   /* 0x080fe2000002004e */
[----:B------:R-:W-:Y:S01]  /*17e0*/  IDP.2A.LO.S16.S8 R117, R55, c[0x2][0x8], R86 ;  /* 0x0080020037757a26 */ /* 0x000fe20000001656 */
                                                                                                                                   /* 0x4040004949597241 */
                                                                                                                                   /* 0x080fe2000000004e */
[----:B------:R-:W-:Y:S01]  /*1800*/  IDP.2A.HI.S16.S8 R116, R55, c[0x2][0xc], R116 ;  /* 0x0080030037747a26 */ /* 0x000fe20000003674 */
[----:B------:R-:W0:Y:S01]  /*1810*/  LDS R78, [R103] ;  /* 0x00000000674e7984 */ /* 0x000e220000000800 */
[----:B------:R-:W-:Y:S01]  /*1820*/  IMAD.MOV.U32 R55, RZ, RZ, 0x1 ;  /* 0x00000001ff377424 */ /* 0x000fe200078e00ff */
[----:B------:R-:W-:Y:S01]  /*1830*/  LOP3.LUT R86, R79, 0x3e, RZ, 0xc0, !PT ;  /* 0x0000003e4f567812 */ /* 0x000fe200078ec0ff */
[----:B------:R-:W-:Y:S01]  /*1840*/  IMAD.MOV.U32 R92, RZ, RZ, c[0x0][0x804] ;  /* 0x00020100ff5c7624 */ /* 0x000fe200078e00ff */
[----:B------:R-:W-:Y:S01]  /*1850*/  LDS R79, [R122] ;  /* 0x000000007a4f7984 */ /* 0x000fe20000000800 */
                                                                                                                                   /* 0x4040004949517241 */
                                                                                                                                   /* 0x080fe20000000052 */
[----:B------:R-:W-:Y:S01]  /*1870*/  IMAD.MOV.U32 R94, RZ, RZ, c[0x0][0x808] ;  /* 0x00020200ff5e7624 */ /* 0x000fe200078e00ff */
[CC--:B------:R-:W-:Y:S01]  /*1880*/  SHF.L.U32 R90, R55.reuse, R86.reuse, RZ ;  /* 0x00000056375a7219 */ /* 0x0c0fe200000006ff */
[----:B------:R-:W1:Y:S01]  /*1890*/  LDS R80, [R107] ;  /* 0x000000006b507984 */ /* 0x000e620000000800 */
[----:B------:R-:W-:Y:S01]  /*18a0*/  SHF.L.U64.HI R132, R55, R86, RZ ;  /* 0x0000005637847219 */ /* 0x000fe200000102ff */
[----:B------:R-:W-:Y:S01]  /*18b0*/  IDP.2A.LO.S16.S8 R86, R87, c[0x2][0x8], R92 ;  /* 0x0080020057567a26 */ /* 0x000fe2000000165c */
[----:B------:R-:W-:Y:S01]  /*18c0*/  LOP3.LUT R99, R89, R90, RZ, 0xfc, !PT ;  /* 0x0000005a59637212 */ /* 0x000fe200078efcff */
[----:B------:R-:W-:Y:S01]  /*18d0*/  IDP.2A.HI.S16.S8 R87, R87, c[0x2][0xc], R94 ;  /* 0x0080030057577a26 */ /* 0x000fe2000000365e */
[----:B------:R-:W-:Y:S01]  /*18e0*/  SHF.L.U32 R92, R55, R88, RZ ;  /* 0x00000058375c7219 */ /* 0x000fe200000006ff */
[----:B------:R-:W-:Y:S01]  /*18f0*/  LDS R90, [R111] ;  /* 0x000000006f5a7984 */ /* 0x000fe20000000800 */
[----:B------:R-:W-:Y:S01]  /*1900*/  LOP3.LUT R132, R85, R132, RZ, 0xfc, !PT ;  /* 0x0000008455847212 */ /* 0x000fe200078efcff */
[----:B------:R-:W-:Y:S01]  /*1910*/  IMAD.MOV.U32 R143, RZ, RZ, c[0x0][0x828] ;  /* 0x00020a00ff8f7624 */ /* 0x000fe200078e00ff */
[----:B------:R-:W-:Y:S01]  /*1920*/  SHF.L.U64.HI R89, R55, R88, RZ ;  /* 0x0000005837597219 */ /* 0x000fe200000102ff */
[----:B------:R-:W-:Y:S01]  /*1930*/  LDS R85, [R109] ;  /* 0x000000006d557984 */ /* 0x000fe20000000800 */
[----:B------:R-:W-:Y:S01]  /*1940*/  LOP3.LUT R81, R81, R92, RZ, 0xfc, !PT ;  /* 0x0000005c51517212 */ /* 0x000fe200078efcff */
[----:B------:R-:W-:Y:S01]  /*1950*/  IMAD.MOV.U32 R145, RZ, RZ, c[0x0][0x82c] ;  /* 0x00020b00ff917624 */ /* 0x000fe200078e00ff */
                                                                                                                                   /* 0x4040004949527241 */
                                                                                                                                   /* 0x000fe20000020052 */
[----:B------:R-:W2:Y:S01]  /*1970*/  LDS R88, [R110] ;  /* 0x000000006e587984 */ /* 0x000ea20000000800 */
                                                                                                                                   /* 0x0000007d00837241 */
                                                                                                                                   /* 0x0c0fe20000000084 */
[----:B------:R-:W-:Y:S01]  /*1990*/  IMAD.MOV.U32 R154, RZ, RZ, c[0x0][0x838] ;  /* 0x00020e00ff9a7624 */ /* 0x000fe200078e00ff */
[----:B------:R-:W-:Y:S01]  /*19a0*/  LOP3.LUT R82, R89, R82, RZ, 0xfc, !PT ;  /* 0x0000005259527212 */ /* 0x000fe200078efcff */
[----:B------:R-:W-:Y:S01]  /*19b0*/  LDS R136, [R119] ;  /* 0x0000000077887984 */ /* 0x000fe20000000800 */
                                                                                                                                   /* 0x0000007d005c7241 */
                                                                                                                                   /* 0x1c0fe20000000063 */
[----:B------:R-:W-:Y:S01]  /*19d0*/  IMAD.MOV.U32 R156, RZ, RZ, c[0x0][0x8e0] ;  /* 0x00023800ff9c7624 */ /* 0x000fe200078e00ff */
                                                                                                                                   /* 0x0000007d007c7241 */
                                                                                                                                   /* 0x1c0fe20000008063 */
[----:B------:R-:W-:Y:S01]  /*19f0*/  LDS R134, [R116] ;  /* 0x0000000074867984 */ /* 0x000fe20000000800 */
                                                                                                                                   /* 0x0000007d007e7241 */
                                                                                                                                   /* 0x1c0fe20000010063 */
[----:B------:R-:W-:Y:S01]  /*1a10*/  IMAD.MOV.U32 R157, RZ, RZ, c[0x0][0x8f8] ;  /* 0x00023e00ff9d7624 */ /* 0x000fe200078e00ff */
                                                                                                                                   /* 0x0000007d00857241 */
                                                                                                                                   /* 0x000fc40000018063 */
                                                                                                                                   /* 0x0000007d007f7241 */
                                                                                                                                   /* 0x1c0fe40000020063 */
                                                                                                                                   /* 0x0000007d00807241 */
                                                                                                                                   /* 0x1c0fe40000028063 */
                                                                                                                                   /* 0x0000007d00817241 */
                                                                                                                                   /* 0x1c0fe40000030063 */
                                                                                                                                   /* 0x0000007d00827241 */
                                                                                                                                   /* 0x0c0fe40000038063 */
                                                                                                                                   /* 0x0000007d00847241 */
                                                                                                                                   /* 0x000fe40000008084 */
                                                                                                                                   /* 0x0000006502597241 */
                                                                                                                                   /* 0x000fc40000000051 */
                                                                                                                                   /* 0x0000006502617241 */
                                                                                                                                   /* 0x1c0fe40000008051 */
                                                                                                                                   /* 0x00000065025f7241 */
                                                                                                                                   /* 0x1c0fe40000010051 */
                                                                                                                                   /* 0x00000065025d7241 */
                                                                                                                                   /* 0x1c0fe40000018051 */
                                                                                                                                   /* 0x00000065025e7241 */
                                                                                                                                   /* 0x1c0fe40000020051 */
                                                                                                                                   /* 0x0000006502607241 */
                                                                                                                                   /* 0x1c0fe40000028051 */
                                                                                                                                   /* 0x0000006502627241 */
                                                                                                                                   /* 0x000fc40000030051 */
                                                                                                                                   /* 0x0000006502647241 */
                                                                                                                                   /* 0x0c0fe40000038051 */
[C-C-:B0-----:R-:W-:Y:S01]  /*1b00*/  PRMT R0, R77.reuse, 0x5410, R78.reuse ;  /* 0x000054104d007816 */ /* 0x141fe2000000004e */
[----:B------:R-:W-:Y:S01]  /*1b10*/  LDS R81, [R108] ;  /* 0x000000006c517984 */ /* 0x000fe20000000800 */
[----:B------:R-:W-:Y:S02]  /*1b20*/  PRMT R99, R77, 0x7632, R78 ;  /* 0x000076324d637816 */ /* 0x000fe4000000004e */
                                                                                                                                   /* 0x0000006502667241 */
                                                                                                                                   /* 0x1c0fe20000000052 */
[----:B------:R-:W0:Y:S01]  /*1b40*/  LDS R78, [R105] ;  /* 0x00000000694e7984 */ /* 0x000e220000000800 */
                                                                                                                                   /* 0x0000006502657241 */
                                                                                                                                   /* 0x000fe20000008052 */
[----:B------:R-:W-:Y:S01]  /*1b60*/  HADD2 R89, R0, -R89 ;  /* 0x8000005900597230 */ /* 0x000fe20000000000 */
[C-C-:B-1----:R-:W-:Y:S01]  /*1b70*/  PRMT R0, R79.reuse, 0x5410, R80.reuse ;  /* 0x000054104f007816 */ /* 0x142fe20000000050 */
[----:B------:R-:W-:Y:S01]  /*1b80*/  LDS R82, [R112] ;  /* 0x0000000070527984 */ /* 0x000fe20000000800 */
[----:B------:R-:W-:Y:S01]  /*1b90*/  PRMT R125, R79, 0x7632, R80 ;  /* 0x000076324f7d7816 */ /* 0x000fe20000000050 */
[----:B------:R-:W-:Y:S01]  /*1ba0*/  HADD2 R99, R99, -R92 ;  /* 0x8000005c63637230 */ /* 0x000fe20000000000 */
[C-C-:B--2---:R-:W-:Y:S01]  /*1bb0*/  PRMT R80, R85.reuse, 0x5410, R88.reuse ;  /* 0x0000541055507816 */ /* 0x144fe20000000058 */
[----:B------:R-:W1:Y:S01]  /*1bc0*/  LDS R77, [R123] ;  /* 0x000000007b4d7984 */ /* 0x000e620000000800 */
[----:B------:R-:W-:Y:S01]  /*1bd0*/  PRMT R85, R85, 0x7632, R88 ;  /* 0x0000763255557816 */ /* 0x000fe20000000058 */
[----:B------:R-:W-:Y:S01]  /*1be0*/  HADD2 R97, R0, -R97 ;  /* 0x8000006100617230 */ /* 0x000fe20000000000 */
[C-C-:B------:R-:W-:Y:S01]  /*1bf0*/  PRMT R88, R90.reuse, 0x5410, R91.reuse ;  /* 0x000054105a587816 */ /* 0x140fe2000000005b */
[----:B------:R-:W-:Y:S01]  /*1c00*/  HADD2 R124, R125, -R124 ;  /* 0x8000007c7d7c7230 */ /* 0x000fe20000000000 */
[----:B------:R-:W-:Y:S01]  /*1c10*/  PRMT R90, R90, 0x7632, R91 ;  /* 0x000076325a5a7816 */ /* 0x000fe2000000005b */
[----:B------:R-:W-:Y:S01]  /*1c20*/  HADD2 R125, R85, -R126 ;  /* 0x8000007e557d7230 */ /* 0x000fe20000000000 */
                                                                                                                                   /* 0x0000006159007242 */
                                                                                                                                   /* 0x080fe200000017ff */
[----:B------:R-:W-:Y:S01]  /*1c40*/  HADD2 R95, R80, -R95 ;  /* 0x8000005f505f7230 */ /* 0x000fe20000000000 */
                                                                                                                                   /* 0x0000007c63557242 */
                                                                                                                                   /* 0x080fe200000017ff */
[----:B------:R-:W-:Y:S01]  /*1c60*/  HADD2 R93, R88, -R93 ;  /* 0x8000005d585d7230 */ /* 0x000fe20000000000 */
                                                                                                                                   /* 0x0000006159027241 */
                                                                                                                                   /* 0x100fe20000001000 */
[----:B------:R-:W-:Y:S01]  /*1c80*/  HADD2 R126, R90, -R133 ;  /* 0x800000855a7e7230 */ /* 0x000fe20000000000 */
                                                                                                                                   /* 0x0000007c635c7241 */
                                                                                                                                   /* 0x000fe20000001055 */
[----:B------:R-:W2:Y:S01]  /*1ca0*/  LDS R133, [R117] ;  /* 0x0000000075857984 */ /* 0x000ea20000000800 */
                                                                                                                                   /* 0x0000005d5f507242 */
                                                                                                                                   /* 0x000fc40000109700 */
                                                                                                                                   /* 0x0000007e7d8a7242 */
                                                                                                                                   /* 0x080fe40000109755 */
                                                                                                                                   /* 0x0000005d5f557241 */
                                                                                                                                   /* 0x000fe40000009050 */
                                                                                                                                   /* 0x0000007e7d8b7241 */
                                                                                                                                   /* 0x000fe4000000908a */
                                                                                                                                   /* 0x00000055025b7242 */
                                                                                                                                   /* 0x040fe400000017ff */
                                                                                                                                   /* 0x00000061594f7241 */
                                                                                                                                   /* 0x000fe400000003ff */
                                                                                                                                   /* 0x0000005502007241 */
                                                                                                                                   /* 0x000fc4000000105b */
                                                                                                                                   /* 0x0000005d5f5a7241 */
                                                                                                                                   /* 0x000fe400000003ff */
                                                                                                                                   /* 0x0000008b5c8d7242 */
                                                                                                                                   /* 0x080fe400000017ff */
[----:B0-----:R-:W-:Y:S01]  /*1d40*/  PRMT R85, R81, 0x5410, R78 ;  /* 0x0000541051557816 */ /* 0x001fe2000000004e */
[----:B------:R-:W-:Y:S01]  /*1d50*/  IMAD R90, R90, 0x10, R79 ;  /* 0x000000105a5a7824 */ /* 0x000fe200078e024f */
                                                                                                                                   /* 0x200000ff504f7241 */
                                                                                                                                   /* 0x000fe4000000105b */
                                                                                                                                   /* 0x0000008b5c027241 */
                                                                                                                                   /* 0x000fe2000000108d */
[----:B------:R-:W-:Y:S01]  /*1d80*/  HADD2 R94, R85, -R94 ;  /* 0x8000005e555e7230 */ /* 0x000fe20000000000 */
[----:B------:R-:W-:Y:S01]  /*1d90*/  LDS R91, [R115] ;  /* 0x00000000735b7984 */ /* 0x000fe20000000800 */
[----:B-1----:R-:W-:-:S02]  /*1da0*/  PRMT R85, R82, 0x5410, R77 ;  /* 0x0000541052557816 */ /* 0x002fc4000000004d */
[----:B------:R-:W-:Y:S01]  /*1db0*/  PRMT R139, R82, 0x7632, R77 ;  /* 0x00007632528b7816 */ /* 0x000fe2000000004d */
[----:B------:R-:W-:Y:S01]  /*1dc0*/  LDS R92, [R114] ;  /* 0x00000000725c7984 */ /* 0x000fe20000000800 */
[C-C-:B------:R-:W-:Y:S01]  /*1dd0*/  PRMT R77, R135.reuse, 0x5410, R136.reuse ;  /* 0x00005410874d7816 */ /* 0x140fe20000000088 */
[----:B------:R-:W-:Y:S01]  /*1de0*/  HADD2 R96, R85, -R96 ;  /* 0x8000006055607230 */ /* 0x000fe20000000000 */
[----:B------:R-:W-:Y:S01]  /*1df0*/  PRMT R136, R135, 0x7632, R136 ;  /* 0x0000763287887816 */ /* 0x000fe20000000088 */
[----:B------:R-:W0:Y:S01]  /*1e00*/  LDS R85, [R113] ;  /* 0x0000000071557984 */ /* 0x000e220000000800 */
                                                                                                                                   /* 0x200000ff8a507241 */
                                                                                                                                   /* 0x000fe2000000108d */
[----:B------:R-:W-:Y:S01]  /*1e20*/  HADD2 R98, R77, -R98 ;  /* 0x800000624d627230 */ /* 0x000fe20000000000 */
[----:B------:R-:W-:Y:S01]  /*1e30*/  PRMT R138, R81, 0x7632, R78 ;  /* 0x00007632518a7816 */ /* 0x000fe2000000004e */
[----:B------:R-:W-:Y:S01]  /*1e40*/  HADD2 R128, R139, -R128 ;  /* 0x800000808b807230 */ /* 0x000fe20000000000 */
                                                                                                                                   /* 0x0000007c63897241 */
                                                                                                                                   /* 0x000fe200000003ff */
[----:B------:R-:W-:Y:S01]  /*1e60*/  HADD2 R129, R136, -R129 ;  /* 0x8000008188817230 */ /* 0x000fe20000000000 */
[C-C-:B--2---:R-:W-:Y:S01]  /*1e70*/  PRMT R135, R133.reuse, 0x5410, R134.reuse ;  /* 0x0000541085877816 */ /* 0x144fe20000000086 */
[----:B------:R-:W-:Y:S01]  /*1e80*/  HADD2 R127, R138, -R127 ;  /* 0x8000007f8a7f7230 */ /* 0x000fe20000000000 */
[----:B------:R-:W-:-:S02]  /*1e90*/  PRMT R133, R133, 0x7632, R134 ;  /* 0x0000763285857816 */ /* 0x000fc40000000086 */
                                                                                                                                   /* 0x0000007e7d587241 */
                                                                                                                                   /* 0x000fe200000003ff */
[----:B------:R-:W-:Y:S01]  /*1eb0*/  HADD2 R100, R135, -R100 ;  /* 0x8000006487647230 */ /* 0x000fe20000000000 */
                                                                                                                                   /* 0x000000605e4e7241 */
                                                                                                                                   /* 0x000fe200000003ff */
[----:B------:R-:W-:Y:S01]  /*1ed0*/  HADD2 R130, R133, -R130 ;  /* 0x8000008285827230 */ /* 0x000fe20000000000 */
                                                                                                                                   /* 0x000000807f857241 */
                                                                                                                                   /* 0x000fe200000003ff */
[----:B------:R-:W-:Y:S01]  /*1ef0*/  IMAD R88, R88, 0x10, R137 ;  /* 0x0000001058587824 */ /* 0x000fe200078e0289 */
                                                                                                                                   /* 0x00000064624d7241 */
                                                                                                                                   /* 0x000fe400000003ff */
                                                                                                                                   /* 0x000000605e897242 */
                                                                                                                                   /* 0x040fe400002017ff */
                                                                                                                                   /* 0x0000008281527241 */
                                                                                                                                   /* 0x000fe200000003ff */
[----:B------:R-:W-:Y:S01]  /*1f30*/  IMAD R77, R77, 0x10, R78 ;  /* 0x000000104d4d7824 */ /* 0x000fe200078e024e */
                                                                                                                                   /* 0x000000605e517241 */
                                                                                                                                   /* 0x000fc40000001089 */
                                                                                                                                   /* 0x0000006462897242 */
                                                                                                                                   /* 0x000fe20000309789 */
[----:B------:R-:W-:Y:S01]  /*1f60*/  IMAD R133, R82, 0x10, R133 ;  /* 0x0000001052857824 */ /* 0x000fe200078e0285 */
                                                                                                                                   /* 0x000000807f867242 */
                                                                                                                                   /* 0x000fe200002017ff */
[----:B------:R-:W-:Y:S01]  /*1f80*/  IMAD R90, R77, 0x100, R90 ;  /* 0x000001004d5a7824 */ /* 0x000fe200078e025a */
                                                                                                                                   /* 0x0000006462527241 */
                                                                                                                                   /* 0x000fe20000009089 */
[----:B------:R-:W-:Y:S01]  /*1fa0*/  IMAD.MOV.U32 R77, RZ, RZ, 0x7c00 ;  /* 0x00007c00ff4d7424 */ /* 0x000fe200078e00ff */
                                                                                                                                   /* 0x000000807f877241 */
                                                                                                                                   /* 0x100fe40000001086 */
                                                                                                                                   /* 0x00000082818b7242 */
                                                                                                                                   /* 0x000fe20000309786 */
[----:B------:R-:W-:Y:S01]  /*1fd0*/  IMAD R134, R133, 0x100, R88 ;  /* 0x0000010085867824 */ /* 0x000fe200078e0258 */
                                                                                                                                   /* 0x0000005251587242 */
                                                                                                                                   /* 0x000fc400000017ff */
[----:B------:R-:W-:Y:S02]  /*1ff0*/  PRMT R78, R78, 0x5410, R77 ;  /* 0x000054104e4e7816 */ /* 0x000fe4000000004d */
                                                                                                                                   /* 0x0000005251857241 */
                                                                                                                                   /* 0x000fe40000001058 */
[----:B0-----:R-:W-:Y:S02]  /*2010*/  PRMT R78, R85, 0x7610, R78 ;  /* 0x00007610554e7816 */ /* 0x001fe4000000004e */
[--C-:B------:R-:W-:Y:S02]  /*2020*/  PRMT R81, R91, 0x5410, R92.reuse ;  /* 0x000054105b517816 */ /* 0x100fe4000000005c */
[----:B------:R-:W-:Y:S01]  /*2030*/  PRMT R85, R85, 0x7632, R85 ;  /* 0x0000763255557816 */ /* 0x000fe20000000055 */
[----:B------:R-:W-:Y:S01]  /*2040*/  HADD2 R101, R78, -R101 ;  /* 0x800000654e657230 */ /* 0x000fe20000000000 */
                                                                                                                                   /* 0x0000008281887241 */
                                                                                                                                   /* 0x000fe2000000908b */
[----:B------:R-:W-:Y:S01]  /*2060*/  HADD2 R102, R81, -R102 ;  /* 0x8000006651667230 */ /* 0x000fe20000000000 */
[----:B------:R-:W-:-:S02]  /*2070*/  PRMT R92, R91, 0x7632, R92 ;  /* 0x000076325b5c7816 */ /* 0x000fc4000000005c */
[----:B------:R-:W-:Y:S02]  /*2080*/  PRMT R85, R85, 0x5410, R77 ;  /* 0x0000541055557816 */ /* 0x000fe4000000004d */
                                                                                                                                   /* 0x0000006566517241 */
                                                                                                                                   /* 0x000fe200000003ff */
[----:B------:R-:W-:Y:S01]  /*20a0*/  HADD2 R131, R92, -R131 ;  /* 0x800000835c837230 */ /* 0x000fe20000000000 */
                                                                                                                                   /* 0x0000008887527242 */
                                                                                                                                   /* 0x080fe200000017ff */
[----:B------:R-:W-:Y:S01]  /*20c0*/  HADD2 R132, R85, -R132 ;  /* 0x8000008455847230 */ /* 0x000fe20000000000 */
                                                                                                                                   /* 0x2400004f894f7241 */
                                                                                                                                   /* 0x000fe20000001058 */
[----:B------:R-:W-:Y:S01]  /*20e0*/  IMAD R81, R81, 0x10000, R90 ;  /* 0x0001000051517824 */ /* 0x000fe200078e025a */
                                                                                                                                   /* 0x0000008887877241 */
                                                                                                                                   /* 0x100fe40000001052 */
                                                                                                                                   /* 0x240000508b8b7241 */
                                                                                                                                   /* 0x000fc40000001052 */
[----:B------:R-:W0:Y:S01]  /*2110*/  POPC R82, R81 ;  /* 0x0000005100527309 */ /* 0x000e220000000000 */
                                                                                                                                   /* 0x0000008500507242 */
                                                                                                                                   /* 0x0c0fe400000017ff */
                                                                                                                                   /* 0x0000008483557241 */
                                                                                                                                   /* 0x000fe400000003ff */
                                                                                                                                   /* 0x200000ff4f4f7241 */
                                                                                                                                   /* 0x100fe40000001050 */
                                                                                                                                   /* 0x0000008500007241 */
                                                                                                                                   /* 0x000fe20000001050 */
[----:B------:R-:W-:Y:S01]  /*2160*/  IMAD R134, R85, 0x10000, R134 ;  /* 0x0001000055867824 */ /* 0x000fe200078e0286 */
                                                                                                                                   /* 0x00000065664f7242 */
                                                                                                                                   /* 0x000fe2000040974f */
[----:B------:R-:W-:Y:S01]  /*2180*/  IMAD.MOV.U32 R133, RZ, RZ, c[0x0][0x814] ;  /* 0x00020500ff857624 */ /* 0x000fe200078e00ff */
                                                                                                                                   /* 0x0000008702507242 */
                                                                                                                                   /* 0x000fe200000017ff */
[----:B------:R-:W1:Y:S01]  /*21a0*/  POPC R92, R134 ;  /* 0x00000086005c7309 */ /* 0x000e620000000000 */
                                                                                                                                   /* 0x00000065665b7241 */
                                                                                                                                   /* 0x000fc4000000904f */
                                                                                                                                   /* 0x0000008702877241 */
                                                                                                                                   /* 0x100fe40000001050 */
[----:B0-----:R-:W-:Y:S02]  /*21d0*/  LOP3.LUT R82, R82, 0x1, RZ, 0xc0, !PT ;  /* 0x0000000152527812 */ /* 0x001fe400078ec0ff */
                                                                                                                                   /* 0x200000ff8b8b7241 */
                                                                                                                                   /* 0x000fe40000001050 */
                                                                                                                                   /* 0x0000005b00027242 */
                                                                                                                                   /* 0x000fe200000017ff */
[----:B------:R-:W-:Y:S01]  /*2200*/  IMAD.MOV R80, RZ, RZ, -R82 ;  /* 0x000000ffff507224 */ /* 0x000fe200078e0a52 */
                                                                                                                                   /* 0x00000084838b7242 */
                                                                                                                                   /* 0x000fe4000040978b */
                                                                                                                                   /* 0x200000ff4f4f7241 */
                                                                                                                                   /* 0x000fc40000001002 */
                                                                                                                                   /* 0x00000084835a7241 */
                                                                                                                                   /* 0x000fe4000000908b */
[----:B------:R-:W-:Y:S01]  /*2240*/  LOP3.LUT R80, R81, 0x7ffff, R80, 0x78, !PT ;  /* 0x0007ffff51507812 */ /* 0x000fe200078e7850 */
[C---:B------:R-:W-:Y:S01]  /*2250*/  IMAD.SHL.U32 R81, R79.reuse, 0x2, RZ ;  /* 0x000000024f517824 */ /* 0x040fe200078e00ff */
                                                                                                                                   /* 0x0000005b00007241 */
                                                                                                                                   /* 0x000fe20000001002 */
[----:B------:R-:W-:Y:S01]  /*2270*/  IMAD.SHL.U32 R79, R79, 0x8000000, RZ ;  /* 0x080000004f4f7824 */ /* 0x000fe200078e00ff */
[----:B-1----:R-:W-:Y:S02]  /*2280*/  LOP3.LUT R2, R92, 0x1, RZ, 0xc0, !PT ;  /* 0x000000015c027812 */ /* 0x002fe400078ec0ff */
                                                                                                                                   /* 0x0000005a87527242 */
                                                                                                                                   /* 0x000fe400000017ff */
[----:B------:R-:W-:Y:S01]  /*22a0*/  LOP3.LUT R92, R81, 0x3e, RZ, 0xc0, !PT ;  /* 0x0000003e515c7812 */ /* 0x000fe200078ec0ff */
[----:B------:R-:W-:Y:S01]  /*22b0*/  IMAD.MOV R91, RZ, RZ, -R2 ;  /* 0x000000ffff5b7224 */ /* 0x000fe200078e0a02 */
                                                                                                                                   /* 0x200000ff8b517241 */
                                                                                                                                   /* 0x000fe20000001052 */
[----:B------:R-:W-:Y:S01]  /*22d0*/  HMUL2 R2, R0, c[0x0] [0x16c] ;  /* 0x00005b0000027a32 */ /* 0x000fe20000000000 */
[----:B------:R-:W-:-:S02]  /*22e0*/  HSET2.BF.GE.AND R85, R3.H0_H0, c[0x0] [0x80c], PT ;  /* 0x0002030003557633 */ /* 0x000fc40003806880 */
                                                                                                                                   /* 0x0000005a87877241 */
                                                                                                                                   /* 0x000fe40000001052 */
[----:B------:R-:W-:Y:S01]  /*2300*/  LOP3.LUT R82, R134, 0x7ffff, R91, 0x78, !PT ;  /* 0x0007ffff86527812 */ /* 0x000fe200078e785b */
[----:B------:R-:W-:Y:S01]  /*2310*/  IMAD.SHL.U32 R91, R81, 0x2, RZ ;  /* 0x00000002515b7824 */ /* 0x000fe200078e00ff */
                                                                                                                                   /* 0x40400049495a7241 */
                                                                                                                                   /* 0x100fe20000000050 */
[----:B------:R-:W-:Y:S01]  /*2330*/  HFMA2 R88, -R85, c[0x0] [0x164].H1_H1, R7.H0_H0 ;  /* 0x3000590055587a31 */ /* 0x000fe20000040107 */
[----:B------:R-:W-:Y:S01]  /*2340*/  SHF.L.U32 R151, R55, R92, RZ ;  /* 0x0000005c37977219 */ /* 0x000fe200000006ff */
[----:B------:R-:W-:Y:S01]  /*2350*/  IMAD.MOV.U32 R85, RZ, RZ, c[0x0][0x810] ;  /* 0x00020400ff557624 */ /* 0x000fe200078e00ff */
[----:B------:R-:W-:Y:S01]  /*2360*/  HMUL2 R0, R135, c[0x0] [0x16c] ;  /* 0x00005b0087007a32 */ /* 0x000fe20000000000 */
[----:B------:R-:W-:Y:S01]  /*2370*/  LOP3.LUT R134, R91, 0x3e, RZ, 0xc0, !PT ;  /* 0x0000003e5b867812 */ /* 0x000fe200078ec0ff */
[----:B------:R-:W-:Y:S01]  /*2380*/  IMAD.SHL.U32 R81, R81, 0x8000000, RZ ;  /* 0x0800000051517824 */ /* 0x000fe200078e00ff */
[----:B------:R-:W-:Y:S01]  /*2390*/  LOP3.LUT R151, R90, R151, RZ, 0xfc, !PT ;  /* 0x000000975a977212 */ /* 0x000fe200078efcff */
[C---:B------:R-:W-:Y:S01]  /*23a0*/  IDP.2A.LO.S16.S8 R85, R88.reuse, c[0x2][0x8], R85 ;  /* 0x0080020058557a26 */ /* 0x040fe20000001655 */
[----:B------:R-:W-:Y:S01]  /*23b0*/  HMNMX2 R2, |R2|, 65504, 65504, PT ;  /* 0x7bff7bff02027840 */ /* 0x000fe20003800200 */
[----:B------:R-:W-:Y:S01]  /*23c0*/  IDP.2A.HI.S16.S8 R88, R88, c[0x2][0xc], R133 ;  /* 0x0080030058587a26 */ /* 0x000fe20000003685 */
                                                                                                                                   /* 0x40400049495a7241 */
                                                                                                                                   /* 0x000fc40000020050 */
[----:B------:R-:W-:Y:S02]  /*23e0*/  SHF.L.U64.HI R91, R55, R92, RZ ;  /* 0x0000005c375b7219 */ /* 0x000fe400000102ff */
[----:B------:R-:W-:Y:S02]  /*23f0*/  HMNMX2 R0, |R0|, 65504, 65504, PT ;  /* 0x7bff7bff00007840 */ /* 0x000fe40003800200 */
                                                                                                                                   /* 0x40400049495c7241 */
                                                                                                                                   /* 0x180fe40000020052 */
[-C--:B------:R-:W-:Y:S02]  /*2410*/  SHF.L.U64.HI R135, R55, R134.reuse, RZ ;  /* 0x0000008637877219 */ /* 0x080fe400000102ff */
                                                                                                                                   /* 0x4040004949857241 */
                                                                                                                                   /* 0x000fe40000000052 */
[----:B------:R-:W-:-:S02]  /*2430*/  SHF.L.U32 R136, R55, R134, RZ ;  /* 0x0000008637887219 */ /* 0x000fc400000006ff */
[----:B------:R-:W-:Y:S02]  /*2440*/  LOP3.LUT R90, R90, R91, RZ, 0xfc, !PT ;  /* 0x0000005b5a5a7212 */ /* 0x000fe400078efcff */
[----:B------:R-:W-:Y:S02]  /*2450*/  LOP3.LUT R91, R2, 0x80008000, RZ, 0xfc, !PT ;  /* 0x80008000025b7812 */ /* 0x000fe400078efcff */
[----:B------:R-:W-:Y:S02]  /*2460*/  LOP3.LUT R92, R92, R135, RZ, 0xfc, !PT ;  /* 0x000000875c5c7212 */ /* 0x000fe400078efcff */
[----:B------:R-:W-:Y:S02]  /*2470*/  LOP3.LUT R137, R133, R136, RZ, 0xfc, !PT ;  /* 0x0000008885897212 */ /* 0x000fe400078efcff */
[----:B------:R-:W-:Y:S02]  /*2480*/  LOP3.LUT R135, R0, 0x80008000, RZ, 0xfc, !PT ;  /* 0x8000800000877812 */ /* 0x000fe400078efcff */
                                                                                                                                   /* 0x0000005b028e7241 */
                                                                                                                                   /* 0x000fc40000000097 */
                                                                                                                                   /* 0x0000005b02987241 */
                                                                                                                                   /* 0x1c0fe40000008097 */
                                                                                                                                   /* 0x0000005b02907241 */
                                                                                                                                   /* 0x1c0fe20000010097 */
[----:B------:R-:W-:Y:S01]  /*24c0*/  HADD2 R142, R89, R142 ;  /* 0x0000008e598e7230 */ /* 0x000fe20000000000 */
                                                                                                                                   /* 0x0000005b02967241 */
                                                                                                                                   /* 0x1c0fe20000018097 */
[----:B------:R-:W-:Y:S01]  /*24e0*/  IMAD.MOV.U32 R89, RZ, RZ, c[0x0][0x81c] ;  /* 0x00020700ff597624 */ /* 0x000fe200078e00ff */
                                                                                                                                   /* 0x0000005b029b7241 */
                                                                                                                                   /* 0x1c0fe20000020097 */
[----:B------:R-:W-:Y:S01]  /*2500*/  HADD2 R144, R95, R144 ;  /* 0x000000905f907230 */ /* 0x000fe20000000000 */
                                                                                                                                   /* 0x0000005b02997241 */
                                                                                                                                   /* 0x1c0fe20000028097 */
[----:B------:R-:W-:Y:S01]  /*2520*/  IMAD.MOV.U32 R95, RZ, RZ, c[0x0][0x840] ;  /* 0x00021000ff5f7624 */ /* 0x000fe200078e00ff */
                                                                                                                                   /* 0x0000005b02957241 */
                                                                                                                                   /* 0x000fc40000030097 */
                                                                                                                                   /* 0x0000005b02937241 */
                                                                                                                                   /* 0x1c0fe4000000005a */
                                                                                                                                   /* 0x0000005b02947241 */
                                                                                                                                   /* 0x0c0fe2000000805a */
[----:B------:R-:W-:Y:S01]  /*2560*/  HADD2 R149, R98, R149 ;  /* 0x0000009562957230 */ /* 0x000fe20000000000 */
                                                                                                                                   /* 0x0000005b02977241 */
                                                                                                                                   /* 0x000fe20000038097 */
[----:B------:R-:W-:Y:S01]  /*2580*/  HADD2 R147, R102, R147 ;  /* 0x0000009366937230 */ /* 0x000fe20000000000 */
[----:B------:R-:W-:Y:S01]  /*2590*/  HSET2.BF.GE.AND R90, R3.H0_H0, c[0x0] [0x818], PT ;  /* 0x00020600035a7633 */ /* 0x000fe20003806880 */
[----:B------:R-:W-:Y:S01]  /*25a0*/  HADD2 R148, R101.H0_H0, R148.H0_H0 ;  /* 0x2000009465947230 */ /* 0x000fe20000000800 */
[----:B------:R-:W-:Y:S01]  /*25b0*/  HSET2.BF.GE.AND R91, R3.H0_H0, c[0x0] [0x824], PT ;  /* 0x00020900035b7633 */ /* 0x000fe20003806880 */
[----:B------:R-:W-:Y:S01]  /*25c0*/  HADD2 R151, R100, R151 ;  /* 0x0000009764977230 */ /* 0x000fe20000000000 */
                                                                                                                                   /* 0x0000008700927241 */
                                                                                                                                   /* 0x1c0fe20000000089 */
[----:B------:R-:W-:Y:S01]  /*25e0*/  HFMA2 R90, -R90, c[0x0] [0x164].H1_H1, R7.H0_H0 ;  /* 0x300059005a5a7a31 */ /* 0x000fe20000040107 */
                                                                                                                                   /* 0x0000008700857241 */
                                                                                                                                   /* 0x1c0fe20000008089 */
[----:B------:R-:W-:Y:S01]  /*2600*/  IMAD.MOV.U32 R101, RZ, RZ, c[0x0][0x85c] ;  /* 0x00021700ff657624 */ /* 0x000fe200078e00ff */
                                                                                                                                   /* 0x00000087008c7241 */
                                                                                                                                   /* 0x1c0fe20000010089 */
[----:B------:R-:W-:Y:S01]  /*2620*/  HADD2 R146, R99, R146 ;  /* 0x0000009263927230 */ /* 0x000fe20000000000 */
                                                                                                                                   /* 0x00000087008d7241 */
                                                                                                                                   /* 0x080fe20000018089 */
[----:B------:R-:W-:Y:S01]  /*2640*/  IDP.2A.LO.S16.S8 R89, R90, c[0x2][0x8], R89 ;  /* 0x008002005a597a26 */ /* 0x000fe20000001659 */
                                                                                                                                   /* 0x00000087008a7241 */
                                                                                                                                   /* 0x1c0fe20000020089 */
[----:B------:R-:W-:Y:S01]  /*2660*/  HADD2 R124, R124, R133 ;  /* 0x000000857c7c7230 */ /* 0x000fe20000000000 */
                                                                                                                                   /* 0x00000087008b7241 */
                                                                                                                                   /* 0x1c0fe20000028089 */
[----:B------:R-:W-:Y:S01]  /*2680*/  HADD2 R125, R125, R140 ;  /* 0x0000008c7d7d7230 */ /* 0x000fe20000000000 */
                                                                                                                                   /* 0x0000008700887241 */
                                                                                                                                   /* 0x1c0fe20000030089 */
[----:B------:R-:W-:Y:S01]  /*26a0*/  HADD2 R126, R126, R141 ;  /* 0x0000008d7e7e7230 */ /* 0x000fe20000000000 */
                                                                                                                                   /* 0x0000008700897241 */
                                                                                                                                   /* 0x0c0fe20000038089 */
[----:B------:R-:W-:Y:S01]  /*26c0*/  HADD2 R127, R127, R138 ;  /* 0x0000008a7f7f7230 */ /* 0x000fe20000000000 */
                                                                                                                                   /* 0x0000008700867241 */
                                                                                                                                   /* 0x1c0fe2000000005c */
[----:B------:R-:W-:Y:S01]  /*26e0*/  HADD2 R128, R128, R139 ;  /* 0x0000008b80807230 */ /* 0x000fe20000000000 */
                                                                                                                                   /* 0x0000008700877241 */
                                                                                                                                   /* 0x000fe2000000805c */
[----:B------:R-:W-:Y:S01]  /*2700*/  HFMA2 R92, -R91, c[0x0] [0x164].H1_H1, R7.H0_H0 ;  /* 0x300059005b5c7a31 */ /* 0x000fe20000040107 */
[----:B------:R-:W-:Y:S01]  /*2710*/  IMAD.MOV.U32 R91, RZ, RZ, c[0x0][0x820] ;  /* 0x00020800ff5b7624 */ /* 0x000fe200078e00ff */
[C-C-:B------:R-:W-:Y:S01]  /*2720*/  PRMT R133, R142.reuse, 0x5410, R146.reuse ;  /* 0x000054108e857816 */ /* 0x140fe20000000092 */
[----:B------:R-:W-:Y:S01]  /*2730*/  HADD2 R129, R129, R136 ;  /* 0x0000008881817230 */ /* 0x000fe20000000000 */
[----:B------:R-:W-:Y:S01]  /*2740*/  PRMT R146, R142, 0x7632, R146 ;  /* 0x000076328e927816 */ /* 0x000fe20000000092 */
[----:B------:R-:W-:Y:S01]  /*2750*/  IDP.2A.HI.S16.S8 R90, R90, c[0x2][0xc], R91 ;  /* 0x008003005a5a7a26 */ /* 0x000fe2000000365b */
[----:B------:R-:W-:Y:S01]  /*2760*/  HADD2 R130, R130, R137 ;  /* 0x0000008982827230 */ /* 0x000fe20000000000 */
[C---:B------:R-:W-:Y:S01]  /*2770*/  IDP.2A.LO.S16.S8 R91, R92.reuse, c[0x2][0x8], R143 ;  /* 0x008002005c5b7a26 */ /* 0x040fe2000000168f */
[----:B------:R-:W-:Y:S01]  /*2780*/  HADD2 R143, R97, R152 ;  /* 0x00000098618f7230 */ /* 0x000fe20000000000 */
[----:B------:R0:W-:Y:S01]  /*2790*/  STS [R120], R133 ;  /* 0x0000008578007388 */ /* 0x0001e20000000800 */
[----:B------:R-:W-:Y:S01]  /*27a0*/  IDP.2A.HI.S16.S8 R92, R92, c[0x2][0xc], R145 ;  /* 0x008003005c5c7a26 */ /* 0x000fe20000003691 */
[----:B------:R-:W-:Y:S01]  /*27b0*/  HADD2 R145, R93, R150 ;  /* 0x000000965d917230 */ /* 0x000fe20000000000 */
[C---:B------:R-:W-:Y:S01]  /*27c0*/  HSET2.BF.GE.AND R93, R3.reuse.H0_H0, c[0x0] [0x83c], PT ;  /* 0x00020f00035d7633 */ /* 0x040fe20003806880 */
[----:B------:R1:W-:Y:S01]  /*27d0*/  STS [R103], R146 ;  /* 0x0000009267007388 */ /* 0x0003e20000000800 */
[----:B------:R-:W-:Y:S01]  /*27e0*/  HADD2 R150, R94, R155 ;  /* 0x0000009b5e967230 */ /* 0x000fe20000000000 */
[----:B------:R-:W-:Y:S01]  /*27f0*/  HSET2.BF.GE.AND R97, R3.H0_H0, c[0x0] [0x830], PT ;  /* 0x00020c0003617633 */ /* 0x000fe20003806880 */
[----:B------:R-:W-:Y:S01]  /*2800*/  HADD2 R152, R96, R153 ;  /* 0x0000009960987230 */ /* 0x000fe20000000000 */
[----:B------:R-:W-:Y:S01]  /*2810*/  IMAD.MOV.U32 R94, RZ, RZ, c[0x0][0x834] ;  /* 0x00020d00ff5e7624 */ /* 0x000fe200078e00ff */
[----:B------:R-:W-:Y:S01]  /*2820*/  HADD2 R131, R131, R134 ;  /* 0x0000008683837230 */ /* 0x000fe20000000000 */
[C-C-:B0-----:R-:W-:Y:S01]  /*2830*/  PRMT R120, R144.reuse, 0x5410, R125.reuse ;  /* 0x0000541090787816 */ /* 0x141fe2000000007d */
[----:B------:R-:W-:Y:S01]  /*2840*/  HADD2 R135, R132.H0_H0, R135.H0_H0 ;  /* 0x2000008784877230 */ /* 0x000fe20000000800 */
[----:B------:R-:W-:Y:S01]  /*2850*/  PRMT R125, R144, 0x7632, R125 ;  /* 0x00007632907d7816 */ /* 0x000fe2000000007d */
[--C-:B------:R-:W-:Y:S01]  /*2860*/  HFMA2 R96, -R93, c[0x0] [0x164].H1_H1, R7.reuse.H0_H0 ;  /* 0x300059005d607a31 */ /* 0x100fe20000040107 */
[C-C-:B-1----:R-:W-:Y:S01]  /*2870*/  PRMT R103, R143.reuse, 0x5410, R124.reuse ;  /* 0x000054108f677816 */ /* 0x142fe2000000007c */
[--C-:B------:R-:W-:Y:S01]  /*2880*/  HFMA2 R97, -R97, c[0x0] [0x164].H1_H1, R7.reuse.H0_H0 ;  /* 0x3000590061617a31 */ /* 0x100fe20000040107 */
[----:B------:R-:W-:Y:S01]  /*2890*/  PRMT R124, R143, 0x7632, R124 ;  /* 0x000076328f7c7816 */ /* 0x000fe2000000007c */
[----:B------:R-:W-:Y:S01]  /*28a0*/  IMAD.MOV.U32 R153, RZ, RZ, c[0x0][0x844] ;  /* 0x00021100ff997624 */ /* 0x000fe200078e00ff */
[----:B------:R-:W-:Y:S01]  /*28b0*/  PRMT R148, R148, 0x5410, R135 ;  /* 0x0000541094947816 */ /* 0x000fe20000000087 */
[----:B------:R0:W-:Y:S01]  /*28c0*/  STS [R122], R103 ;  /* 0x000000677a007388 */ /* 0x0001e20000000800 */
[C---:B------:R-:W-:Y:S01]  /*28d0*/  IDP.2A.LO.S16.S8 R95, R96.reuse, c[0x2][0x8], R95 ;  /* 0x00800200605f7a26 */ /* 0x040fe2000000165f */
[C---:B------:R-:W-:Y:S01]  /*28e0*/  HSET2.BF.GE.AND R100, R3.reuse.H0_H0, c[0x0] [0x854], PT ;  /* 0x0002150003647633 */ /* 0x040fe20003806880 */
[C---:B------:R-:W-:Y:S01]  /*28f0*/  IDP.2A.LO.S16.S8 R93, R97.reuse, c[0x2][0x8], R94 ;  /* 0x00800200615d7a26 */ /* 0x040fe2000000165e */
[----:B------:R-:W-:Y:S01]  /*2900*/  STS [R107], R124 ;  /* 0x0000007c6b007388 */ /* 0x000fe20000000800 */
[----:B------:R-:W-:Y:S01]  /*2910*/  IDP.2A.HI.S16.S8 R96, R96, c[0x2][0xc], R153 ;  /* 0x0080030060607a26 */ /* 0x000fe20000003699 */
[C---:B------:R-:W-:Y:S01]  /*2920*/  HSET2.BF.GE.AND R102, R3.reuse.H0_H0, c[0x0] [0x860], PT ;  /* 0x0002180003667633 */ /* 0x040fe20003806880 */
[----:B------:R-:W-:Y:S01]  /*2930*/  IDP.2A.HI.S16.S8 R94, R97, c[0x2][0xc], R154 ;  /* 0x00800300615e7a26 */ /* 0x000fe2000000369a */
[----:B------:R-:W-:Y:S01]  /*2940*/  STS [R109], R120 ;  /* 0x000000786d007388 */ /* 0x000fe20000000800 */
[----:B------:R-:W-:Y:S01]  /*2950*/  HSET2.BF.GE.AND R97, R3.H0_H0, c[0x0] [0x848], PT ;  /* 0x0002120003617633 */ /* 0x000fe20003806880 */
[----:B------:R-:W-:Y:S01]  /*2960*/  IMAD.MOV.U32 R153, RZ, RZ, c[0x0][0x850] ;  /* 0x00021400ff997624 */ /* 0x000fe200078e00ff */
[C-C-:B0-----:R-:W-:Y:S01]  /*2970*/  PRMT R103, R150.reuse, 0x5410, R127.reuse ;  /* 0x0000541096677816 */ /* 0x141fe2000000007f */
[----:B------:R0:W-:Y:S01]  /*2980*/  STS [R110], R125 ;  /* 0x0000007d6e007388 */ /* 0x0001e20000000800 */
[----:B------:R-:W-:Y:S01]  /*2990*/  PRMT R127, R150, 0x7632, R127 ;  /* 0x00007632967f7816 */ /* 0x000fe2000000007f */
[--C-:B------:R-:W-:Y:S01]  /*29a0*/  HFMA2 R98, -R97, c[0x0] [0x164].H1_H1, R7.reuse.H0_H0 ;  /* 0x3000590061627a31 */ /* 0x100fe20000040107 */
[----:B------:R-:W-:Y:S01]  /*29b0*/  IMAD.MOV.U32 R97, RZ, RZ, c[0x0][0x84c] ;  /* 0x00021300ff617624 */ /* 0x000fe200078e00ff */
[--C-:B------:R-:W-:Y:S01]  /*29c0*/  HFMA2 R100, -R100, c[0x0] [0x164].H1_H1, R7.reuse.H0_H0 ;  /* 0x3000590064647a31 */ /* 0x100fe20000040107 */
[----:B------:R-:W-:Y:S01]  /*29d0*/  IMAD.MOV.U32 R99, RZ, RZ, c[0x0][0x858] ;  /* 0x00021600ff637624 */ /* 0x000fe200078e00ff */
[----:B------:R-:W-:Y:S01]  /*29e0*/  HFMA2 R102, -R102, c[0x0] [0x164].H1_H1, R7.H0_H0 ;  /* 0x3000590066667a31 */ /* 0x000fe20000040107 */
[C---:B------:R-:W-:Y:S01]  /*29f0*/  IDP.2A.LO.S16.S8 R97, R98.reuse, c[0x2][0x8], R97 ;  /* 0x0080020062617a26 */ /* 0x040fe20000001661 */
[----:B------:R-:W-:Y:S01]  /*2a00*/  LOP3.LUT R80, R79, 0xf8000000, R80, 0xe2, !PT ;  /* 0xf80000004f507812 */ /* 0x000fe200078ee250 */
[----:B------:R-:W-:Y:S01]  /*2a10*/  IDP.2A.HI.S16.S8 R98, R98, c[0x2][0xc], R153 ;  /* 0x0080030062627a26 */ /* 0x000fe20000003699 */
[C-C-:B0-----:R-:W-:Y:S01]  /*2a20*/  PRMT R110, R145.reuse, 0x5410, R126.reuse ;  /* 0x00005410916e7816 */ /* 0x141fe2000000007e */
[C---:B------:R-:W-:Y:S01]  /*2a30*/  IDP.2A.LO.S16.S8 R99, R100.reuse, c[0x2][0x8], R99 ;  /* 0x0080020064637a26 */ /* 0x040fe20000001663 */
[----:B------:R-:W-:Y:S01]  /*2a40*/  PRMT R126, R145, 0x7632, R126 ;  /* 0x00007632917e7816 */ /* 0x000fe2000000007e */
[----:B------:R-:W-:Y:S01]  /*2a50*/  IDP.2A.HI.S16.S8 R100, R100, c[0x2][0xc], R101 ;  /* 0x0080030064647a26 */ /* 0x000fe20000003665 */
[----:B------:R-:W-:Y:S01]  /*2a60*/  LOP3.LUT R82, R81, 0xf8000000, R82, 0xe2, !PT ;  /* 0xf800000051527812 */ /* 0x000fe200078ee252 */
[----:B------:R0:W-:Y:S01]  /*2a70*/  STS [R111], R110 ;  /* 0x0000006e6f007388 */ /* 0x0001e20000000800 */
[----:B------:R-:W-:-:S02]  /*2a80*/  IMAD.MOV.U32 R153, RZ, RZ, c[0x0][0x864] ;  /* 0x00021900ff997624 */ /* 0x000fc400078e00ff */
[----:B------:R-:W-:Y:S01]  /*2a90*/  IMAD.MOV.U32 R155, RZ, RZ, c[0x0][0x868] ;  /* 0x00021a00ff9b7624 */ /* 0x000fe200078e00ff */
[----:B------:R1:W-:Y:S01]  /*2aa0*/  STS [R118], R126 ;  /* 0x0000007e76007388 */ /* 0x0003e20000000800 */
[C---:B------:R-:W-:Y:S02]  /*2ab0*/  IDP.2A.LO.S16.S8 R101, R102.reuse, c[0x2][0x8], R153 ;  /* 0x0080020066657a26 */ /* 0x040fe40000001699 */
[----:B------:R-:W-:Y:S01]  /*2ac0*/  IDP.2A.HI.S16.S8 R102, R102, c[0x2][0xc], R155 ;  /* 0x0080030066667a26 */ /* 0x000fe2000000369b */
[----:B------:R2:W-:Y:S01]  /*2ad0*/  STS [R108], R103 ;  /* 0x000000676c007388 */ /* 0x0005e20000000800 */
[----:B------:R-:W-:Y:S01]  /*2ae0*/  IMAD.MOV.U32 R145, RZ, RZ, c[0x0][0x888] ;  /* 0x00022200ff917624 */ /* 0x000fe200078e00ff */
[----:B0-----:R-:W-:Y:S01]  /*2af0*/  LOP3.LUT R110, R104, 0x7ffffff, RZ, 0xc0, !PT ;  /* 0x07ffffff686e7812 */ /* 0x001fe200078ec0ff */
[----:B------:R-:W-:Y:S01]  /*2b00*/  IMAD.MOV.U32 R154, RZ, RZ, c[0x0][0x898] ;  /* 0x00022600ff9a7624 */ /* 0x000fe200078e00ff */
[----:B------:R0:W-:Y:S01]  /*2b10*/  STS [R105], R127 ;  /* 0x0000007f69007388 */ /* 0x0001e20000000800 */
[----:B------:R-:W-:Y:S01]  /*2b20*/  IMAD.MOV.U32 R155, RZ, RZ, c[0x0][0x88c] ;  /* 0x00022300ff9b7624 */ /* 0x000fe200078e00ff */
                                                                                                                                   /* 0x40400049496d7241 */
                                                                                                                                   /* 0x000fe2000002006e */
[----:B-1----:R-:W-:Y:S01]  /*2b40*/  IMAD.MOV.U32 R118, RZ, RZ, c[0x0][0x870] ;  /* 0x00021c00ff767624 */ /* 0x002fe200078e00ff */
[----:B--2---:R-:W-:-:S02]  /*2b50*/  PRMT R103, R152, 0x5410, R128 ;  /* 0x0000541098677816 */ /* 0x004fc40000000080 */
[----:B------:R-:W-:Y:S02]  /*2b60*/  PRMT R128, R152, 0x7632, R128 ;  /* 0x0000763298807816 */ /* 0x000fe40000000080 */
[C-C-:B------:R-:W-:Y:S01]  /*2b70*/  PRMT R108, R149.reuse, 0x5410, R129.reuse ;  /* 0x00005410956c7816 */ /* 0x140fe20000000081 */
[----:B------:R1:W-:Y:S01]  /*2b80*/  STS [R112], R103 ;  /* 0x0000006770007388 */ /* 0x0003e20000000800 */
[----:B------:R-:W-:Y:S02]  /*2b90*/  PRMT R129, R149, 0x7632, R129 ;  /* 0x0000763295817816 */ /* 0x000fe40000000081 */
[----:B0-----:R-:W-:Y:S01]  /*2ba0*/  SHF.R.U32.HI R105, RZ, 0x1a, R104 ;  /* 0x0000001aff697819 */ /* 0x001fe20000011668 */
[----:B------:R-:W-:Y:S01]  /*2bb0*/  STS [R123], R128 ;  /* 0x000000807b007388 */ /* 0x000fe20000000800 */
[----:B------:R-:W-:Y:S02]  /*2bc0*/  SHF.R.U32.HI R104, RZ, 0x1a, R106 ;  /* 0x0000001aff687819 */ /* 0x000fe4000001166a */
[----:B------:R-:W-:Y:S01]  /*2bd0*/  LOP3.LUT R106, R106, 0x7ffffff, RZ, 0xc0, !PT ;  /* 0x07ffffff6a6a7812 */ /* 0x000fe200078ec0ff */
[----:B------:R0:W-:Y:S01]  /*2be0*/  STS [R121], R108 ;  /* 0x0000006c79007388 */ /* 0x0001e20000000800 */
                                                                                                                                   /* 0x4040004949707241 */
                                                                                                                                   /* 0x002fc6000000006e */
[----:B------:R-:W-:Y:S01]  /*2c00*/  STS [R119], R129 ;  /* 0x0000008177007388 */ /* 0x000fe20000000800 */
[----:B------:R-:W-:Y:S02]  /*2c10*/  HSET2.BF.GE.AND R103, R3.H0_H0, c[0x0] [0x86c], PT ;  /* 0x00021b0003677633 */ /* 0x000fe40003806880 */
                                                                                                                                   /* 0x40400049496b7241 */
                                                                                                                                   /* 0x1c0fe4000000006a */
                                                                                                                                   /* 0x40400049496a7241 */
                                                                                                                                   /* 0x000fe2000002006a */
[----:B------:R-:W-:Y:S01]  /*2c40*/  HFMA2 R103, -R103, c[0x0] [0x164].H1_H1, R7.H0_H0 ;  /* 0x3000590067677a31 */ /* 0x000fe20000040107 */
[C-C-:B0-----:R-:W-:Y:S02]  /*2c50*/  PRMT R108, R151.reuse, 0x5410, R130.reuse ;  /* 0x00005410976c7816 */ /* 0x141fe40000000082 */
[----:B------:R-:W-:Y:S02]  /*2c60*/  PRMT R130, R151, 0x7632, R130 ;  /* 0x0000763297827816 */ /* 0x000fe40000000082 */
[----:B------:R-:W-:Y:S01]  /*2c70*/  IDP.2A.LO.S16.S8 R125, R103, c[0x2][0x8], R118 ;  /* 0x00800200677d7a26 */ /* 0x000fe20000001676 */
[----:B------:R0:W-:Y:S04]  /*2c80*/  STS [R117], R108 ;  /* 0x0000006c75007388 */ /* 0x0001e80000000800 */
[----:B------:R1:W-:Y:S01]  /*2c90*/  STS [R116], R130 ;  /* 0x0000008274007388 */ /* 0x0003e20000000800 */
[----:B0-----:R-:W-:-:S02]  /*2ca0*/  PRMT R108, R147, 0x5410, R131 ;  /* 0x00005410936c7816 */ /* 0x001fc40000000083 */
[----:B------:R-:W-:Y:S02]  /*2cb0*/  PRMT R131, R147, 0x7632, R131 ;  /* 0x0000763293837816 */ /* 0x000fe40000000083 */
[----:B-1----:R-:W-:Y:S01]  /*2cc0*/  LOP3.LUT R116, R105, 0x3e, RZ, 0xc0, !PT ;  /* 0x0000003e69747812 */ /* 0x002fe200078ec0ff */
[----:B------:R0:W-:Y:S03]  /*2cd0*/  STS [R115], R108 ;  /* 0x0000006c73007388 */ /* 0x0001e60000000800 */
[----:B------:R-:W-:Y:S01]  /*2ce0*/  SHF.L.U32 R119, R55, R116, RZ ;  /* 0x0000007437777219 */ /* 0x000fe200000006ff */
[----:B------:R-:W-:Y:S03]  /*2cf0*/  STS [R114], R131 ;  /* 0x0000008372007388 */ /* 0x000fe60000000800 */
[----:B------:R-:W-:Y:S01]  /*2d00*/  LOP3.LUT R119, R112, R119, RZ, 0xfc, !PT ;  /* 0x0000007770777212 */ /* 0x000fe200078efcff */
[----:B------:R-:W-:Y:S01]  /*2d10*/  STS [R113], R148 ;  /* 0x0000009471007388 */ /* 0x000fe20000000800 */
[----:B0-----:R-:W-:-:S03]  /*2d20*/  LOP3.LUT R108, R104, 0x3e, RZ, 0xc0, !PT ;  /* 0x0000003e686c7812 */ /* 0x001fc600078ec0ff */
[----:B------:R-:W-:Y:S06]  /*2d30*/  BAR.SYNC 0x0 ;  /* 0x0000000000007b1d */ /* 0x000fec0000000000 */
[----:B------:R-:W-:Y:S01]  /*2d40*/  LDS R110, [R85] ;  /* 0x00000000556e7984 */ /* 0x000fe20000000800 */
[C---:B------:R-:W-:Y:S02]  /*2d50*/  SHF.L.U64.HI R114, R55.reuse, R116, RZ ;  /* 0x0000007437727219 */ /* 0x040fe400000102ff */
[----:B------:R-:W-:Y:S01]  /*2d60*/  SHF.L.U32 R116, R55, R108, RZ ;  /* 0x0000006c37747219 */ /* 0x000fe200000006ff */
[----:B------:R-:W0:Y:S01]  /*2d70*/  LDS R111, [R88] ;  /* 0x00000000586f7984 */ /* 0x000e220000000800 */
[----:B------:R-:W-:-:S02]  /*2d80*/  LOP3.LUT R133, R109, R114, RZ, 0xfc, !PT ;  /* 0x000000726d857212 */ /* 0x000fc400078efcff */
[----:B------:R-:W-:Y:S01]  /*2d90*/  SHF.L.U64.HI R115, R55, R108, RZ ;  /* 0x0000006c37737219 */ /* 0x000fe200000102ff */
[----:B------:R-:W-:Y:S01]  /*2da0*/  LDS R104, [R86] ;  /* 0x0000000056687984 */ /* 0x000fe20000000800 */
[----:B------:R-:W-:Y:S02]  /*2db0*/  LOP3.LUT R107, R107, R116, RZ, 0xfc, !PT ;  /* 0x000000746b6b7212 */ /* 0x000fe400078efcff */
[C---:B------:R-:W-:Y:S01]  /*2dc0*/  LOP3.LUT R109, R50.reuse, 0x80008000, RZ, 0xfc, !PT ;  /* 0x80008000326d7812 */ /* 0x040fe200078efcff */
[----:B------:R-:W1:Y:S01]  /*2dd0*/  LDS R105, [R87] ;  /* 0x0000000057697984 */ /* 0x000e620000000800 */
[----:B------:R-:W-:Y:S02]  /*2de0*/  LOP3.LUT R120, R115, R106, RZ, 0xfc, !PT ;  /* 0x0000006a73787212 */ /* 0x000fe400078efcff */
                                                                                                                                   /* 0x0000006d326a7241 */
                                                                                                                                   /* 0x1c0fe2000000006b */
[----:B------:R-:W-:Y:S01]  /*2e00*/  LDS R103, [R89] ;  /* 0x0000000059677984 */ /* 0x000fe20000000800 */
                                                                                                                                   /* 0x0000006d32707241 */
                                                                                                                                   /* 0x000fc4000000806b */
                                                                                                                                   /* 0x0000006d32757241 */
                                                                                                                                   /* 0x1c0fe2000001006b */
[----:B------:R-:W2:Y:S01]  /*2e30*/  LDS R114, [R90] ;  /* 0x000000005a727984 */ /* 0x000ea20000000800 */
                                                                                                                                   /* 0x0000006d327e7241 */
                                                                                                                                   /* 0x1c0fe4000001806b */
                                                                                                                                   /* 0x0000006d32747241 */
                                                                                                                                   /* 0x1c0fe2000002006b */
[----:B------:R-:W-:Y:S01]  /*2e60*/  LDS R113, [R91] ;  /* 0x000000005b717984 */ /* 0x000fe20000000800 */
                                                                                                                                   /* 0x0000006d32737241 */
                                                                                                                                   /* 0x1c0fe4000002806b */
                                                                                                                                   /* 0x0000006d32767241 */
                                                                                                                                   /* 0x1c0fe2000003006b */
[----:B------:R-:W3:Y:S01]  /*2e90*/  LDS R122, [R92] ;  /* 0x000000005c7a7984 */ /* 0x000ee20000000800 */
                                                                                                                                   /* 0x0000006d327c7241 */
                                                                                                                                   /* 0x000fc4000003806b */
                                                                                                                                   /* 0x0000006d327b7241 */
                                                                                                                                   /* 0x1c0fe20000000078 */
[----:B------:R-:W-:Y:S01]  /*2ec0*/  LDS R108, [R96] ;  /* 0x00000000606c7984 */ /* 0x000fe20000000800 */
                                                                                                                                   /* 0x0000006d32787241 */
                                                                                                                                   /* 0x000fe40000008078 */
[C---:B------:R-:W-:Y:S01]  /*2ee0*/  LOP3.LUT R131, R52.reuse, 0x80008000, RZ, 0xfc, !PT ;  /* 0x8000800034837812 */ /* 0x040fe200078efcff */
[----:B------:R-:W-:Y:S03]  /*2ef0*/  LDS R137, [R100] ;  /* 0x0000000064897984 */ /* 0x000fe60000000800 */
                                                                                                                                   /* 0x0000008334797241 */
                                                                                                                                   /* 0x1c0fe40000000077 */
                                                                                                                                   /* 0x0000008334867241 */
                                                                                                                                   /* 0x000fc40000008077 */
                                                                                                                                   /* 0x0000008334877241 */
                                                                                                                                   /* 0x080fe40000010077 */
[C-C-:B0-----:R-:W-:Y:S02]  /*2f30*/  PRMT R107, R110.reuse, 0x5410, R111.reuse ;  /* 0x000054106e6b7816 */ /* 0x141fe4000000006f */
[----:B------:R-:W-:Y:S02]  /*2f40*/  PRMT R111, R110, 0x7632, R111 ;  /* 0x000076326e6f7816 */ /* 0x000fe4000000006f */
                                                                                                                                   /* 0x0000008334887241 */
                                                                                                                                   /* 0x1c0fe20000018077 */
[----:B------:R-:W-:Y:S01]  /*2f60*/  HADD2 R112, R107, -R112 ;  /* 0x800000706b707230 */ /* 0x000fe20000000000 */
                                                                                                                                   /* 0x00000083347f7241 */
                                                                                                                                   /* 0x000fe20000020077 */
[----:B------:R-:W0:Y:S01]  /*2f80*/  LDS R107, [R95] ;  /* 0x000000005f6b7984 */ /* 0x000e220000000800 */
[----:B-1----:R-:W-:-:S02]  /*2f90*/  PRMT R109, R104, 0x5410, R105 ;  /* 0x00005410686d7816 */ /* 0x002fc40000000069 */
[----:B------:R-:W-:Y:S02]  /*2fa0*/  PRMT R138, R104, 0x7632, R105 ;  /* 0x00007632688a7816 */ /* 0x000fe40000000069 */
[----:B------:R-:W-:Y:S01]  /*2fb0*/  LDS R105, [R93] ;  /* 0x000000005d697984 */ /* 0x000fe20000000800 */
[----:B------:R-:W-:Y:S01]  /*2fc0*/  HADD2 R109, R109, -R106 ;  /* 0x8000006a6d6d7230 */ /* 0x000fe20000000000 */
                                                                                                                                   /* 0x0000008334807241 */
                                                                                                                                   /* 0x1c0fe40000028077 */
[----:B------:R-:W1:Y:S01]  /*2fe0*/  LDS R106, [R94] ;  /* 0x000000005e6a7984 */ /* 0x000e620000000800 */
[C-C-:B--2---:R-:W-:Y:S02]  /*2ff0*/  PRMT R104, R103.reuse, 0x5410, R114.reuse ;  /* 0x0000541067687816 */ /* 0x144fe40000000072 */
[----:B------:R-:W-:Y:S02]  /*3000*/  PRMT R114, R103, 0x7632, R114 ;  /* 0x0000763267727816 */ /* 0x000fe40000000072 */
                                                                                                                                   /* 0x0000008334817241 */
                                                                                                                                   /* 0x000fc40000030077 */
[C-C-:B---3--:R-:W-:Y:S02]  /*3020*/  PRMT R103, R113.reuse, 0x5410, R122.reuse ;  /* 0x0000541071677816 */ /* 0x148fe4000000007a */
                                                                                                                                   /* 0x0000008334827241 */
                                                                                                                                   /* 0x0c0fe20000038077 */
[----:B------:R-:W-:Y:S01]  /*3040*/  HADD2 R119, R138, -R121 ;  /* 0x800000798a777230 */ /* 0x000fe20000000000 */
[----:B------:R-:W-:Y:S01]  /*3050*/  PRMT R113, R113, 0x7632, R122 ;  /* 0x0000763271717816 */ /* 0x000fe2000000007a */
[----:B------:R-:W-:Y:S01]  /*3060*/  HADD2 R121, R111, -R134 ;  /* 0x800000866f797230 */ /* 0x000fe20000000000 */
[----:B------:R-:W-:Y:S01]  /*3070*/  LDS R138, [R98] ;  /* 0x00000000628a7984 */ /* 0x000fe20000000800 */
[----:B------:R-:W-:Y:S01]  /*3080*/  HADD2 R111, R104, -R117 ;  /* 0x80000075686f7230 */ /* 0x000fe20000000000 */
                                                                                                                                   /* 0x0000008334847241 */
                                                                                                                                   /* 0x1c0fe20000000085 */
[----:B------:R-:W-:Y:S01]  /*30a0*/  HADD2 R122, R114, -R135 ;  /* 0x80000087727a7230 */ /* 0x000fe20000000000 */
                                                                                                                                   /* 0x0000008334837241 */
                                                                                                                                   /* 0x000fe20000008085 */
[----:B------:R-:W-:Y:S01]  /*30c0*/  HADD2 R117, R103, -R126 ;  /* 0x8000007e67757230 */ /* 0x000fe20000000000 */
[----:B------:R-:W2:Y:S01]  /*30d0*/  LDS R135, [R97] ;  /* 0x0000000061877984 */ /* 0x000ea20000000800 */
[----:B------:R-:W-:Y:S01]  /*30e0*/  HADD2 R126, R113, -R136 ;  /* 0x80000088717e7230 */ /* 0x000fe20000000000 */
                                                                                                                                   /* 0x000000706d347242 */
                                                                                                                                   /* 0x000fc400000017ff */
[----:B------:R-:W3:Y:S01]  /*3100*/  LDS R136, [R99] ;  /* 0x0000000063887984 */ /* 0x000ee20000000800 */
                                                                                                                                   /* 0x000000706d857241 */
                                                                                                                                   /* 0x000fe400000003ff */
                                                                                                                                   /* 0x0000007977717241 */
                                                                                                                                   /* 0x000fe200000003ff */
[----:B------:R-:W-:Y:S01]  /*3130*/  LDS R134, [R101] ;  /* 0x0000000065867984 */ /* 0x000fe20000000800 */
                                                                                                                                   /* 0x000000756f727241 */
                                                                                                                                   /* 0x080fe400000003ff */
                                                                                                                                   /* 0x0000007e7a6e7241 */
                                                                                                                                   /* 0x000fe400000003ff */
                                                                                                                                   /* 0x000000706d327241 */
                                                                                                                                   /* 0x100fe20000001034 */
[----:B------:R-:W-:Y:S01]  /*3170*/  IMAD R114, R114, 0x10, R133 ;  /* 0x0000001072727824 */ /* 0x000fe200078e0285 */
                                                                                                                                   /* 0x000000756f347242 */
                                                                                                                                   /* 0x000fe20000109734 */
[----:B------:R-:W-:Y:S01]  /*3190*/  IMAD R110, R110, 0x10, R113 ;  /* 0x000000106e6e7824 */ /* 0x000fe200078e0271 */
[----:B------:R-:W4:Y:S01]  /*31a0*/  LDS R133, [R125] ;  /* 0x000000007d857984 */ /* 0x000f220000000800 */
                                                                                                                                   /* 0x0000007977687242 */
                                                                                                                                   /* 0x000fc400000017ff */
                                                                                                                                   /* 0x000000756f677241 */
                                                                                                                                   /* 0x000fe20000009034 */
[----:B------:R-:W5:Y:S01]  /*31d0*/  LDS R113, [R102] ;  /* 0x0000000066717984 */ /* 0x000f620000000800 */
                                                                                                                                   /* 0x0000007e7a8d7242 */
                                                                                                                                   /* 0x180fe40000109768 */
                                                                                                                                   /* 0x00000067328b7242 */
                                                                                                                                   /* 0x000fe400000017ff */
                                                                                                                                   /* 0x00000079778c7241 */
                                                                                                                                   /* 0x000fe40000001068 */
[----:B0-----:R-:W-:Y:S02]  /*3210*/  PRMT R104, R107, 0x5410, R108 ;  /* 0x000054106b687816 */ /* 0x001fe4000000006c */
                                                                                                                                   /* 0x0000007e7a8f7241 */
                                                                                                                                   /* 0x000fc4000000908d */
                                                                                                                                   /* 0x0000006732327241 */
                                                                                                                                   /* 0x100fe2000000108b */
[----:B------:R-:W-:Y:S01]  /*3240*/  HADD2 R115, R104, -R115 ;  /* 0x8000007368737230 */ /* 0x000fe20000000000 */
[C-C-:B-1----:R-:W-:Y:S02]  /*3250*/  PRMT R103, R105.reuse, 0x5410, R106.reuse ;  /* 0x0000541069677816 */ /* 0x142fe4000000006a */
                                                                                                                                   /* 0x0000008f8c687242 */
                                                                                                                                   /* 0x080fe400000017ff */
[----:B------:R-:W-:Y:S01]  /*3270*/  PRMT R106, R105, 0x7632, R106 ;  /* 0x00007632696a7816 */ /* 0x000fe2000000006a */
[----:B------:R-:W-:Y:S01]  /*3280*/  HADD2 R116, R103, -R116 ;  /* 0x8000007467747230 */ /* 0x000fe20000000000 */
                                                                                                                                   /* 0x200000ff34677241 */
                                                                                                                                   /* 0x000fe4000000108b */
                                                                                                                                   /* 0x0000008f8c347241 */
                                                                                                                                   /* 0x100fe20000001068 */
[----:B------:R-:W-:Y:S01]  /*32b0*/  HADD2 R127, R106, -R127 ;  /* 0x8000007f6a7f7230 */ /* 0x000fe20000000000 */
                                                                                                                                   /* 0x200000ff8d687241 */
                                                                                                                                   /* 0x000fc40000001068 */
[----:B------:R-:W-:Y:S02]  /*32d0*/  PRMT R141, R107, 0x7632, R108 ;  /* 0x000076326b8d7816 */ /* 0x000fe4000000006c */
[C-C-:B--2---:R-:W-:Y:S02]  /*32e0*/  PRMT R107, R135.reuse, 0x5410, R138.reuse ;  /* 0x00005410876b7816 */ /* 0x144fe4000000008a */
[----:B------:R-:W-:Y:S01]  /*32f0*/  PRMT R138, R135, 0x7632, R138 ;  /* 0x00007632878a7816 */ /* 0x000fe2000000008a */
[----:B------:R-:W-:Y:S01]  /*3300*/  HADD2 R128, R141, -R128 ;  /* 0x800000808d807230 */ /* 0x000fe20000000000 */
[C-C-:B---3--:R-:W-:Y:S01]  /*3310*/  PRMT R135, R136.reuse, 0x5410, R137.reuse ;  /* 0x0000541088877816 */ /* 0x148fe20000000089 */
[----:B------:R-:W-:Y:S01]  /*3320*/  HADD2 R118, R107, -R118 ;  /* 0x800000766b767230 */ /* 0x000fe20000000000 */
[----:B------:R-:W-:Y:S01]  /*3330*/  PRMT R137, R136, 0x7632, R137 ;  /* 0x0000763288897816 */ /* 0x000fe20000000089 */
[----:B------:R-:W-:Y:S01]  /*3340*/  HADD2 R129, R138, -R129 ;  /* 0x800000818a817230 */ /* 0x000fe20000000000 */
                                                                                                                                   /* 0x00000073746c7241 */
                                                                                                                                   /* 0x080fe200000003ff */
[----:B------:R-:W-:Y:S01]  /*3360*/  HADD2 R124, R135, -R124 ;  /* 0x8000007c877c7230 */ /* 0x000fe20000000000 */
[----:B------:R-:W-:Y:S01]  /*3370*/  PRMT R138, R138, 0x5410, R77 ;  /* 0x000054108a8a7816 */ /* 0x000fe2000000004d */
[----:B------:R-:W-:Y:S01]  /*3380*/  HADD2 R130, R137, -R130 ;  /* 0x8000008289827230 */ /* 0x000fe20000000000 */
                                                                                                                                   /* 0x00000073748b7242 */
                                                                                                                                   /* 0x000fc400002017ff */
                                                                                                                                   /* 0x0000007c766b7241 */
                                                                                                                                   /* 0x000fe400000003ff */
                                                                                                                                   /* 0x000000807f887241 */
                                                                                                                                   /* 0x000fe400000003ff */
                                                                                                                                   /* 0x0000008281877241 */
                                                                                                                                   /* 0x000fe200000003ff */
[----:B------:R-:W-:Y:S01]  /*33d0*/  IMAD R107, R107, 0x10, R108 ;  /* 0x000000106b6b7824 */ /* 0x000fe200078e026c */
[----:B----4-:R-:W-:Y:S02]  /*33e0*/  PRMT R138, R133, 0x7610, R138 ;  /* 0x00007610858a7816 */ /* 0x010fe4000000008a */
[----:B-----5:R-:W-:Y:S01]  /*33f0*/  PRMT R108, R134, 0x5410, R113 ;  /* 0x00005410866c7816 */ /* 0x020fe20000000071 */
[----:B------:R-:W-:Y:S01]  /*3400*/  IMAD R135, R135, 0x10, R136 ;  /* 0x0000001087877824 */ /* 0x000fe200078e0288 */
[----:B------:R-:W-:Y:S01]  /*3410*/  PRMT R133, R133, 0x7632, R133 ;  /* 0x0000763285857816 */ /* 0x000fe20000000085 */
[----:B------:R-:W-:Y:S01]  /*3420*/  HADD2 R120, R138, -R120 ;  /* 0x800000788a787230 */ /* 0x000fe20000000000 */
                                                                                                                                   /* 0x0000007374697241 */
                                                                                                                                   /* 0x100fe2000000108b */
[----:B------:R-:W-:Y:S01]  /*3440*/  HADD2 R123, R108, -R123 ;  /* 0x8000007b6c7b7230 */ /* 0x000fe20000000000 */
                                                                                                                                   /* 0x0000007c768b7242 */
                                                                                                                                   /* 0x000fe2000030978b */
[----:B------:R-:W-:Y:S01]  /*3460*/  IMAD R135, R135, 0x100, R110 ;  /* 0x0000010087877824 */ /* 0x000fe200078e026e */
[----:B------:R-:W-:Y:S01]  /*3470*/  PRMT R133, R133, 0x5410, R77 ;  /* 0x0000541085857816 */ /* 0x000fe2000000004d */
[----:B------:R-:W-:Y:S01]  /*3480*/  IMAD R107, R107, 0x100, R114 ;  /* 0x000001006b6b7824 */ /* 0x000fe200078e0272 */
[----:B------:R-:W-:-:S02]  /*3490*/  PRMT R113, R134, 0x7632, R113 ;  /* 0x0000763286717816 */ /* 0x000fc40000000071 */
                                                                                                                                   /* 0x000000807f897242 */
                                                                                                                                   /* 0x000fe200002017ff */
[----:B------:R-:W-:Y:S01]  /*34b0*/  HADD2 R131, R133, -R131 ;  /* 0x8000008385837230 */ /* 0x000fe20000000000 */
                                                                                                                                   /* 0x0000007c766c7241 */
                                                                                                                                   /* 0x000fe2000000908b */
[----:B------:R-:W-:Y:S01]  /*34d0*/  HADD2 R132, R113, -R132 ;  /* 0x8000008471847230 */ /* 0x000fe20000000000 */
                                                                                                                                   /* 0x000000787b6e7241 */
                                                                                                                                   /* 0x000fe400000003ff */
                                                                                                                                   /* 0x000000807f6a7241 */
                                                                                                                                   /* 0x000fe40000001089 */
                                                                                                                                   /* 0x0000006c69727242 */
                                                                                                                                   /* 0x000fe200000017ff */
[----:B------:R-:W-:Y:S01]  /*3510*/  IMAD R110, R110, 0x10000, R107 ;  /* 0x000100006e6e7824 */ /* 0x000fe200078e026b */
                                                                                                                                   /* 0x0000008281897242 */
                                                                                                                                   /* 0x000fc40000309789 */
[----:B------:R-:W-:Y:S01]  /*3530*/  HSET2.BF.GE.AND R107, R3.H0_H0, c[0x0] [0x878], PT ;  /* 0x00021e00036b7633 */ /* 0x000fe20003806880 */
[----:B------:R-:W0:Y:S01]  /*3540*/  POPC R113, R110 ;  /* 0x0000006e00717309 */ /* 0x000e220000000000 */
                                                                                                                                   /* 0x0000008384867241 */
                                                                                                                                   /* 0x000fe400000003ff */
                                                                                                                                   /* 0x0000006c69697241 */
                                                                                                                                   /* 0x100fe20000001072 */
[----:B------:R-:W-:Y:S01]  /*3570*/  HFMA2 R138, -R107, c[0x0] [0x164].H1_H1, R7.H0_H0 ;  /* 0x300059006b8a7a31 */ /* 0x000fe20000040107 */
                                                                                                                                   /* 0x0000008281857241 */
                                                                                                                                   /* 0x000fe20000009089 */
[----:B------:R-:W-:Y:S01]  /*3590*/  IMAD R134, R134, 0x10000, R135 ;  /* 0x0001000086867824 */ /* 0x000fe200078e0287 */
                                                                                                                                   /* 0x240000678b677241 */
                                                                                                                                   /* 0x000fe20000001072 */
[----:B------:R-:W-:Y:S01]  /*35b0*/  IMAD.MOV.U32 R135, RZ, RZ, c[0x0][0x87c] ;  /* 0x00021f00ff877624 */ /* 0x000fe200078e00ff */
                                                                                                                                   /* 0x0000006932727242 */
                                                                                                                                   /* 0x000fe200000017ff */
[----:B------:R-:W1:Y:S01]  /*35d0*/  POPC R136, R134 ;  /* 0x0000008600887309 */ /* 0x000e620000000000 */
                                                                                                                                   /* 0x000000856a6b7242 */
                                                                                                                                   /* 0x080fe200000017ff */
[----:B------:R-:W-:Y:S01]  /*35f0*/  IDP.2A.LO.S16.S8 R108, R138, c[0x2][0x8], R135 ;  /* 0x008002008a6c7a26 */ /* 0x000fe20000001687 */
                                                                                                                                   /* 0x200000ff67677241 */
                                                                                                                                   /* 0x000fe20000001072 */
[----:B------:R-:W-:Y:S01]  /*3610*/  IMAD.MOV.U32 R139, RZ, RZ, c[0x0][0x880] ;  /* 0x00022000ff8b7624 */ /* 0x000fe200078e00ff */
                                                                                                                                   /* 0x000000856a857241 */
                                                                                                                                   /* 0x000fc4000000106b */
                                                                                                                                   /* 0x2400006889687241 */
                                                                                                                                   /* 0x000fe4000000106b */
                                                                                                                                   /* 0x000000787b6b7242 */
                                                                                                                                   /* 0x0c0fe20000409767 */
[----:B------:R-:W-:Y:S01]  /*3650*/  IDP.2A.HI.S16.S8 R103, R138, c[0x2][0xc], R139 ;  /* 0x008003008a677a26 */ /* 0x000fe2000000368b */
                                                                                                                                   /* 0x0000008534877242 */
                                                                                                                                   /* 0x000fe400000017ff */
                                                                                                                                   /* 0x0000006932327241 */
                                                                                                                                   /* 0x000fe40000001072 */
                                                                                                                                   /* 0x000000787b697241 */
                                                                                                                                   /* 0x000fe4000000906b */
                                                                                                                                   /* 0x200000ff68687241 */
                                                                                                                                   /* 0x000fc40000001087 */
[----:B0-----:R-:W-:Y:S02]  /*36a0*/  LOP3.LUT R113, R113, 0x1, RZ, 0xc0, !PT ;  /* 0x0000000171717812 */ /* 0x001fe400078ec0ff */
                                                                                                                                   /* 0x0000008534857241 */
                                                                                                                                   /* 0x000fe40000001087 */
                                                                                                                                   /* 0x0000006932347242 */
                                                                                                                                   /* 0x000fe200000017ff */
[----:B------:R-:W-:Y:S01]  /*36d0*/  IMAD.MOV R113, RZ, RZ, -R113 ;  /* 0x000000ffff717224 */ /* 0x000fe200078e0a71 */
                                                                                                                                   /* 0x0000008384727242 */
                                                                                                                                   /* 0x000fe40000409768 */
[----:B-1----:R-:W-:Y:S02]  /*36f0*/  LOP3.LUT R104, R136, 0x1, RZ, 0xc0, !PT ;  /* 0x0000000188687812 */ /* 0x002fe400078ec0ff */
                                                                                                                                   /* 0x200000ff6b6b7241 */
                                                                                                                                   /* 0x000fc40000001034 */
                                                                                                                                   /* 0x0000008384887241 */
                                                                                                                                   /* 0x000fe20000009072 */
[----:B------:R-:W-:Y:S01]  /*3720*/  IMAD.MOV R135, RZ, RZ, -R104 ;  /* 0x000000ffff877224 */ /* 0x000fe200078e0a68 */
[----:B------:R-:W-:Y:S01]  /*3730*/  LOP3.LUT R106, R110, 0x7ffff, R113, 0x78, !PT ;  /* 0x0007ffff6e6a7812 */ /* 0x000fe200078e7871 */
[----:B------:R-:W-:Y:S01]  /*3740*/  IMAD.SHL.U32 R110, R107, 0x2, RZ ;  /* 0x000000026b6e7824 */ /* 0x000fe200078e00ff */
                                                                                                                                   /* 0x0000008885717242 */
                                                                                                                                   /* 0x000fe200000017ff */
[----:B------:R-:W-:Y:S01]  /*3760*/  IMAD.SHL.U32 R107, R107, 0x8000000, RZ ;  /* 0x080000006b6b7824 */ /* 0x000fe200078e00ff */
                                                                                                                                   /* 0x0000006932327241 */
                                                                                                                                   /* 0x000fe40000001034 */
                                                                                                                                   /* 0x200000ff72697241 */
                                                                                                                                   /* 0x000fe40000001071 */
[----:B------:R-:W-:Y:S01]  /*3790*/  LOP3.LUT R114, R110, 0x3e, RZ, 0xc0, !PT ;  /* 0x0000003e6e727812 */ /* 0x000fe200078ec0ff */
[----:B------:R-:W-:Y:S01]  /*37a0*/  HMUL2 R50, R50, c[0x0] [0x16c] ;  /* 0x00005b0032327a32 */ /* 0x000fe20000000000 */
[----:B------:R-:W-:Y:S01]  /*37b0*/  LOP3.LUT R104, R134, 0x7ffff, R135, 0x78, !PT ;  /* 0x0007ffff86687812 */ /* 0x000fe200078e7887 */
[----:B------:R-:W-:Y:S01]  /*37c0*/  IMAD.SHL.U32 R134, R105, 0x2, RZ ;  /* 0x0000000269867824 */ /* 0x000fe200078e00ff */
                                                                                                                                   /* 0x40400049496e7241 */
                                                                                                                                   /* 0x000fe2000000006a */
[----:B------:R-:W-:Y:S01]  /*37e0*/  IMAD.SHL.U32 R105, R105, 0x8000000, RZ ;  /* 0x0800000069697824 */ /* 0x000fe200078e00ff */
[----:B------:R-:W-:-:S02]  /*37f0*/  SHF.L.U32 R135, R55, R114, RZ ;  /* 0x0000007237877219 */ /* 0x000fc400000006ff */
                                                                                                                                   /* 0x4040004949347241 */
                                                                                                                                   /* 0x000fe4000002006a */
[----:B------:R-:W-:Y:S02]  /*3810*/  SHF.L.U64.HI R137, R55, R114, RZ ;  /* 0x0000007237897219 */ /* 0x000fe400000102ff */
                                                                                                                                   /* 0x0000008885717241 */
                                                                                                                                   /* 0x000fe40000001071 */
[----:B------:R-:W-:Y:S02]  /*3830*/  LOP3.LUT R110, R110, R135, RZ, 0xfc, !PT ;  /* 0x000000876e6e7212 */ /* 0x000fe400078efcff */
[----:B------:R-:W-:Y:S01]  /*3840*/  LOP3.LUT R135, R52, R137, RZ, 0xfc, !PT ;  /* 0x0000008934877212 */ /* 0x000fe200078efcff */
[----:B------:R-:W-:Y:S01]  /*3850*/  HMUL2 R52, R113, c[0x0] [0x16c] ;  /* 0x00005b0071347a32 */ /* 0x000fe20000000000 */
[----:B------:R-:W-:-:S02]  /*3860*/  LOP3.LUT R134, R134, 0x3e, RZ, 0xc0, !PT ;  /* 0x0000003e86867812 */ /* 0x000fc400078ec0ff */
[----:B------:R-:W-:Y:S02]  /*3870*/  HMNMX2 R50, |R50|, 65504, 65504, PT ;  /* 0x7bff7bff32327840 */ /* 0x000fe40003800200 */
[-C--:B------:R-:W-:Y:S02]  /*3880*/  SHF.L.U32 R133, R55, R134.reuse, RZ ;  /* 0x0000008637857219 */ /* 0x080fe400000006ff */
                                                                                                                                   /* 0x4040004949717241 */
                                                                                                                                   /* 0x180fe40000020068 */
[----:B------:R-:W-:Y:S02]  /*38a0*/  SHF.L.U64.HI R134, R55, R134, RZ ;  /* 0x0000008637867219 */ /* 0x000fe400000102ff */
[----:B------:R-:W-:Y:S02]  /*38b0*/  HMNMX2 R52, |R52|, 65504, 65504, PT ;  /* 0x7bff7bff34347840 */ /* 0x000fe40003800200 */
                                                                                                                                   /* 0x4040004949727241 */
                                                                                                                                   /* 0x000fc40000000068 */
[----:B------:R-:W-:Y:S02]  /*38d0*/  LOP3.LUT R134, R113, R134, RZ, 0xfc, !PT ;  /* 0x0000008671867212 */ /* 0x000fe400078efcff */
[----:B------:R-:W-:Y:S02]  /*38e0*/  LOP3.LUT R114, R114, R133, RZ, 0xfc, !PT ;  /* 0x0000008572727212 */ /* 0x000fe400078efcff */
[----:B------:R-:W-:Y:S02]  /*38f0*/  LOP3.LUT R149, R50, 0x80008000, RZ, 0xfc, !PT ;  /* 0x8000800032957812 */ /* 0x000fe400078efcff */
[----:B------:R-:W-:Y:S02]  /*3900*/  LOP3.LUT R113, R52, 0x80008000, RZ, 0xfc, !PT ;  /* 0x8000800034717812 */ /* 0x000fe400078efcff */
                                                                                                                                   /* 0x00000095328c7241 */
                                                                                                                                   /* 0x000fe4000000006e */
                                                                                                                                   /* 0x0000007134927241 */
                                                                                                                                   /* 0x000fc40000000072 */
                                                                                                                                   /* 0x00000095328d7241 */
                                                                                                                                   /* 0x1c0fe2000000806e */
[----:B------:R-:W-:Y:S01]  /*3940*/  HADD2 R140, R109, R140 ;  /* 0x0000008c6d8c7230 */ /* 0x000fe20000000000 */
                                                                                                                                   /* 0x00000095328e7241 */
                                                                                                                                   /* 0x1c0fe2000001006e */
[----:B------:R-:W-:Y:S01]  /*3960*/  HADD2 R146, R119, R146 ;  /* 0x0000009277927230 */ /* 0x000fe20000000000 */
                                                                                                                                   /* 0x0000009532987241 */
                                                                                                                                   /* 0x1c0fe2000001806e */
[----:B------:R-:W-:Y:S01]  /*3980*/  HADD2 R141, R112, R141 ;  /* 0x0000008d708d7230 */ /* 0x000fe20000000000 */
                                                                                                                                   /* 0x0000009532937241 */
                                                                                                                                   /* 0x1c0fe2000002006e */
[----:B------:R-:W-:Y:S01]  /*39a0*/  IMAD.MOV.U32 R112, RZ, RZ, c[0x0][0x894] ;  /* 0x00022500ff707624 */ /* 0x000fe200078e00ff */
                                                                                                                                   /* 0x0000009532947241 */
                                                                                                                                   /* 0x1c0fe2000002806e */
[----:B------:R-:W-:Y:S01]  /*39c0*/  HADD2 R142, R111, R142 ;  /* 0x0000008e6f8e7230 */ /* 0x000fe20000000000 */
                                                                                                                                   /* 0x0000009532977241 */
                                                                                                                                   /* 0x1c0fe2000003006e */
[----:B------:R-:W-:Y:S01]  /*39e0*/  HADD2 R147, R116, R147 ;  /* 0x0000009374937230 */ /* 0x000fe20000000000 */
                                                                                                                                   /* 0x0000009532997241 */
                                                                                                                                   /* 0x0c0fe2000003806e */
[----:B------:R-:W-:Y:S01]  /*3a00*/  HADD2 R148, R115, R148 ;  /* 0x0000009473947230 */ /* 0x000fe20000000000 */
                                                                                                                                   /* 0x0000009532967241 */
                                                                                                                                   /* 0x1c0fe20000000087 */
[----:B------:R-:W-:Y:S01]  /*3a20*/  HADD2 R151, R118, R151 ;  /* 0x0000009776977230 */ /* 0x000fe20000000000 */
                                                                                                                                   /* 0x0000009532957241 */
                                                                                                                                   /* 0x000fe20000008087 */
[----:B------:R-:W-:Y:S01]  /*3a40*/  IMAD.MOV.U32 R116, RZ, RZ, c[0x0][0x8ac] ;  /* 0x00022b00ff747624 */ /* 0x000fe200078e00ff */
[----:B------:R-:W-:Y:S01]  /*3a50*/  HSET2.BF.GE.AND R133, R3.H0_H0, c[0x0] [0x884], PT ;  /* 0x0002210003857633 */ /* 0x000fe20003806880 */
[----:B------:R-:W-:Y:S01]  /*3a60*/  HADD2 R150, R123, R150 ;  /* 0x000000967b967230 */ /* 0x000fe20000000000 */
                                                                                                                                   /* 0x0000007134877241 */
                                                                                                                                   /* 0x1c0fe20000000086 */
[----:B------:R-:W-:Y:S01]  /*3a80*/  HADD2 R149, R120.H0_H0, R149.H0_H0 ;  /* 0x2000009578957230 */ /* 0x000fe20000000800 */
                                                                                                                                   /* 0x0000007134867241 */
                                                                                                                                   /* 0x0c0fe20000008086 */
[----:B------:R-:W-:Y:S01]  /*3aa0*/  HFMA2 R110, -R133, c[0x0] [0x164].H1_H1, R7.H0_H0 ;  /* 0x30005900856e7a31 */ /* 0x000fe20000040107 */
                                                                                                                                   /* 0x0000007134907241 */
                                                                                                                                   /* 0x1c0fe20000008072 */
[----:B------:R-:W-:Y:S01]  /*3ac0*/  HADD2 R132, R132, R135 ;  /* 0x0000008784847230 */ /* 0x000fe20000000000 */
                                                                                                                                   /* 0x00000071348f7241 */
                                                                                                                                   /* 0x1c0fe20000010072 */
[----:B------:R-:W-:Y:S01]  /*3ae0*/  HADD2 R134, R131.H0_H0, R134.H0_H0 ;  /* 0x2000008683867230 */ /* 0x000fe20000000800 */
                                                                                                                                   /* 0x0000007134857241 */
                                                                                                                                   /* 0x1c0fe20000018072 */
[----:B------:R-:W-:Y:S01]  /*3b00*/  HADD2 R144, R121, R144 ;  /* 0x0000009079907230 */ /* 0x000fe20000000000 */
                                                                                                                                   /* 0x00000071348a7241 */
                                                                                                                                   /* 0x180fe20000020072 */
[----:B------:R-:W-:Y:S01]  /*3b20*/  IDP.2A.LO.S16.S8 R109, R110, c[0x2][0x8], R145 ;  /* 0x008002006e6d7a26 */ /* 0x000fe20000001691 */
                                                                                                                                   /* 0x00000071348b7241 */
                                                                                                                                   /* 0x1c0fe20000028072 */
[----:B------:R-:W-:Y:S01]  /*3b40*/  HADD2 R143, R122, R143 ;  /* 0x0000008f7a8f7230 */ /* 0x000fe20000000000 */
                                                                                                                                   /* 0x0000007134887241 */
                                                                                                                                   /* 0x1c0fe20000030072 */
[----:B------:R-:W-:Y:S01]  /*3b60*/  IMAD.MOV.U32 R145, RZ, RZ, c[0x0][0x8a0] ;  /* 0x00022800ff917624 */ /* 0x000fe200078e00ff */
                                                                                                                                   /* 0x0000007134897241 */
                                                                                                                                   /* 0x000fe20000038072 */
[----:B------:R-:W-:Y:S01]  /*3b80*/  HADD2 R126, R126, R133 ;  /* 0x000000857e7e7230 */ /* 0x000fe20000000000 */
[----:B------:R-:W-:Y:S01]  /*3b90*/  HSET2.BF.GE.AND R113, R3.H0_H0, c[0x0] [0x890], PT ;  /* 0x0002240003717633 */ /* 0x000fe20003806880 */
[----:B------:R-:W-:Y:S01]  /*3ba0*/  HADD2 R127, R127, R138 ;  /* 0x0000008a7f7f7230 */ /* 0x000fe20000000000 */
[C-C-:B------:R-:W-:Y:S01]  /*3bb0*/  PRMT R131, R140.reuse, 0x5410, R146.reuse ;  /* 0x000054108c837816 */ /* 0x140fe20000000092 */
[----:B------:R-:W-:Y:S01]  /*3bc0*/  HADD2 R128, R128, R139 ;  /* 0x0000008b80807230 */ /* 0x000fe20000000000 */
[----:B------:R-:W-:Y:S01]  /*3bd0*/  HSET2.BF.GE.AND R114, R3.H0_H0, c[0x0] [0x89c], PT ;  /* 0x0002270003727633 */ /* 0x000fe20003806880 */
[--C-:B------:R-:W-:Y:S01]  /*3be0*/  HFMA2 R113, -R113, c[0x0] [0x164].H1_H1, R7.reuse.H0_H0 ;  /* 0x3000590071717a31 */ /* 0x100fe20000040107 */
[----:B------:R-:W-:Y:S01]  /*3bf0*/  PRMT R146, R140, 0x7632, R146 ;  /* 0x000076328c927816 */ /* 0x000fe20000000092 */
[----:B------:R0:W-:Y:S01]  /*3c00*/  STS [R86], R131 ;  /* 0x0000008356007388 */ /* 0x0001e20000000800 */
[----:B------:R-:W-:Y:S01]  /*3c10*/  HADD2 R129, R129, R136 ;  /* 0x0000008881817230 */ /* 0x000fe20000000000 */
[----:B------:R-:W-:Y:S01]  /*3c20*/  PRMT R149, R149, 0x5410, R134 ;  /* 0x0000541095957816 */ /* 0x000fe20000000086 */
[----:B------:R-:W-:Y:S01]  /*3c30*/  HFMA2 R114, -R114, c[0x0] [0x164].H1_H1, R7.H0_H0 ;  /* 0x3000590072727a31 */ /* 0x000fe20000040107 */
[C---:B------:R-:W-:Y:S01]  /*3c40*/  IDP.2A.LO.S16.S8 R111, R113.reuse, c[0x2][0x8], R112 ;  /* 0x00800200716f7a26 */ /* 0x040fe20000001670 */
[----:B------:R1:W-:Y:S01]  /*3c50*/  STS [R87], R146 ;  /* 0x0000009257007388 */ /* 0x0003e20000000800 */
[----:B------:R-:W-:Y:S01]  /*3c60*/  IDP.2A.HI.S16.S8 R112, R113, c[0x2][0xc], R154 ;  /* 0x0080030071707a26 */ /* 0x000fe2000000369a */
[----:B------:R-:W-:Y:S01]  /*3c70*/  HADD2 R130, R130, R137 ;  /* 0x0000008982827230 */ /* 0x000fe20000000000 */
[----:B------:R-:W-:Y:S01]  /*3c80*/  IDP.2A.LO.S16.S8 R113, R114, c[0x2][0x8], R145 ;  /* 0x0080020072717a26 */ /* 0x000fe20000001691 */
[----:B------:R-:W-:Y:S01]  /*3c90*/  HADD2 R145, R117, R152 ;  /* 0x0000009875917230 */ /* 0x000fe20000000000 */
[C-C-:B0-----:R-:W-:Y:S01]  /*3ca0*/  PRMT R86, R141.reuse, 0x5410, R144.reuse ;  /* 0x000054108d567816 */ /* 0x141fe20000000090 */
[----:B------:R-:W-:Y:S01]  /*3cb0*/  HADD2 R152, R124, R153 ;  /* 0x000000997c987230 */ /* 0x000fe20000000000 */
[----:B------:R-:W-:Y:S01]  /*3cc0*/  PRMT R144, R141, 0x7632, R144 ;  /* 0x000076328d907816 */ /* 0x000fe20000000090 */
[----:B------:R-:W-:Y:S01]  /*3cd0*/  IDP.2A.HI.S16.S8 R110, R110, c[0x2][0xc], R155 ;  /* 0x008003006e6e7a26 */ /* 0x000fe2000000369b */
[C---:B------:R-:W-:Y:S01]  /*3ce0*/  HSET2.BF.GE.AND R117, R3.reuse.H0_H0, c[0x0] [0x8a8], PT ;  /* 0x00022a0003757633 */ /* 0x040fe20003806880 */
[----:B------:R0:W-:Y:S01]  /*3cf0*/  STS [R85], R86 ;  /* 0x0000005655007388 */ /* 0x0001e20000000800 */
[----:B-1----:R-:W-:Y:S01]  /*3d00*/  SHF.R.U32.HI R87, RZ, 0x1a, R83 ;  /* 0x0000001aff577819 */ /* 0x002fe20000011653 */
[----:B------:R-:W-:Y:S01]  /*3d10*/  IMAD.MOV.U32 R155, RZ, RZ, c[0x0][0x8a4] ;  /* 0x00022900ff9b7624 */ /* 0x000fe200078e00ff */
[----:B------:R-:W-:Y:S01]  /*3d20*/  HSET2.BF.GE.AND R115, R3.H0_H0, c[0x0] [0x8b4], PT ;  /* 0x00022d0003737633 */ /* 0x000fe20003806880 */
[----:B------:R1:W-:Y:S01]  /*3d30*/  STS [R88], R144 ;  /* 0x0000009058007388 */ /* 0x0003e20000000800 */
[--C-:B------:R-:W-:Y:S01]  /*3d40*/  HFMA2 R117, -R117, c[0x0] [0x164].H1_H1, R7.reuse.H0_H0 ;  /* 0x3000590075757a31 */ /* 0x100fe20000040107 */
[----:B------:R-:W-:Y:S01]  /*3d50*/  IDP.2A.HI.S16.S8 R114, R114, c[0x2][0xc], R155 ;  /* 0x0080030072727a26 */ /* 0x000fe2000000369b */
[----:B------:R-:W-:Y:S01]  /*3d60*/  HSET2.BF.GE.AND R123, R3.H0_H0, c[0x0] [0x8cc], PT ;  /* 0x00023300037b7633 */ /* 0x000fe20003806880 */
[----:B------:R-:W-:Y:S01]  /*3d70*/  IMAD.MOV.U32 R124, RZ, RZ, c[0x0][0x8b0] ;  /* 0x00022c00ff7c7624 */ /* 0x000fe200078e00ff */
[--C-:B------:R-:W-:Y:S01]  /*3d80*/  HFMA2 R118, -R115, c[0x0] [0x164].H1_H1, R7.reuse.H0_H0 ;  /* 0x3000590073767a31 */ /* 0x100fe20000040107 */
[C-C-:B0-----:R-:W-:Y:S01]  /*3d90*/  PRMT R86, R142.reuse, 0x5410, R143.reuse ;  /* 0x000054108e567816 */ /* 0x141fe2000000008f */
[C---:B------:R-:W-:Y:S01]  /*3da0*/  IDP.2A.LO.S16.S8 R115, R117.reuse, c[0x2][0x8], R116 ;  /* 0x0080020075737a26 */ /* 0x040fe20000001674 */
[----:B------:R-:W-:Y:S01]  /*3db0*/  PRMT R143, R142, 0x7632, R143 ;  /* 0x000076328e8f7816 */ /* 0x000fe2000000008f */
[----:B------:R-:W-:Y:S01]  /*3dc0*/  IDP.2A.HI.S16.S8 R116, R117, c[0x2][0xc], R124 ;  /* 0x0080030075747a26 */ /* 0x000fe2000000367c */
[----:B-1----:R-:W-:Y:S01]  /*3dd0*/  LOP3.LUT R88, R84, 0x7ffffff, RZ, 0xc0, !PT ;  /* 0x07ffffff54587812 */ /* 0x002fe200078ec0ff */
[----:B------:R0:W-:Y:S01]  /*3de0*/  STS [R89], R86 ;  /* 0x0000005659007388 */ /* 0x0001e20000000800 */
[C---:B------:R-:W-:Y:S01]  /*3df0*/  HSET2.BF.GE.AND R85, R3.reuse.H0_H0, c[0x0] [0x8e4], PT ;  /* 0x0002390003557633 */ /* 0x040fe20003806880 */
[----:B------:R-:W-:Y:S01]  /*3e00*/  IMAD.MOV.U32 R153, RZ, RZ, c[0x0][0x8b8] ;  /* 0x00022e00ff997624 */ /* 0x000fe200078e00ff */
[----:B------:R-:W-:Y:S01]  /*3e10*/  HSET2.BF.GE.AND R124, R3.H0_H0, c[0x0] [0x8c0], PT ;  /* 0x00023000037c7633 */ /* 0x000fe20003806880 */
[----:B------:R1:W-:Y:S01]  /*3e20*/  STS [R90], R143 ;  /* 0x0000008f5a007388 */ /* 0x0003e20000000800 */
[----:B------:R-:W-:Y:S01]  /*3e30*/  IMAD.MOV.U32 R155, RZ, RZ, c[0x0][0x8bc] ;  /* 0x00022f00ff9b7624 */ /* 0x000fe200078e00ff */
[--C-:B------:R-:W-:Y:S01]  /*3e40*/  HFMA2 R85, -R85, c[0x0] [0x164].H1_H1, R7.reuse.H0_H0 ;  /* 0x3000590055557a31 */ /* 0x100fe20000040107 */
[C---:B------:R-:W-:Y:S01]  /*3e50*/  IDP.2A.LO.S16.S8 R117, R118.reuse, c[0x2][0x8], R153 ;  /* 0x0080020076757a26 */ /* 0x040fe20000001699 */
[--C-:B------:R-:W-:Y:S01]  /*3e60*/  HFMA2 R124, -R124, c[0x0] [0x164].H1_H1, R7.reuse.H0_H0 ;  /* 0x300059007c7c7a31 */ /* 0x100fe20000040107 */
[----:B------:R-:W-:Y:S01]  /*3e70*/  IDP.2A.HI.S16.S8 R118, R118, c[0x2][0xc], R155 ;  /* 0x0080030076767a26 */ /* 0x000fe2000000369b */
[C-C-:B0-----:R-:W-:Y:S01]  /*3e80*/  PRMT R86, R145.reuse, 0x5410, R126.reuse ;  /* 0x0000541091567816 */ /* 0x141fe2000000007e */
[----:B------:R-:W-:Y:S01]  /*3e90*/  IMAD.MOV.U32 R153, RZ, RZ, c[0x0][0x8c4] ;  /* 0x00023100ff997624 */ /* 0x000fe200078e00ff */
[----:B------:R-:W-:Y:S01]  /*3ea0*/  PRMT R126, R145, 0x7632, R126 ;  /* 0x00007632917e7816 */ /* 0x000fe2000000007e */
[----:B------:R-:W-:Y:S01]  /*3eb0*/  IMAD.MOV.U32 R155, RZ, RZ, c[0x0][0x8c8] ;  /* 0x00023200ff9b7624 */ /* 0x000fe200078e00ff */
[----:B------:R-:W-:Y:S01]  /*3ec0*/  SHF.R.U32.HI R89, RZ, 0x1a, R84 ;  /* 0x0000001aff597819 */ /* 0x000fe20000011654 */
[----:B------:R0:W-:Y:S01]  /*3ed0*/  STS [R91], R86 ;  /* 0x000000565b007388 */ /* 0x0001e20000000800 */
[----:B------:R-:W-:Y:S01]  /*3ee0*/  LOP3.LUT R84, R83, 0x7ffffff, RZ, 0xc0, !PT ;  /* 0x07ffffff53547812 */ /* 0x000fe200078ec0ff */
[C---:B------:R-:W-:Y:S01]  /*3ef0*/  IDP.2A.LO.S16.S8 R120, R124.reuse, c[0x2][0x8], R153 ;  /* 0x008002007c787a26 */ /* 0x040fe20000001699 */
[----:B-1----:R-:W-:Y:S01]  /*3f00*/  LOP3.LUT R90, R87, 0x3e, RZ, 0xc0, !PT ;  /* 0x0000003e575a7812 */ /* 0x002fe200078ec0ff */
[----:B------:R1:W-:Y:S01]  /*3f10*/  STS [R92], R126 ;  /* 0x0000007e5c007388 */ /* 0x0003e20000000800 */
                                                                                                                                   /* 0x4040004949537241 */
                                                                                                                                   /* 0x1c0fe20000000054 */
[----:B------:R-:W-:Y:S01]  /*3f30*/  IDP.2A.HI.S16.S8 R119, R124, c[0x2][0xc], R155 ;  /* 0x008003007c777a26 */ /* 0x000fe2000000369b */
                                                                                                                                   /* 0x4040004949547241 */
                                                                                                                                   /* 0x080fe20000020054 */
[--C-:B------:R-:W-:Y:S01]  /*3f50*/  HFMA2 R123, -R123, c[0x0] [0x164].H1_H1, R7.reuse.H0_H0 ;  /* 0x300059007b7b7a31 */ /* 0x100fe20000040107 */
[----:B------:R-:W-:Y:S01]  /*3f60*/  IMAD.MOV.U32 R124, RZ, RZ, c[0x0][0x8d0] ;  /* 0x00023400ff7c7624 */ /* 0x000fe200078e00ff */
[C-C-:B0-----:R-:W-:Y:S01]  /*3f70*/  PRMT R86, R147.reuse, 0x5410, R127.reuse ;  /* 0x0000541093567816 */ /* 0x141fe2000000007f */
[----:B------:R-:W-:Y:S01]  /*3f80*/  IMAD.MOV.U32 R122, RZ, RZ, c[0x0][0x8d4] ;  /* 0x00023500ff7a7624 */ /* 0x000fe200078e00ff */
[----:B------:R-:W-:Y:S01]  /*3f90*/  PRMT R127, R147, 0x7632, R127 ;  /* 0x00007632937f7816 */ /* 0x000fe2000000007f */
[----:B------:R-:W-:Y:S01]  /*3fa0*/  IDP.2A.LO.S16.S8 R124, R123, c[0x2][0x8], R124 ;  /* 0x008002007b7c7a26 */ /* 0x000fe2000000167c */
                                                                                                                                   /* 0x40400049495c7241 */
                                                                                                                                   /* 0x002fe20000020058 */
[----:B------:R0:W-:Y:S01]  /*3fc0*/  STS [R93], R86 ;  /* 0x000000565d007388 */ /* 0x0001e20000000800 */
[----:B------:R-:W-:Y:S01]  /*3fd0*/  IDP.2A.HI.S16.S8 R123, R123, c[0x2][0xc], R122 ;  /* 0x008003007b7b7a26 */ /* 0x000fe2000000367a */
[----:B------:R-:W-:Y:S01]  /*3fe0*/  HSET2.BF.GE.AND R153, R3.H0_H0, c[0x0] [0x8d8], PT ;  /* 0x0002360003997633 */ /* 0x000fe20003806880 */
[----:B------:R-:W-:Y:S01]  /*3ff0*/  IMAD.MOV.U32 R154, RZ, RZ, c[0x0][0x8dc] ;  /* 0x00023700ff9a7624 */ /* 0x000fe200078e00ff */
[----:B------:R1:W-:Y:S01]  /*4000*/  STS [R94], R127 ;  /* 0x0000007f5e007388 */ /* 0x0003e20000000800 */
[----:B------:R-:W-:Y:S01]  /*4010*/  IMAD.MOV.U32 R155, RZ, RZ, c[0x0][0x8f4] ;  /* 0x00023d00ff9b7624 */ /* 0x000fe200078e00ff */
[----:B------:R-:W-:Y:S01]  /*4020*/  LOP3.LUT R106, R107, 0xf8000000, R106, 0xe2, !PT ;  /* 0xf80000006b6a7812 */ /* 0x000fe200078ee26a */
[----:B------:R-:W-:Y:S01]  /*4030*/  HFMA2 R153, -R153, c[0x0] [0x164].H1_H1, R7.H0_H0 ;  /* 0x3000590099997a31 */ /* 0x000fe20000040107 */
[----:B------:R-:W-:-:S02]  /*4040*/  LOP3.LUT R104, R105, 0xf8000000, R104, 0xe2, !PT ;  /* 0xf800000069687812 */ /* 0x000fc400078ee268 */
[C-C-:B0-----:R-:W-:Y:S02]  /*4050*/  PRMT R86, R148.reuse, 0x5410, R128.reuse ;  /* 0x0000541094567816 */ /* 0x141fe40000000080 */
[----:B------:R-:W-:Y:S01]  /*4060*/  PRMT R128, R148, 0x7632, R128 ;  /* 0x0000763294807816 */ /* 0x000fe20000000080 */
[----:B------:R-:W-:Y:S01]  /*4070*/  IDP.2A.LO.S16.S8 R122, R153, c[0x2][0x8], R154 ;  /* 0x00800200997a7a26 */ /* 0x000fe2000000169a */
[----:B-1----:R-:W-:Y:S01]  /*4080*/  LOP3.LUT R94, R89, 0x3e, RZ, 0xc0, !PT ;  /* 0x0000003e595e7812 */ /* 0x002fe200078ec0ff */
[----:B------:R0:W-:Y:S01]  /*4090*/  STS [R95], R86 ;  /* 0x000000565f007388 */ /* 0x0001e20000000800 */
                                                                                                                                   /* 0x40400049495d7241 */
                                                                                                                                   /* 0x000fe20000000058 */
[----:B------:R-:W-:Y:S01]  /*40b0*/  IDP.2A.HI.S16.S8 R121, R153, c[0x2][0xc], R156 ;  /* 0x0080030099797a26 */ /* 0x000fe2000000369c */
[CC--:B------:R-:W-:Y:S01]  /*40c0*/  SHF.L.U64.HI R87, R55.reuse, R94.reuse, RZ ;  /* 0x0000005e37577219 */ /* 0x0c0fe200000102ff */
[----:B------:R1:W-:Y:S01]  /*40d0*/  STS [R96], R128 ;  /* 0x0000008060007388 */ /* 0x0003e20000000800 */
[----:B------:R-:W-:Y:S01]  /*40e0*/  SHF.L.U32 R94, R55, R94, RZ ;  /* 0x0000005e375e7219 */ /* 0x000fe200000006ff */
[----:B------:R-:W-:Y:S01]  /*40f0*/  IMAD.MOV.U32 R154, RZ, RZ, c[0x0][0x90c] ;  /* 0x00024300ff9a7624 */ /* 0x000fe200078e00ff */
[----:B------:R-:W-:Y:S01]  /*4100*/  LOP3.LUT R127, R76, 0x80008000, RZ, 0xfc, !PT ;  /* 0x800080004c7f7812 */ /* 0x000fe200078efcff */
[----:B------:R-:W-:Y:S01]  /*4110*/  IMAD.MOV.U32 R156, RZ, RZ, c[0x0][0x910] ;  /* 0x00024400ff9c7624 */ /* 0x000fe200078e00ff */
[----:B0-----:R-:W-:-:S02]  /*4120*/  PRMT R86, R151, 0x5410, R129 ;  /* 0x0000541097567816 */ /* 0x001fc40000000081 */
[----:B------:R-:W-:Y:S02]  /*4130*/  PRMT R129, R151, 0x7632, R129 ;  /* 0x0000763297817816 */ /* 0x000fe40000000081 */
[----:B-1----:R-:W-:Y:S01]  /*4140*/  LOP3.LUT R128, R92, R87, RZ, 0xfc, !PT ;  /* 0x000000575c807212 */ /* 0x002fe200078efcff */
[----:B------:R0:W-:Y:S01]  /*4150*/  STS [R97], R86 ;  /* 0x0000005661007388 */ /* 0x0001e20000000800 */
[----:B------:R-:W-:-:S03]  /*4160*/  IMAD.MOV.U32 R96, RZ, RZ, c[0x0][0x8e8] ;  /* 0x00023a00ff607624 */ /* 0x000fc600078e00ff */
[----:B------:R1:W-:Y:S01]  /*4170*/  STS [R98], R129 ;  /* 0x0000008162007388 */ /* 0x0003e20000000800 */
[C---:B0-----:R-:W-:Y:S01]  /*4180*/  PRMT R86, R152.reuse, 0x5410, R130 ;  /* 0x0000541098567816 */ /* 0x041fe20000000082 */
[----:B------:R-:W-:Y:S01]  /*4190*/  IDP.2A.LO.S16.S8 R97, R85, c[0x2][0x8], R96 ;  /* 0x0080020055617a26 */ /* 0x000fe20000001660 */
[----:B------:R-:W-:Y:S02]  /*41a0*/  PRMT R130, R152, 0x7632, R130 ;  /* 0x0000763298827816 */ /* 0x000fe40000000082 */
[----:B------:R-:W-:Y:S01]  /*41b0*/  LOP3.LUT R85, R93, R94, RZ, 0xfc, !PT ;  /* 0x0000005e5d557212 */ /* 0x000fe200078efcff */
[----:B------:R0:W-:Y:S01]  /*41c0*/  STS [R99], R86 ;  /* 0x0000005663007388 */ /* 0x0001e20000000800 */
                                                                                                                                   /* 0x0000007f4c817241 */
                                                                                                                                   /* 0x0c2fe40000000080 */
                                                                                                                                   /* 0x0000007f4c897241 */
                                                                                                                                   /* 0x1c0fe20000008055 */
[----:B------:R1:W-:Y:S01]  /*41f0*/  STS [R100], R130 ;  /* 0x0000008264007388 */ /* 0x0003e20000000800 */
                                                                                                                                   /* 0x0000007f4c8a7241 */
                                                                                                                                   /* 0x000fc40000010055 */
                                                                                                                                   /* 0x0000007f4c807241 */
                                                                                                                                   /* 0x080fe40000008080 */
[C-C-:B0-----:R-:W-:Y:S02]  /*4220*/  PRMT R86, R150.reuse, 0x5410, R132.reuse ;  /* 0x0000541096567816 */ /* 0x141fe40000000084 */
[----:B------:R-:W-:Y:S02]  /*4230*/  PRMT R132, R150, 0x7632, R132 ;  /* 0x0000763296847816 */ /* 0x000fe40000000084 */
[----:B-1----:R-:W-:Y:S01]  /*4240*/  LOP3.LUT R130, R71, 0x80008000, RZ, 0xfc, !PT ;  /* 0x8000800047827812 */ /* 0x002fe200078efcff */
[----:B------:R0:W-:Y:S01]  /*4250*/  STS [R101], R86 ;  /* 0x0000005665007388 */ /* 0x0001e20000000800 */
                                                                                                                                   /* 0x0000007f4c637241 */
                                                                                                                                   /* 0x1c0fe40000020055 */
                                                                                                                                   /* 0x0000007f4c647241 */
                                                                                                                                   /* 0x1c0fe20000028055 */
[----:B------:R-:W-:Y:S04]  /*4280*/  STS [R102], R132 ;  /* 0x0000008466007388 */ /* 0x000fe80000000800 */
[----:B------:R-:W-:Y:S01]  /*4290*/  STS [R125], R149 ;  /* 0x000000957d007388 */ /* 0x000fe20000000800 */
                                                                                                                                   /* 0x0000007f4c657241 */
                                                                                                                                   /* 0x001fc60000030055 */
[----:B------:R-:W-:Y:S06]  /*42b0*/  BAR.SYNC 0x0 ;  /* 0x0000000000007b1d */ /* 0x000fec0000000000 */
[----:B------:R-:W-:Y:S01]  /*42c0*/  SHF.L.U32 R132, R55, R90, RZ ;  /* 0x0000005a37847219 */ /* 0x000fe200000006ff */
[----:B------:R-:W-:Y:S01]  /*42d0*/  LDS R86, [R108] ;  /* 0x000000006c567984 */ /* 0x000fe20000000800 */
                                                                                                                                   /* 0x0000007f4c667241 */
                                                                                                                                   /* 0x000fe40000038055 */
[----:B------:R-:W-:Y:S01]  /*42f0*/  LOP3.LUT R132, R83, R132, RZ, 0xfc, !PT ;  /* 0x0000008453847212 */ /* 0x000fe200078efcff */
[----:B------:R-:W0:Y:S01]  /*4300*/  LDS R89, [R103] ;  /* 0x0000000067597984 */ /* 0x000e220000000800 */
[----:B------:R-:W-:-:S02]  /*4310*/  SHF.L.U64.HI R83, R55, R90, RZ ;  /* 0x0000005a37537219 */ /* 0x000fc400000102ff */
                                                                                                                                   /* 0x0000008247577241 */
                                                                                                                                   /* 0x100fe20000000084 */
[----:B------:R-:W-:Y:S01]  /*4330*/  LDS R92, [R111] ;  /* 0x000000006f5c7984 */ /* 0x000fe20000000800 */
[----:B------:R-:W-:Y:S02]  /*4340*/  LOP3.LUT R98, R83, R84, RZ, 0xfc, !PT ;  /* 0x0000005453627212 */ /* 0x000fe400078efcff */
                                                                                                                                   /* 0x00000082475a7241 */
                                                                                                                                   /* 0x1c0fe20000008084 */
[----:B------:R-:W1:Y:S01]  /*4360*/  LDS R125, [R112] ;  /* 0x00000000707d7984 */ /* 0x000e620000000800 */
                                                                                                                                   /* 0x00000082477e7241 */
                                                                                                                                   /* 0x1c0fe40000010084 */
                                                                                                                                   /* 0x00000082475f7241 */
                                                                                                                                   /* 0x1c0fe20000018084 */
[----:B------:R-:W-:Y:S01]  /*4390*/  LDS R88, [R109] ;  /* 0x000000006d587984 */ /* 0x000fe20000000800 */
                                                                                                                                   /* 0x00000082475e7241 */
                                                                                                                                   /* 0x000fc40000020084 */
                                                                                                                                   /* 0x00000082475d7241 */
                                                                                                                                   /* 0x1c0fe20000028084 */
[----:B------:R-:W2:Y:S01]  /*43c0*/  LDS R91, [R110] ;  /* 0x000000006e5b7984 */ /* 0x000ea20000000800 */
                                                                                                                                   /* 0x0000008247607241 */
                                                                                                                                   /* 0x1c0fe40000030084 */
                                                                                                                                   /* 0x0000008247847241 */
                                                                                                                                   /* 0x0c0fe20000038084 */
[----:B------:R-:W-:Y:S01]  /*43f0*/  LDS R83, [R113] ;  /* 0x0000000071537984 */ /* 0x000fe20000000800 */
                                                                                                                                   /* 0x0000008247837241 */
                                                                                                                                   /* 0x1c0fe40000000062 */
                                                                                                                                   /* 0x0000008247827241 */
                                                                                                                                   /* 0x000fe20000008062 */
[----:B------:R-:W3:Y:S01]  /*4420*/  LDS R84, [R114] ;  /* 0x0000000072547984 */ /* 0x000ee20000000800 */
                                                                                                                                   /* 0x0000007f4c477241 */
                                                                                                                                   /* 0x000fc40000000055 */
                                                                                                                                   /* 0x0000007f4c627241 */
                                                                                                                                   /* 0x000fe20000018055 */
[----:B------:R-:W-:Y:S04]  /*4450*/  LDS R134, [R115] ;  /* 0x0000000073867984 */ /* 0x000fe80000000800 */
[----:B------:R-:W4:Y:S04]  /*4460*/  LDS R133, [R116] ;  /* 0x0000000074857984 */ /* 0x000f280000000800 */
[----:B------:R-:W-:Y:S01]  /*4470*/  LDS R136, [R117] ;  /* 0x0000000075887984 */ /* 0x000fe20000000800 */
[----:B0-----:R-:W-:-:S03]  /*4480*/  PRMT R76, R86, 0x5410, R89 ;  /* 0x00005410564c7816 */ /* 0x001fc60000000059 */
[----:B------:R-:W0:Y:S01]  /*4490*/  LDS R135, [R118] ;  /* 0x0000000076877984 */ /* 0x000e220000000800 */
[----:B------:R-:W-:-:S03]  /*44a0*/  PRMT R86, R86, 0x7632, R89 ;  /* 0x0000763256567816 */ /* 0x000fc60000000059 */
[----:B------:R-:W-:Y:S01]  /*44b0*/  LDS R140, [R120] ;  /* 0x00000000788c7984 */ /* 0x000fe20000000800 */
[----:B------:R-:W-:Y:S01]  /*44c0*/  HADD2 R87, R76, -R87 ;  /* 0x800000574c577230 */ /* 0x000fe20000000000 */
[C-C-:B-1----:R-:W-:Y:S02]  /*44d0*/  PRMT R89, R92.reuse, 0x5410, R125.reuse ;  /* 0x000054105c597816 */ /* 0x142fe4000000007d */
[----:B------:R-:W1:Y:S01]  /*44e0*/  LDS R141, [R119] ;  /* 0x00000000778d7984 */ /* 0x000e620000000800 */
[----:B------:R-:W-:Y:S01]  /*44f0*/  PRMT R139, R92, 0x7632, R125 ;  /* 0x000076325c8b7816 */ /* 0x000fe2000000007d */
[----:B------:R-:W-:Y:S02]  /*4500*/  HADD2 R127, R86, -R71 ;  /* 0x80000047567f7230 */ /* 0x000fe40000000000 */
[----:B------:R-:W-:Y:S01]  /*4510*/  HADD2 R89, R89, -R126 ;  /* 0x8000007e59597230 */ /* 0x000fe20000000000 */
[----:B------:R-:W-:Y:S01]  /*4520*/  LDS R92, [R121] ;  /* 0x00000000795c7984 */ /* 0x000fe20000000800 */
[----:B------:R-:W-:Y:S01]  /*4530*/  HADD2 R126, R139, -R138 ;  /* 0x8000008a8b7e7230 */ /* 0x000fe20000000000 */
[----:B--2---:R-:W-:-:S02]  /*4540*/  PRMT R85, R88, 0x5410, R91 ;  /* 0x0000541058557816 */ /* 0x004fc4000000005b */
[----:B------:R-:W-:Y:S01]  /*4550*/  LDS R138, [R124] ;  /* 0x000000007c8a7984 */ /* 0x000fe20000000800 */
[----:B------:R-:W-:Y:S02]  /*4560*/  PRMT R88, R88, 0x7632, R91 ;  /* 0x0000763258587816 */ /* 0x000fe4000000005b */
[----:B------:R-:W-:Y:S01]  /*4570*/  HADD2 R90, R85, -R90 ;  /* 0x8000005a555a7230 */ /* 0x000fe20000000000 */
[----:B------:R-:W2:Y:S01]  /*4580*/  LDS R139, [R123] ;  /* 0x000000007b8b7984 */ /* 0x000ea20000000800 */
[--C-:B---3--:R-:W-:Y:S01]  /*4590*/  PRMT R86, R83, 0x5410, R84.reuse ;  /* 0x0000541053567816 */ /* 0x108fe20000000054 */
[----:B------:R-:W-:Y:S02]  /*45a0*/  HADD2 R125, R88, -R137 ;  /* 0x80000089587d7230 */ /* 0x000fe40000000000 */
                                                                                                                                   /* 0x0000005a575b7241 */
                                                                                                                                   /* 0x080fe200000003ff */
[----:B------:R-:W3:Y:S01]  /*45c0*/  LDS R137, [R97] ;  /* 0x0000000061897984 */ /* 0x000ee20000000800 */
[----:B------:R-:W-:Y:S01]  /*45d0*/  PRMT R83, R83, 0x7632, R84 ;  /* 0x0000763253537816 */ /* 0x000fe20000000054 */
[----:B------:R-:W-:Y:S01]  /*45e0*/  HADD2 R95, R86, -R95 ;  /* 0x8000005f565f7230 */ /* 0x000fe20000000000 */
                                                                                                                                   /* 0x0000005a574c7242 */
                                                                                                                                   /* 0x000fc400000017ff */
                                                                                                                                   /* 0x0000007d7f477242 */
                                                                                                                                   /* 0x000fe200000017ff */
[----:B------:R-:W-:Y:S01]  /*4610*/  HADD2 R98, R83, -R98 ;  /* 0x8000006253627230 */ /* 0x000fe20000000000 */
                                                                                                                                   /* 0x0000005f59587241 */
                                                                                                                                   /* 0x000fe400000003ff */
                                                                                                                                   /* 0x0000007d7f8f7241 */
                                                                                                                                   /* 0x000fe400000003ff */
                                                                                                                                   /* 0x000000627e567241 */
                                                                                                                                   /* 0x080fe200000003ff */
[----:B------:R-:W-:Y:S01]  /*4650*/  IMAD R88, R88, 0x10, R91 ;  /* 0x0000001058587824 */ /* 0x000fe200078e025b */
                                                                                                                                   /* 0x0000005f59547242 */
                                                                                                                                   /* 0x000fe2000010974c */
[----:B------:R-:W5:Y:S01]  /*4670*/  LDS R91, [R122] ;  /* 0x000000007a5b7984 */ /* 0x000f620000000800 */
                                                                                                                                   /* 0x0000007d7f917241 */
                                                                                                                                   /* 0x000fe20000001047 */
[----:B------:R-:W-:Y:S01]  /*4690*/  IMAD R86, R86, 0x10, R143 ;  /* 0x0000001056567824 */ /* 0x000fe200078e028f */
                                                                                                                                   /* 0x000000627e477242 */
                                                                                                                                   /* 0x000fc40000109747 */
[----:B----4-:R-:W-:Y:S02]  /*46b0*/  PRMT R83, R134, 0x5410, R133 ;  /* 0x0000541086537816 */ /* 0x010fe40000000085 */
                                                                                                                                   /* 0x0000005a57557241 */
                                                                                                                                   /* 0x000fe4000000104c */
                                                                                                                                   /* 0x0000005f598e7241 */
                                                                                                                                   /* 0x000fe20000009054 */
[----:B------:R-:W-:Y:S01]  /*46e0*/  HADD2 R94, R83, -R94 ;  /* 0x8000005e535e7230 */ /* 0x000fe20000000000 */
[----:B0-----:R-:W-:Y:S02]  /*46f0*/  PRMT R76, R136, 0x5410, R135 ;  /* 0x00005410884c7816 */ /* 0x001fe40000000087 */
[C-C-:B-1----:R-:W-:Y:S02]  /*4700*/  PRMT R143, R140.reuse, 0x5410, R141.reuse ;  /* 0x000054108c8f7816 */ /* 0x142fe4000000008d */
[----:B------:R-:W-:Y:S01]  /*4710*/  PRMT R140, R140, 0x7632, R141 ;  /* 0x000076328c8c7816 */ /* 0x000fe2000000008d */
[----:B------:R-:W-:Y:S01]  /*4720*/  HADD2 R93, R76, -R93 ;  /* 0x8000005d4c5d7230 */ /* 0x000fe20000000000 */
                                                                                                                                   /* 0x000000627e907241 */
                                                                                                                                   /* 0x000fe20000009047 */
[----:B------:R-:W-:Y:S01]  /*4740*/  HADD2 R96, R143, -R96 ;  /* 0x800000608f607230 */ /* 0x000fe20000000000 */
                                                                                                                                   /* 0x0000008e55537242 */
                                                                                                                                   /* 0x000fe200000017ff */
[----:B------:R-:W-:Y:S01]  /*4760*/  HADD2 R101, R140, -R101 ;  /* 0x800000658c657230 */ /* 0x000fe20000000000 */
[----:B--2---:R-:W-:-:S02]  /*4770*/  PRMT R141, R138, 0x5410, R139 ;  /* 0x000054108a8d7816 */ /* 0x004fc4000000008b */
                                                                                                                                   /* 0x00000090914c7242 */
                                                                                                                                   /* 0x000fe400000017ff */
[----:B------:R-:W-:Y:S01]  /*4790*/  PRMT R134, R134, 0x7632, R133 ;  /* 0x0000763286867816 */ /* 0x000fe20000000085 */
[----:B------:R-:W-:Y:S01]  /*47a0*/  HADD2 R132, R141, -R132 ;  /* 0x800000848d847230 */ /* 0x000fe20000000000 */
                                                                                                                                   /* 0x0000008e55557241 */
                                                                                                                                   /* 0x100fe40000001053 */
                                                                                                                                   /* 0x200000ff54537241 */
                                                                                                                                   /* 0x000fe20000001053 */
[----:B------:R-:W-:Y:S01]  /*47d0*/  HADD2 R99, R134, -R99 ;  /* 0x8000006386637230 */ /* 0x000fe20000000000 */
                                                                                                                                   /* 0x0000009091547241 */
                                                                                                                                   /* 0x000fe4000000104c */
[----:B------:R-:W-:-:S02]  /*47f0*/  PRMT R145, R136, 0x7632, R135 ;  /* 0x0000763288917816 */ /* 0x000fc40000000087 */
                                                                                                                                   /* 0x0000005d5e877241 */
                                                                                                                                   /* 0x000fe400000003ff */
[----:B------:R-:W-:Y:S01]  /*4810*/  PRMT R139, R138, 0x7632, R139 ;  /* 0x000076328a8b7816 */ /* 0x000fe2000000008b */
[----:B------:R-:W-:Y:S01]  /*4820*/  HADD2 R100, R145, -R100 ;  /* 0x8000006491647230 */ /* 0x000fe20000000000 */
                                                                                                                                   /* 0x0000008460867241 */
                                                                                                                                   /* 0x000fe400000003ff */
[----:B------:R-:W-:Y:S01]  /*4840*/  PRMT R138, R138, 0x5410, R77 ;  /* 0x000054108a8a7816 */ /* 0x000fe2000000004d */
[----:B------:R-:W-:Y:S01]  /*4850*/  HADD2 R102, R139, -R102 ;  /* 0x800000668b667230 */ /* 0x000fe20000000000 */
                                                                                                                                   /* 0x00000064638b7241 */
                                                                                                                                   /* 0x000fe200000003ff */
[----:B------:R-:W-:Y:S01]  /*4870*/  IMAD R135, R134, 0x10, R135 ;  /* 0x0000001086877824 */ /* 0x000fe200078e0287 */
[----:B---3--:R-:W-:-:S02]  /*4880*/  PRMT R138, R137, 0x7610, R138 ;  /* 0x00007610898a7816 */ /* 0x008fc4000000008a */
[----:B-----5:R-:W-:Y:S01]  /*4890*/  PRMT R134, R91, 0x5410, R92 ;  /* 0x000054105b867816 */ /* 0x020fe2000000005c */
[----:B------:R-:W-:Y:S01]  /*48a0*/  IMAD R88, R135, 0x100, R88 ;  /* 0x0000010087587824 */ /* 0x000fe200078e0258 */
[----:B------:R-:W-:Y:S01]  /*48b0*/  PRMT R137, R137, 0x7632, R137 ;  /* 0x0000763289897816 */ /* 0x000fe20000000089 */
[----:B------:R-:W-:Y:S01]  /*48c0*/  HADD2 R130, R138, -R130 ;  /* 0x800000828a827230 */ /* 0x000fe20000000000 */
                                                                                                                                   /* 0x0000006665887241 */
                                                                                                                                   /* 0x000fe200000003ff */
[----:B------:R-:W-:Y:S01]  /*48e0*/  HADD2 R131, R134, -R131 ;  /* 0x8000008386837230 */ /* 0x000fe20000000000 */
                                                                                                                                   /* 0x0000005d5e8e7242 */
                                                                                                                                   /* 0x000fe400002017ff */
[----:B------:R-:W-:Y:S01]  /*4900*/  PRMT R137, R137, 0x5410, R77 ;  /* 0x0000541089897816 */ /* 0x000fe2000000004d */
[----:B------:R-:W-:Y:S01]  /*4910*/  IMAD R139, R136, 0x10, R139 ;  /* 0x00000010888b7824 */ /* 0x000fe200078e028b */
[----:B------:R-:W-:-:S02]  /*4920*/  PRMT R92, R91, 0x7632, R92 ;  /* 0x000076325b5c7816 */ /* 0x000fc4000000005c */
                                                                                                                                   /* 0x0000008460877242 */
                                                                                                                                   /* 0x000fe2000030978e */
[----:B------:R-:W-:Y:S01]  /*4940*/  HADD2 R128, R137, -R128 ;  /* 0x8000008089807230 */ /* 0x000fe20000000000 */
                                                                                                                                   /* 0x00000082835b7241 */
                                                                                                                                   /* 0x000fe200000003ff */
[----:B------:R-:W-:Y:S01]  /*4960*/  HADD2 R129, R92, -R129 ;  /* 0x800000815c817230 */ /* 0x000fe20000000000 */
                                                                                                                                   /* 0x0000006463887242 */
                                                                                                                                   /* 0x000fe200002017ff */
[----:B------:R-:W-:Y:S01]  /*4980*/  IMAD R139, R139, 0x100, R86 ;  /* 0x000001008b8b7824 */ /* 0x000fe200078e0256 */
                                                                                                                                   /* 0x0000005d5e857241 */
                                                                                                                                   /* 0x000fe2000000108e */
[----:B------:R-:W-:Y:S01]  /*49a0*/  IMAD R86, R91, 0x10000, R88 ;  /* 0x000100005b567824 */ /* 0x000fe200078e0258 */
                                                                                                                                   /* 0x00000084605c7241 */
                                                                                                                                   /* 0x000fe40000009087 */
                                                                                                                                   /* 0x00000066658a7242 */
                                                                                                                                   /* 0x000fe20000309788 */
[----:B------:R-:W-:Y:S01]  /*49d0*/  POPC R91, R86 ;  /* 0x00000056005b7309 */ /* 0x000fe20000000000 */
                                                                                                                                   /* 0x0000008081587241 */
                                                                                                                                   /* 0x000fc400000003ff */
                                                                                                                                   /* 0x0000005c85867242 */
                                                                                                                                   /* 0x000fe400000017ff */
                                                                                                                                   /* 0x0000006463887241 */
                                                                                                                                   /* 0x000fe20000001088 */
[----:B------:R-:W-:Y:S01]  /*4a10*/  IMAD R88, R88, 0x10000, R139 ;  /* 0x0001000058587824 */ /* 0x000fe200078e028b */
                                                                                                                                   /* 0x0000006665897241 */
                                                                                                                                   /* 0x000fe4000000908a */
                                                                                                                                   /* 0x0000005c855c7241 */
                                                                                                                                   /* 0x100fe40000001086 */
                                                                                                                                   /* 0x0000008988857242 */
                                                                                                                                   /* 0x000fe400000017ff */
                                                                                                                                   /* 0x2400005387537241 */
                                                                                                                                   /* 0x000fc40000001086 */
                                                                                                                                   /* 0x0000005c55867242 */
                                                                                                                                   /* 0x000fe200000017ff */
[----:B------:R-:W0:Y:S01]  /*4a70*/  POPC R135, R88 ;  /* 0x0000005800877309 */ /* 0x000e220000000000 */
                                                                                                                                   /* 0x200000ff47477241 */
                                                                                                                                   /* 0x000fe4000000104c */
                                                                                                                                   /* 0x0000008988897241 */
                                                                                                                                   /* 0x100fe40000001085 */
                                                                                                                                   /* 0x200000ff53537241 */
                                                                                                                                   /* 0x000fe40000001086 */
                                                                                                                                   /* 0x240000478a477241 */
                                                                                                                                   /* 0x000fe40000001085 */
                                                                                                                                   /* 0x0000008954887242 */
                                                                                                                                   /* 0x000fc400000017ff */
                                                                                                                                   /* 0x0000008283537242 */
                                                                                                                                   /* 0x000fe40000409753 */
                                                                                                                                   /* 0x200000ff47477241 */
                                                                                                                                   /* 0x000fe40000001088 */
                                                                                                                                   /* 0x0000005c55557241 */
                                                                                                                                   /* 0x000fe40000001086 */
                                                                                                                                   /* 0x00000082834c7241 */
                                                                                                                                   /* 0x000fe40000009053 */
                                                                                                                                   /* 0x0000008081857242 */
                                                                                                                                   /* 0x000fe40000409747 */
                                                                                                                                   /* 0x0000004c555c7242 */
                                                                                                                                   /* 0x000fc400000017ff */
[----:B0-----:R-:W-:Y:S02]  /*4b30*/  LOP3.LUT R71, R135, 0x1, RZ, 0xc0, !PT ;  /* 0x0000000187477812 */ /* 0x001fe400078ec0ff */
                                                                                                                                   /* 0x0000008954887241 */
                                                                                                                                   /* 0x000fe40000001088 */
                                                                                                                                   /* 0x0000008081877241 */
                                                                                                                                   /* 0x000fe20000009085 */
[----:B------:R-:W-:Y:S01]  /*4b60*/  IMAD.MOV R137, RZ, RZ, -R71 ;  /* 0x000000ffff897224 */ /* 0x000fe200078e0a47 */
[----:B------:R-:W-:Y:S02]  /*4b70*/  LOP3.LUT R91, R91, 0x1, RZ, 0xc0, !PT ;  /* 0x000000015b5b7812 */ /* 0x000fe400078ec0ff */
                                                                                                                                   /* 0x200000ff53537241 */
                                                                                                                                   /* 0x100fe4000000105c */
                                                                                                                                   /* 0x0000008788867242 */
                                                                                                                                   /* 0x0c0fe200000017ff */
[----:B------:R-:W-:Y:S01]  /*4ba0*/  IMAD.MOV R91, RZ, RZ, -R91 ;  /* 0x000000ffff5b7224 */ /* 0x000fe200078e0a5b */
                                                                                                                                   /* 0x0000004c554c7241 */
                                                                                                                                   /* 0x000fe2000000105c */
[----:B------:R-:W-:Y:S01]  /*4bc0*/  IMAD.SHL.U32 R71, R83, 0x2, RZ ;  /* 0x0000000253477824 */ /* 0x000fe200078e00ff */
                                                                                                                                   /* 0x200000ff85557241 */
                                                                                                                                   /* 0x100fe20000001086 */
[----:B------:R-:W-:Y:S01]  /*4be0*/  IMAD.SHL.U32 R83, R83, 0x8000000, RZ ;  /* 0x0800000053537824 */ /* 0x000fe200078e00ff */
                                                                                                                                   /* 0x0000008788867241 */
                                                                                                                                   /* 0x000fc40000001086 */
[----:B------:R-:W-:Y:S01]  /*4c00*/  LOP3.LUT R86, R86, 0x7ffff, R91, 0x78, !PT ;  /* 0x0007ffff56567812 */ /* 0x000fe200078e785b */
[----:B------:R-:W-:Y:S01]  /*4c10*/  IMAD.SHL.U32 R133, R85, 0x2, RZ ;  /* 0x0000000255857824 */ /* 0x000fe200078e00ff */
[----:B------:R-:W-:Y:S01]  /*4c20*/  LOP3.LUT R92, R71, 0x3e, RZ, 0xc0, !PT ;  /* 0x0000003e475c7812 */ /* 0x000fe200078ec0ff */
[----:B------:R-:W-:Y:S01]  /*4c30*/  HMUL2 R71, R76, c[0x0] [0x16c] ;  /* 0x00005b004c477a32 */ /* 0x000fe20000000000 */
[----:B------:R-:W-:Y:S01]  /*4c40*/  LOP3.LUT R84, R88, 0x7ffff, R137, 0x78, !PT ;  /* 0x0007ffff58547812 */ /* 0x000fe200078e7889 */
[----:B------:R-:W-:Y:S01]  /*4c50*/  HMUL2 R76, R134, c[0x0] [0x16c] ;  /* 0x00005b00864c7a32 */ /* 0x000fe20000000000 */
                                                                                                                                   /* 0x4040004949587241 */
                                                                                                                                   /* 0x000fe20000020056 */
[----:B------:R-:W-:Y:S01]  /*4c70*/  IMAD.SHL.U32 R85, R85, 0x8000000, RZ ;  /* 0x0800000055557824 */ /* 0x000fe200078e00ff */
[----:B------:R-:W-:Y:S02]  /*4c80*/  SHF.L.U64.HI R149, R55, R92, RZ ;  /* 0x0000005c37957219 */ /* 0x000fe400000102ff */
[----:B------:R-:W-:-:S02]  /*4c90*/  LOP3.LUT R136, R133, 0x3e, RZ, 0xc0, !PT ;  /* 0x0000003e85887812 */ /* 0x000fc400078ec0ff */
[----:B------:R-:W-:Y:S02]  /*4ca0*/  LOP3.LUT R149, R88, R149, RZ, 0xfc, !PT ;  /* 0x0000009558957212 */ /* 0x000fe400078efcff */
[----:B------:R-:W-:Y:S02]  /*4cb0*/  HMNMX2 R71, |R71|, 65504, 65504, PT ;  /* 0x7bff7bff47477840 */ /* 0x000fe40003800200 */
                                                                                                                                   /* 0x4040004949587241 */
                                                                                                                                   /* 0x080fe40000000054 */
[----:B------:R-:W-:Y:S02]  /*4cd0*/  SHF.L.U32 R137, R55, R136, RZ ;  /* 0x0000008837897219 */ /* 0x000fe400000006ff */
[----:B------:R-:W-:Y:S02]  /*4ce0*/  HMNMX2 R76, |R76|, 65504, 65504, PT ;  /* 0x7bff7bff4c4c7840 */ /* 0x000fe40003800200 */
                                                                                                                                   /* 0x40400049495b7241 */
                                                                                                                                   /* 0x000fc40000000056 */
[----:B------:R-:W-:Y:S02]  /*4d00*/  SHF.L.U32 R138, R55, R92, RZ ;  /* 0x0000005c378a7219 */ /* 0x000fe400000006ff */
[----:B------:R-:W-:Y:S02]  /*4d10*/  LOP3.LUT R137, R88, R137, RZ, 0xfc, !PT ;  /* 0x0000008958897212 */ /* 0x000fe400078efcff */
[----:B------:R-:W-:Y:S02]  /*4d20*/  LOP3.LUT R91, R91, R138, RZ, 0xfc, !PT ;  /* 0x0000008a5b5b7212 */ /* 0x000fe400078efcff */
[----:B------:R-:W-:Y:S02]  /*4d30*/  LOP3.LUT R88, R71, 0x80008000, RZ, 0xfc, !PT ;  /* 0x8000800047587812 */ /* 0x000fe400078efcff */
[----:B------:R-:W-:Y:S02]  /*4d40*/  LOP3.LUT R135, R76, 0x80008000, RZ, 0xfc, !PT ;  /* 0x800080004c877812 */ /* 0x000fe400078efcff */
                                                                                                                                   /* 0x40400049495c7241 */
                                                                                                                                   /* 0x000fc40000020054 */
[----:B------:R-:W-:Y:S02]  /*4d60*/  SHF.L.U64.HI R145, R55, R136, RZ ;  /* 0x0000008837917219 */ /* 0x000fe400000102ff */
                                                                                                                                   /* 0x00000058478c7241 */
                                                                                                                                   /* 0x000fe4000000005b */
                                                                                                                                   /* 0x000000874c927241 */
                                                                                                                                   /* 0x100fe40000000089 */
[----:B------:R-:W-:Y:S01]  /*4d90*/  LOP3.LUT R145, R92, R145, RZ, 0xfc, !PT ;  /* 0x000000915c917212 */ /* 0x000fe200078efcff */
[----:B------:R-:W-:Y:S01]  /*4da0*/  HADD2 R140, R87, R140 ;  /* 0x0000008c578c7230 */ /* 0x000fe20000000000 */
                                                                                                                                   /* 0x000000874c857241 */
                                                                                                                                   /* 0x000fe20000018089 */
[----:B------:R-:W-:Y:S01]  /*4dc0*/  HADD2 R146, R127, R146 ;  /* 0x000000927f927230 */ /* 0x000fe20000000000 */
[----:B------:R-:W-:-:S02]  /*4dd0*/  HSET2.BF.GE.AND R92, R3.H0_H0, c[0x0] [0x8f0], PT ;  /* 0x00023c00035c7633 */ /* 0x000fc40003806880 */
                                                                                                                                   /* 0x00000058478d7241 */
                                                                                                                                   /* 0x0c0fe2000000805b */
[----:B------:R-:W-:Y:S01]  /*4df0*/  HADD2 R98, R98, R133 ;  /* 0x0000008562627230 */ /* 0x000fe20000000000 */
                                                                                                                                   /* 0x000000874c907241 */
                                                                                                                                   /* 0x080fe20000008089 */
[----:B------:R-:W-:Y:S01]  /*4e10*/  HFMA2 R92, -R92, c[0x0] [0x164].H1_H1, R7.H0_H0 ;  /* 0x300059005c5c7a31 */ /* 0x000fe20000040107 */
                                                                                                                                   /* 0x00000058478e7241 */
                                                                                                                                   /* 0x1c0fe2000001005b */
[----:B------:R-:W-:Y:S01]  /*4e30*/  HADD2 R141, R90, R141 ;  /* 0x0000008d5a8d7230 */ /* 0x000fe20000000000 */
                                                                                                                                   /* 0x0000005847987241 */
                                                                                                                                   /* 0x1c0fe2000001805b */
[----:B------:R-:W-:Y:S01]  /*4e50*/  HADD2 R144, R125, R144 ;  /* 0x000000907d907230 */ /* 0x000fe20000000000 */
                                                                                                                                   /* 0x0000005847937241 */
                                                                                                                                   /* 0x0c0fe2000002005b */
[----:B------:R-:W-:Y:S01]  /*4e70*/  IDP.2A.LO.S16.S8 R87, R92, c[0x2][0x8], R155 ;  /* 0x008002005c577a26 */ /* 0x000fe2000000169b */
                                                                                                                                   /* 0x0000005847947241 */
                                                                                                                                   /* 0x1c0fe2000002805b */
[----:B------:R-:W-:Y:S01]  /*4e90*/  HADD2 R142, R89, R142 ;  /* 0x0000008e598e7230 */ /* 0x000fe20000000000 */
                                                                                                                                   /* 0x0000005847977241 */
                                                                                                                                   /* 0x1c0fe2000003005b */
[----:B------:R-:W-:Y:S01]  /*4eb0*/  IMAD.MOV.U32 R90, RZ, RZ, c[0x0][0x904] ;  /* 0x00024100ff5a7624 */ /* 0x000fe200078e00ff */
                                                                                                                                   /* 0x0000005847997241 */
                                                                                                                                   /* 0x0c0fe2000003805b */
[----:B------:R-:W-:Y:S01]  /*4ed0*/  HADD2 R147, R94, R147 ;  /* 0x000000935e937230 */ /* 0x000fe20000000000 */
                                                                                                                                   /* 0x000000874c8f7241 */
                                                                                                                                   /* 0x1c0fe20000010089 */
[----:B------:R-:W-:Y:S01]  /*4ef0*/  HADD2 R148, R93, R148 ;  /* 0x000000945d947230 */ /* 0x000fe20000000000 */
                                                                                                                                   /* 0x000000874c8a7241 */
                                                                                                                                   /* 0x1c0fe20000020089 */
[----:B------:R-:W-:Y:S01]  /*4f10*/  HADD2 R151, R96, R151 ;  /* 0x0000009760977230 */ /* 0x000fe20000000000 */
                                                                                                                                   /* 0x000000874c8b7241 */
                                                                                                                                   /* 0x1c0fe20000028089 */
[----:B------:R-:W-:Y:S01]  /*4f30*/  HADD2 R143, R126, R143 ;  /* 0x0000008f7e8f7230 */ /* 0x000fe20000000000 */
                                                                                                                                   /* 0x000000874c887241 */
                                                                                                                                   /* 0x1c0fe20000030089 */
[----:B------:R-:W-:Y:S01]  /*4f50*/  HADD2 R99, R99, R138 ;  /* 0x0000008a63637230 */ /* 0x000fe20000000000 */
                                                                                                                                   /* 0x000000874c897241 */
                                                                                                                                   /* 0x0c0fe20000038089 */
[----:B------:R-:W-:Y:S01]  /*4f70*/  HADD2 R100, R100, R139 ;  /* 0x0000008b64647230 */ /* 0x000fe20000000000 */
                                                                                                                                   /* 0x000000874c867241 */
                                                                                                                                   /* 0x180fe20000000091 */
[----:B------:R-:W-:Y:S01]  /*4f90*/  HADD2 R101, R101, R136 ;  /* 0x0000008865657230 */ /* 0x000fe20000000000 */
[----:B------:R-:W-:Y:S01]  /*4fa0*/  HSET2.BF.GE.AND R91, R3.H0_H0, c[0x0] [0x8fc], PT ;  /* 0x00023f00035b7633 */ /* 0x000fe20003806880 */
[----:B------:R-:W-:Y:S01]  /*4fb0*/  HADD2 R102, R102, R137 ;  /* 0x0000008966667230 */ /* 0x000fe20000000000 */
[--C-:B------:R-:W-:Y:S01]  /*4fc0*/  PRMT R133, R140, 0x5410, R146.reuse ;  /* 0x000054108c857816 */ /* 0x100fe20000000092 */
[----:B------:R-:W-:Y:S01]  /*4fd0*/  HADD2 R129, R129, R134 ;  /* 0x0000008681817230 */ /* 0x000fe20000000000 */
                                                                                                                                   /* 0x000000874c877241 */
                                                                                                                                   /* 0x000fe20000008091 */
[----:B------:R-:W-:Y:S01]  /*4ff0*/  HFMA2 R91, -R91, c[0x0] [0x164].H1_H1, R7.H0_H0 ;  /* 0x300059005b5b7a31 */ /* 0x000fe20000040107 */
[----:B------:R-:W-:Y:S01]  /*5000*/  HSET2.BF.GE.AND R145, R3.H0_H0, c[0x0] [0x908], PT ;  /* 0x0002420003917633 */ /* 0x000fe20003806880 */
[----:B------:R0:W-:Y:S01]  /*5010*/  STS [R108], R133 ;  /* 0x000000856c007388 */ /* 0x0001e20000000800 */
                                                                                                                                   /* 0x0000005847967241 */
                                                                                                                                   /* 0x1c0fe20000000095 */
[----:B------:R-:W-:Y:S01]  /*5030*/  HADD2 R135, R128.H0_H0, R135.H0_H0 ;  /* 0x2000008780877230 */ /* 0x000fe20000000800 */
                                                                                                                                   /* 0x0000005847957241 */
                                                                                                                                   /* 0x000fe20000008095 */
[----:B------:R-:W-:Y:S01]  /*5050*/  IDP.2A.HI.S16.S8 R88, R92, c[0x2][0xc], R157 ;  /* 0x008003005c587a26 */ /* 0x000fe2000000369d */
[----:B------:R-:W-:Y:S01]  /*5060*/  PRMT R146, R140, 0x7632, R146 ;  /* 0x000076328c927816 */ /* 0x000fe20000000092 */
[----:B------:R-:W-:Y:S01]  /*5070*/  IMAD.MOV.U32 R92, RZ, RZ, c[0x0][0x900] ;  /* 0x00024000ff5c7624 */ /* 0x000fe200078e00ff */
[----:B------:R-:W-:Y:S01]  /*5080*/  HFMA2 R145, -R145, c[0x0] [0x164].H1_H1, R7.H0_H0 ;  /* 0x3000590091917a31 */ /* 0x000fe20000040107 */
[----:B------:R-:W-:Y:S01]  /*5090*/  IMAD.MOV.U32 R96, RZ, RZ, c[0x0][0x918] ;  /* 0x00024600ff607624 */ /* 0x000fe200078e00ff */
[----:B------:R-:W-:Y:S01]  /*50a0*/  HADD2 R150, R131, R150 ;  /* 0x0000009683967230 */ /* 0x000fe20000000000 */
[----:B0-----:R-:W-:Y:S01]  /*50b0*/  PRMT R108, R141, 0x5410, R144 ;  /* 0x000054108d6c7816 */ /* 0x001fe20000000090 */
[C---:B------:R-:W-:Y:S01]  /*50c0*/  IDP.2A.LO.S16.S8 R92, R91.reuse, c[0x2][0x8], R92 ;  /* 0x008002005b5c7a26 */ /* 0x040fe2000000165c */
[----:B------:R-:W-:Y:S01]  /*50d0*/  STS [R103], R146 ;  /* 0x0000009267007388 */ /* 0x000fe20000000800 */
[----:B------:R-:W-:Y:S01]  /*50e0*/  IDP.2A.HI.S16.S8 R91, R91, c[0x2][0xc], R90 ;  /* 0x008003005b5b7a26 */ /* 0x000fe2000000365a */
[----:B------:R-:W-:Y:S01]  /*50f0*/  PRMT R144, R141, 0x7632, R144 ;  /* 0x000076328d907816 */ /* 0x000fe20000000090 */
[C---:B------:R-:W-:Y:S01]  /*5100*/  IDP.2A.LO.S16.S8 R90, R145.reuse, c[0x2][0x8], R154 ;  /* 0x00800200915a7a26 */ /* 0x040fe2000000169a */
[----:B------:R0:W-:Y:S01]  /*5110*/  STS [R109], R108 ;  /* 0x0000006c6d007388 */ /* 0x0001e20000000800 */
[----:B------:R-:W-:Y:S01]  /*5120*/  IDP.2A.HI.S16.S8 R89, R145, c[0x2][0xc], R156 ;  /* 0x0080030091597a26 */ /* 0x000fe2000000369c */
[----:B------:R-:W-:Y:S01]  /*5130*/  HADD2 R145, R95, R152 ;  /* 0x000000985f917230 */ /* 0x000fe20000000000 */
[C---:B------:R-:W-:Y:S01]  /*5140*/  HSET2.BF.GE.AND R95, R3.reuse.H0_H0, c[0x0] [0x914], PT ;  /* 0x00024500035f7633 */ /* 0x040fe20003806880 */
[----:B------:R1:W-:Y:S01]  /*5150*/  STS [R110], R144 ;  /* 0x000000906e007388 */ /* 0x0003e20000000800 */
[----:B------:R-:W-:Y:S01]  /*5160*/  HADD2 R152, R132, R153 ;  /* 0x0000009984987230 */ /* 0x000fe20000000000 */
[----:B------:R-:W-:Y:S01]  /*5170*/  IMAD.MOV.U32 R94, RZ, RZ, c[0x0][0x91c] ;  /* 0x00024700ff5e7624 */ /* 0x000fe200078e00ff */
[----:B------:R-:W-:Y:S01]  /*5180*/  HADD2 R149, R130.H0_H0, R149.H0_H0 ;  /* 0x2000009582957230 */ /* 0x000fe20000000800 */
[----:B------:R-:W-:Y:S01]  /*5190*/  HSET2.BF.GE.AND R93, R3.H0_H0, c[0x0] [0x920], PT ;  /* 0x00024800035d7633 */ /* 0x000fe20003806880 */
[--C-:B------:R-:W-:Y:S01]  /*51a0*/  HFMA2 R95, -R95, c[0x0] [0x164].H1_H1, R7.reuse.H0_H0 ;  /* 0x300059005f5f7a31 */ /* 0x100fe20000040107 */
[C-C-:B0-----:R-:W-:Y:S01]  /*51b0*/  PRMT R108, R142.reuse, 0x5410, R143.reuse ;  /* 0x000054108e6c7816 */ /* 0x141fe2000000008f */
[----:B------:R-:W-:Y:S01]  /*51c0*/  IMAD.MOV.U32 R154, RZ, RZ, c[0x0][0x924] ;  /* 0x00024900ff9a7624 */ /* 0x000fe200078e00ff */
[----:B------:R-:W-:Y:S01]  /*51d0*/  PRMT R143, R142, 0x7632, R143 ;  /* 0x000076328e8f7816 */ /* 0x000fe2000000008f */
[--C-:B------:R-:W-:Y:S01]  /*51e0*/  HFMA2 R93, -R93, c[0x0] [0x164].H1_H1, R7.reuse.H0_H0 ;  /* 0x300059005d5d7a31 */ /* 0x100fe20000040107 */
[----:B-1----:R-:W-:Y:S01]  /*51f0*/  LOP3.LUT R110, R72, 0x7ffffff, RZ, 0xc0, !PT ;  /* 0x07ffffff486e7812 */ /* 0x002fe200078ec0ff */
[----:B------:R0:W-:Y:S01]  /*5200*/  STS [R111], R108 ;  /* 0x0000006c6f007388 */ /* 0x0001e20000000800 */
[----:B------:R-:W-:Y:S01]  /*5210*/  SHF.R.U32.HI R109, RZ, 0x1a, R74 ;  /* 0x0000001aff6d7819 */ /* 0x000fe2000001164a */
[----:B------:R-:W-:Y:S01]  /*5220*/  IDP.2A.LO.S16.S8 R96, R95, c[0x2][0x8], R96 ;  /* 0x008002005f607a26 */ /* 0x000fe20000001660 */
[----:B------:R-:W-:Y:S01]  /*5230*/  PRMT R149, R149, 0x5410, R135 ;  /* 0x0000541095957816 */ /* 0x000fe20000000087 */
[----:B------:R-:W-:Y:S01]  /*5240*/  STS [R112], R143 ;  /* 0x0000008f70007388 */ /* 0x000fe20000000800 */
[----:B------:R-:W-:Y:S01]  /*5250*/  LOP3.LUT R74, R74, 0x7ffffff, RZ, 0xc0, !PT ;  /* 0x07ffffff4a4a7812 */ /* 0x000fe200078ec0ff */
[----:B------:R-:W-:Y:S01]  /*5260*/  IDP.2A.HI.S16.S8 R95, R95, c[0x2][0xc], R94 ;  /* 0x008003005f5f7a26 */ /* 0x000fe2000000365e */
[C---:B------:R-:W-:Y:S01]  /*5270*/  HSET2.BF.GE.AND R132, R3.reuse.H0_H0, c[0x0] [0x92c], PT ;  /* 0x00024b0003847633 */ /* 0x040fe20003806880 */
[----:B------:R-:W-:Y:S01]  /*5280*/  IMAD.MOV.U32 R156, RZ, RZ, c[0x0][0x928] ;  /* 0x00024a00ff9c7624 */ /* 0x000fe200078e00ff */
[----:B------:R-:W-:Y:S01]  /*5290*/  HSET2.BF.GE.AND R131, R3.H0_H0, c[0x0] [0x938], PT ;  /* 0x00024e0003837633 */ /* 0x000fe20003806880 */
[----:B------:R-:W-:Y:S01]  /*52a0*/  IDP.2A.LO.S16.S8 R94, R93, c[0x2][0x8], R154 ;  /* 0x008002005d5e7a26 */ /* 0x000fe2000000169a */
[----:B0-----:R-:W-:Y:S01]  /*52b0*/  PRMT R108, R145, 0x5410, R98 ;  /* 0x00005410916c7816 */ /* 0x001fe20000000062 */
[----:B------:R-:W-:Y:S01]  /*52c0*/  IDP.2A.HI.S16.S8 R93, R93, c[0x2][0xc], R156 ;  /* 0x008003005d5d7a26 */ /* 0x000fe2000000369c */
[----:B------:R-:W-:Y:S01]  /*52d0*/  PRMT R98, R145, 0x7632, R98 ;  /* 0x0000763291627816 */ /* 0x000fe20000000062 */
[--C-:B------:R-:W-:Y:S01]  /*52e0*/  HFMA2 R132, -R132, c[0x0] [0x164].H1_H1, R7.reuse.H0_H0 ;  /* 0x3000590084847a31 */ /* 0x100fe20000040107 */
[----:B------:R-:W-:Y:S01]  /*52f0*/  IMAD.MOV.U32 R153, RZ, RZ, c[0x0][0x930] ;  /* 0x00024c00ff997624 */ /* 0x000fe200078e00ff */
[----:B------:R-:W-:Y:S01]  /*5300*/  STS [R113], R108 ;  /* 0x0000006c71007388 */ /* 0x000fe20000000800 */
[----:B------:R-:W-:Y:S01]  /*5310*/  IMAD.MOV.U32 R155, RZ, RZ, c[0x0][0x934] ;  /* 0x00024d00ff9b7624 */ /* 0x000fe200078e00ff */
[--C-:B------:R-:W-:Y:S01]  /*5320*/  HFMA2 R131, -R131, c[0x0] [0x164].H1_H1, R7.reuse.H0_H0 ;  /* 0x3000590083837a31 */ /* 0x100fe20000040107 */
[C---:B------:R-:W-:Y:S01]  /*5330*/  IDP.2A.LO.S16.S8 R127, R132.reuse, c[0x2][0x8], R153 ;  /* 0x00800200847f7a26 */ /* 0x040fe20000001699 */
[----:B------:R0:W-:Y:S01]  /*5340*/  STS [R114], R98 ;  /* 0x0000006272007388 */ /* 0x0001e20000000800 */
[----:B------:R-:W-:Y:S01]  /*5350*/  HSET2.BF.GE.AND R153, R3.H0_H0, c[0x0] [0x944], PT ;  /* 0x0002510003997633 */ /* 0x000fe20003806880 */
[----:B------:R-:W-:Y:S01]  /*5360*/  IDP.2A.HI.S16.S8 R130, R132, c[0x2][0xc], R155 ;  /* 0x0080030084827a26 */ /* 0x000fe2000000369b */
[----:B------:R-:W-:Y:S01]  /*5370*/  LOP3.LUT R83, R83, 0xf8000000, R86, 0xe2, !PT ;  /* 0xf800000053537812 */ /* 0x000fe200078ee256 */
[----:B------:R-:W-:Y:S01]  /*5380*/  IMAD.MOV.U32 R132, RZ, RZ, c[0x0][0x93c] ;  /* 0x00024f00ff847624 */ /* 0x000fe200078e00ff */
[----:B------:R-:W-:Y:S01]  /*5390*/  LOP3.LUT R84, R85, 0xf8000000, R84, 0xe2, !PT ;  /* 0xf800000055547812 */ /* 0x000fe200078ee254 */
[----:B------:R-:W-:Y:S01]  /*53a0*/  HFMA2 R153, -R153, c[0x0] [0x164].H1_H1, R7.H0_H0 ;  /* 0x3000590099997a31 */ /* 0x000fe20000040107 */
[----:B------:R-:W-:-:S02]  /*53b0*/  IMAD.MOV.U32 R126, RZ, RZ, c[0x0][0x940] ;  /* 0x00025000ff7e7624 */ /* 0x000fc400078e00ff */
[----:B------:R-:W-:Y:S01]  /*53c0*/  IMAD.MOV.U32 R154, RZ, RZ, c[0x0][0x948] ;  /* 0x00025200ff9a7624 */ /* 0x000fe200078e00ff */
[C-C-:B0-----:R-:W-:Y:S01]  /*53d0*/  PRMT R98, R147.reuse, 0x5410, R99.reuse ;  /* 0x0000541093627816 */ /* 0x141fe20000000063 */
[----:B------:R-:W-:Y:S01]  /*53e0*/  IMAD.MOV.U32 R114, RZ, RZ, c[0x0][0x954] ;  /* 0x00025500ff727624 */ /* 0x000fe200078e00ff */
[----:B------:R-:W-:Y:S01]  /*53f0*/  PRMT R99, R147, 0x7632, R99 ;  /* 0x0000763293637816 */ /* 0x000fe20000000063 */
[----:B------:R-:W-:Y:S02]  /*5400*/  IMAD.MOV.U32 R156, RZ, RZ, c[0x0][0x94c] ;  /* 0x00025300ff9c7624 */ /* 0x000fe400078e00ff */
[----:B------:R0:W-:Y:S01]  /*5410*/  STS [R115], R98 ;  /* 0x0000006273007388 */ /* 0x0001e20000000800 */
[C---:B------:R-:W-:Y:S02]  /*5420*/  IDP.2A.LO.S16.S8 R132, R131.reuse, c[0x2][0x8], R132 ;  /* 0x0080020083847a26 */ /* 0x040fe40000001684 */
[----:B------:R-:W-:Y:S01]  /*5430*/  IDP.2A.HI.S16.S8 R131, R131, c[0x2][0xc], R126 ;  /* 0x0080030083837a26 */ /* 0x000fe2000000367e */
[----:B------:R1:W-:Y:S01]  /*5440*/  STS [R116], R99 ;  /* 0x0000006374007388 */ /* 0x0003e20000000800 */
[----:B------:R-:W-:-:S02]  /*5450*/  IDP.2A.LO.S16.S8 R126, R153, c[0x2][0x8], R154 ;  /* 0x00800200997e7a26 */ /* 0x000fc4000000169a */
[----:B------:R-:W-:Y:S01]  /*5460*/  IDP.2A.HI.S16.S8 R125, R153, c[0x2][0xc], R156 ;  /* 0x00800300997d7a26 */ /* 0x000fe2000000369c */
[C-C-:B0-----:R-:W-:Y:S02]  /*5470*/  PRMT R98, R148.reuse, 0x5410, R100.reuse ;  /* 0x0000541094627816 */ /* 0x141fe40000000064 */
[----:B------:R-:W-:Y:S02]  /*5480*/  PRMT R100, R148, 0x7632, R100 ;  /* 0x0000763294647816 */ /* 0x000fe40000000064 */
[C-C-:B-1----:R-:W-:Y:S01]  /*5490*/  PRMT R99, R151.reuse, 0x5410, R101.reuse ;  /* 0x0000541097637816 */ /* 0x142fe20000000065 */
[----:B------:R0:W-:Y:S01]  /*54a0*/  STS [R117], R98 ;  /* 0x0000006275007388 */ /* 0x0001e20000000800 */
[----:B------:R-:W-:Y:S01]  /*54b0*/  PRMT R101, R151, 0x7632, R101 ;  /* 0x0000763297657816 */ /* 0x000fe20000000065 */
[----:B------:R-:W-:Y:S02]  /*54c0*/  IMAD.MOV.U32 R116, RZ, RZ, c[0x0][0x958] ;  /* 0x00025600ff747624 */ /* 0x000fe400078e00ff */
[----:B------:R1:W-:Y:S04]  /*54d0*/  STS [R118], R100 ;  /* 0x0000006476007388 */ /* 0x0003e80000000800 */
[----:B------:R2:W-:Y:S01]  /*54e0*/  STS [R120], R99 ;  /* 0x0000006378007388 */ /* 0x0005e20000000800 */
[----:B0-----:R-:W-:-:S03]  /*54f0*/  HSET2.BF.GE.AND R98, R3.H0_H0, c[0x0] [0x950], PT ;  /* 0x0002540003627633 */ /* 0x001fc60003806880 */
[----:B------:R-:W-:Y:S01]  /*5500*/  STS [R119], R101 ;  /* 0x0000006577007388 */ /* 0x000fe20000000800 */
[----:B-1----:R-:W-:Y:S01]  /*5510*/  HSET2.BF.GE.AND R100, R3.H0_H0, c[0x0] [0x95c], PT ;  /* 0x0002570003647633 */ /* 0x002fe20003806880 */
[--C-:B------:R-:W-:Y:S01]  /*5520*/  HFMA2 R103, -R98, c[0x0] [0x164].H1_H1, R7.reuse.H0_H0 ;  /* 0x3000590062677a31 */ /* 0x100fe20000040107 */
[----:B------:R-:W-:Y:S02]  /*5530*/  SHF.R.U32.HI R98, RZ, 0x1a, R72 ;  /* 0x0000001aff627819 */ /* 0x000fe40000011648 */
[C-C-:B--2---:R-:W-:Y:S01]  /*5540*/  PRMT R99, R152.reuse, 0x5410, R102.reuse ;  /* 0x0000541098637816 */ /* 0x144fe20000000066 */
[----:B------:R-:W-:Y:S01]  /*5550*/  HFMA2 R108, -R100, c[0x0] [0x164].H1_H1, R7.H0_H0 ;  /* 0x30005900646c7a31 */ /* 0x000fe20000040107 */
[----:B------:R-:W-:Y:S01]  /*5560*/  PRMT R102, R152, 0x7632, R102 ;  /* 0x0000763298667816 */ /* 0x000fe20000000066 */
[C---:B------:R-:W-:Y:S01]  /*5570*/  IDP.2A.HI.S16.S8 R72, R103.reuse, c[0x2][0xc], R116 ;  /* 0x0080030067487a26 */ /* 0x040fe20000003674 */
[----:B------:R-:W-:Y:S01]  /*5580*/  LOP3.LUT R112, R98, 0x3e, RZ, 0xc0, !PT ;  /* 0x0000003e62707812 */ /* 0x000fe200078ec0ff */
[----:B------:R0:W-:Y:S01]  /*5590*/  STS [R124], R99 ;  /* 0x000000637c007388 */ /* 0x0001e20000000800 */
[----:B------:R-:W-:Y:S01]  /*55a0*/  IDP.2A.LO.S16.S8 R98, R103, c[0x2][0x8], R114 ;  /* 0x0080020067627a26 */ /* 0x000fe20000001672 */
                                                                                                                                   /* 0x4040004949677241 */
                                                                                                                                   /* 0x000fc4000000006e */
[----:B------:R-:W-:Y:S01]  /*55c0*/  STS [R123], R102 ;  /* 0x000000667b007388 */ /* 0x000fe20000000800 */
[----:B------:R-:W-:Y:S02]  /*55d0*/  SHF.L.U32 R114, R55, R112, RZ ;  /* 0x0000007037727219 */ /* 0x000fe400000006ff */
[----:B------:R-:W-:Y:S02]  /*55e0*/  LOP3.LUT R116, R109, 0x3e, RZ, 0xc0, !PT ;  /* 0x0000003e6d747812 */ /* 0x000fe400078ec0ff */
[----:B------:R-:W-:Y:S02]  /*55f0*/  LOP3.LUT R114, R103, R114, RZ, 0xfc, !PT ;  /* 0x0000007267727212 */ /* 0x000fe400078efcff */
[C-C-:B0-----:R-:W-:Y:S02]  /*5600*/  PRMT R99, R150.reuse, 0x5410, R129.reuse ;  /* 0x0000541096637816 */ /* 0x141fe40000000081 */
[----:B------:R-:W-:Y:S02]  /*5610*/  PRMT R129, R150, 0x7632, R129 ;  /* 0x0000763296817816 */ /* 0x000fe40000000081 */
[----:B------:R-:W-:Y:S01]  /*5620*/  SHF.L.U64.HI R120, R55, R116, RZ ;  /* 0x0000007437787219 */ /* 0x000fe200000102ff */
[----:B------:R-:W-:Y:S01]  /*5630*/  STS [R122], R99 ;  /* 0x000000637a007388 */ /* 0x000fe20000000800 */
                                                                                                                                   /* 0x4040004949677241 */
                                                                                                                                   /* 0x000fc4000002004a */
                                                                                                                                   /* 0x40400049496e7241 */
                                                                                                                                   /* 0x080fe2000002006e */
[----:B------:R-:W-:Y:S01]  /*5660*/  STS [R121], R129 ;  /* 0x0000008179007388 */ /* 0x000fe20000000800 */
[----:B------:R-:W-:Y:S02]  /*5670*/  SHF.L.U64.HI R113, R55, R112, RZ ;  /* 0x0000007037717219 */ /* 0x000fe400000102ff */
                                                                                                                                   /* 0x40400049494a7241 */
                                                                                                                                   /* 0x000fe2000000004a */
[----:B------:R-:W-:Y:S01]  /*5690*/  STS [R97], R149 ;  /* 0x0000009561007388 */ /* 0x000fe20000000800 */
[----:B------:R-:W-:Y:S02]  /*56a0*/  SHF.L.U32 R109, R55, R116, RZ ;  /* 0x00000074376d7219 */ /* 0x000fe400000006ff */
[----:B------:R-:W-:Y:S01]  /*56b0*/  LOP3.LUT R113, R113, R110, RZ, 0xfc, !PT ;  /* 0x0000006e71717212 */ /* 0x000fe200078efcff */
[----:B------:R-:W-:Y:S06]  /*56c0*/  BAR.SYNC 0x0 ;  /* 0x0000000000007b1d */ /* 0x000fec0000000000 */
[----:B------:R-:W-:Y:S01]  /*56d0*/  LDS R99, [R87] ;  /* 0x0000000057637984 */ /* 0x000fe20000000800 */
[----:B------:R-:W-:Y:S01]  /*56e0*/  LOP3.LUT R121, R103, R120, RZ, 0xfc, !PT ;  /* 0x0000007867797212 */ /* 0x000fe200078efcff */
[----:B------:R-:W-:Y:S01]  /*56f0*/  IMAD.MOV.U32 R97, RZ, RZ, c[0x0][0x960] ;  /* 0x00025800ff617624 */ /* 0x000fe200078e00ff */
[----:B------:R-:W-:Y:S01]  /*5700*/  LOP3.LUT R116, R74, R109, RZ, 0xfc, !PT ;  /* 0x0000006d4a747212 */ /* 0x000fe200078efcff */
[----:B------:R-:W0:Y:S01]  /*5710*/  LDS R100, [R88] ;  /* 0x0000000058647984 */ /* 0x000e220000000800 */
[----:B------:R-:W-:Y:S01]  /*5720*/  LOP3.LUT R122, R75, 0x80008000, RZ, 0xfc, !PT ;  /* 0x800080004b7a7812 */ /* 0x000fe200078efcff */
[----:B------:R-:W-:Y:S01]  /*5730*/  IDP.2A.LO.S16.S8 R97, R108, c[0x2][0x8], R97 ;  /* 0x008002006c617a26 */ /* 0x000fe20000001661 */
[----:B------:R-:W-:Y:S01]  /*5740*/  LOP3.LUT R108, R49, 0x80008000, RZ, 0xfc, !PT ;  /* 0x80008000316c7812 */ /* 0x000fe200078efcff */
[----:B------:R-:W-:Y:S01]  /*5750*/  LDS R101, [R92] ;  /* 0x000000005c657984 */ /* 0x000fe20000000800 */
                                                                                                                                   /* 0x0000007a4b867241 */
                                                                                                                                   /* 0x000fc40000000074 */
                                                                                                                                   /* 0x0000006c316d7241 */
                                                                                                                                   /* 0x1c0fe20000000072 */
[----:B------:R-:W1:Y:S01]  /*5780*/  LDS R102, [R91] ;  /* 0x000000005b667984 */ /* 0x000e620000000800 */
                                                                                                                                   /* 0x0000006c316e7241 */
                                                                                                                                   /* 0x1c0fe40000008072 */
                                                                                                                                   /* 0x0000006c31677241 */
                                                                                                                                   /* 0x1c0fe20000010072 */
[----:B------:R-:W-:Y:S01]  /*57b0*/  LDS R118, [R90] ;  /* 0x000000005a767984 */ /* 0x000fe20000000800 */
                                                                                                                                   /* 0x0000006c314a7241 */
                                                                                                                                   /* 0x1c0fe40000018072 */
                                                                                                                                   /* 0x0000006c31757241 */
                                                                                                                                   /* 0x1c0fe20000020072 */
[----:B------:R-:W2:Y:S01]  /*57e0*/  LDS R123, [R89] ;  /* 0x00000000597b7984 */ /* 0x000ea20000000800 */
                                                                                                                                   /* 0x0000006c316f7241 */
                                                                                                                                   /* 0x000fc40000028072 */
                                                                                                                                   /* 0x0000006c31737241 */
                                                                                                                                   /* 0x1c0fe20000030072 */
[----:B------:R-:W-:Y:S01]  /*5810*/  LDS R120, [R96] ;  /* 0x0000000060787984 */ /* 0x000fe20000000800 */
                                                                                                                                   /* 0x0000006c31707241 */
                                                                                                                                   /* 0x1c0fe40000000071 */
                                                                                                                                   /* 0x0000006c31727241 */
                                                                                                                                   /* 0x0c0fe20000038072 */
[----:B------:R-:W3:Y:S01]  /*5840*/  LDS R133, [R95] ;  /* 0x000000005f857984 */ /* 0x000ee20000000800 */
                                                                                                                                   /* 0x0000006c31717241 */
                                                                                                                                   /* 0x000fe40000008071 */
                                                                                                                                   /* 0x0000007a4b8c7241 */
                                                                                                                                   /* 0x1c0fe20000008074 */
[----:B------:R-:W-:Y:S01]  /*5870*/  LDS R128, [R94] ;  /* 0x000000005e807984 */ /* 0x000fe20000000800 */
                                                                                                                                   /* 0x0000007a4b8e7241 */
                                                                                                                                   /* 0x000fc40000010074 */
                                                                                                                                   /* 0x0000007a4b8f7241 */
                                                                                                                                   /* 0x1c0fe20000018074 */
[----:B------:R-:W4:Y:S01]  /*58a0*/  LDS R129, [R93] ;  /* 0x000000005d817984 */ /* 0x000f220000000800 */
                                                                                                                                   /* 0x0000007a4b777241 */
                                                                                                                                   /* 0x1c0fe40000028074 */
                                                                                                                                   /* 0x0000007a4b7c7241 */
                                                                                                                                   /* 0x000fe20000030074 */
[----:B------:R-:W-:Y:S01]  /*58d0*/  LDS R141, [R130] ;  /* 0x00000000828d7984 */ /* 0x000fe20000000800 */
[----:B0-----:R-:W-:-:S03]  /*58e0*/  PRMT R108, R99, 0x5410, R100 ;  /* 0x00005410636c7816 */ /* 0x001fc60000000064 */
[----:B------:R-:W-:Y:S01]  /*58f0*/  LDS R138, [R132] ;  /* 0x00000000848a7984 */ /* 0x000fe20000000800 */
[----:B------:R-:W-:Y:S01]  /*5900*/  PRMT R99, R99, 0x7632, R100 ;  /* 0x0000763263637816 */ /* 0x000fe20000000064 */
[----:B------:R-:W-:Y:S02]  /*5910*/  HADD2 R109, R108, -R109 ;  /* 0x8000006d6c6d7230 */ /* 0x000fe40000000000 */
[----:B------:R-:W-:Y:S01]  /*5920*/  LDS R139, [R131] ;  /* 0x00000000838b7984 */ /* 0x000fe20000000800 */
[C-C-:B-1----:R-:W-:Y:S02]  /*5930*/  PRMT R49, R101.reuse, 0x5410, R102.reuse ;  /* 0x0000541065317816 */ /* 0x142fe40000000066 */
[----:B------:R-:W-:Y:S01]  /*5940*/  PRMT R145, R101, 0x7632, R102 ;  /* 0x0000763265917816 */ /* 0x000fe20000000066 */
[----:B------:R-:W-:Y:S01]  /*5950*/  HADD2 R101, R99, -R134 ;  /* 0x8000008663657230 */ /* 0x000fe20000000000 */
[----:B------:R-:W-:Y:S01]  /*5960*/  LDS R136, [R126] ;  /* 0x000000007e887984 */ /* 0x000fe20000000800 */
[----:B------:R-:W-:Y:S01]  /*5970*/  HADD2 R108, R49, -R110 ;  /* 0x8000006e316c7230 */ /* 0x000fe20000000000 */
                                                                                                                                   /* 0x0000007a4b6e7241 */
                                                                                                                                   /* 0x000fe20000020074 */
[----:B------:R-:W-:Y:S01]  /*5990*/  HADD2 R100, R145, -R140 ;  /* 0x8000008c91647230 */ /* 0x000fe20000000000 */
[C-C-:B--2---:R-:W-:Y:S01]  /*59a0*/  PRMT R102, R118.reuse, 0x5410, R123.reuse ;  /* 0x0000541076667816 */ /* 0x144fe2000000007b */
[----:B------:R-:W-:Y:S01]  /*59b0*/  LDS R137, [R125] ;  /* 0x000000007d897984 */ /* 0x000fe20000000800 */
[----:B------:R-:W-:-:S02]  /*59c0*/  PRMT R147, R118, 0x7632, R123 ;  /* 0x0000763276937816 */ /* 0x000fc4000000007b */
                                                                                                                                   /* 0x0000007a4b747241 */
                                                                                                                                   /* 0x0c0fe20000038074 */
[----:B------:R-:W-:Y:S01]  /*59e0*/  HADD2 R103, R102, -R103 ;  /* 0x8000006766677230 */ /* 0x000fe20000000000 */
                                                                                                                                   /* 0x0000007a4b317241 */
                                                                                                                                   /* 0x0c0fe20000000079 */
[----:B------:R-:W-:Y:S01]  /*5a00*/  HADD2 R99, R147, -R142 ;  /* 0x8000008e93637230 */ /* 0x000fe20000000000 */
[C---:B---3--:R-:W-:Y:S01]  /*5a10*/  PRMT R123, R120.reuse, 0x5410, R133 ;  /* 0x00005410787b7816 */ /* 0x048fe20000000085 */
[----:B------:R-:W0:Y:S01]  /*5a20*/  LDS R118, [R127] ;  /* 0x000000007f767984 */ /* 0x000e220000000800 */
                                                                                                                                   /* 0x0000007a4b4b7241 */
                                                                                                                                   /* 0x000fe40000008079 */
[----:B------:R-:W-:Y:S01]  /*5a40*/  PRMT R120, R120, 0x7632, R133 ;  /* 0x0000763278787816 */ /* 0x000fe20000000085 */
[----:B------:R-:W-:Y:S01]  /*5a50*/  HADD2 R102, R123, -R74 ;  /* 0x8000004a7b667230 */ /* 0x000fe20000000000 */
                                                                                                                                   /* 0x0000006c6d7a7242 */
                                                                                                                                   /* 0x000fc400000017ff */
                                                                                                                                   /* 0x0000006c6d877241 */
                                                                                                                                   /* 0x0c0fe200000003ff */
[----:B------:R-:W-:Y:S01]  /*5a80*/  HADD2 R74, R120, -R143 ;  /* 0x8000008f784a7230 */ /* 0x000fe20000000000 */
                                                                                                                                   /* 0x0000006c6d797241 */
                                                                                                                                   /* 0x100fe4000000107a */
                                                                                                                                   /* 0x0000006465787242 */
                                                                                                                                   /* 0x000fe400000017ff */
                                                                                                                                   /* 0x00000066677a7242 */
                                                                                                                                   /* 0x000fe4000010977a */
                                                                                                                                   /* 0x0000004a638f7242 */
                                                                                                                                   /* 0x000fe40000109778 */
                                                                                                                                   /* 0x0000006667867241 */
                                                                                                                                   /* 0x000fc4000000907a */
                                                                                                                                   /* 0x00000064658e7241 */
                                                                                                                                   /* 0x000fe40000001078 */
                                                                                                                                   /* 0x0000006667787241 */
                                                                                                                                   /* 0x000fe400000003ff */
                                                                                                                                   /* 0x0000004a63917241 */
                                                                                                                                   /* 0x000fe4000000908f */
                                                                                                                                   /* 0x00000086797b7242 */
                                                                                                                                   /* 0x000fe200000017ff */
[----:B------:R-:W-:Y:S01]  /*5b20*/  IMAD R135, R120, 0x10, R135 ;  /* 0x0000001078877824 */ /* 0x000fe200078e0287 */
                                                                                                                                   /* 0x00000064658c7241 */
                                                                                                                                   /* 0x000fe400000003ff */
                                                                                                                                   /* 0x0000004a63857241 */
                                                                                                                                   /* 0x000fc400000003ff */
                                                                                                                                   /* 0x000000918e787242 */
                                                                                                                                   /* 0x080fe400000017ff */
                                                                                                                                   /* 0x0000008679797241 */
                                                                                                                                   /* 0x100fe2000000107b */
[----:B------:R-:W-:Y:S01]  /*5b70*/  IMAD R133, R133, 0x10, R140 ;  /* 0x0000001085857824 */ /* 0x000fe200078e028c */
[----:B------:R-:W1:Y:S01]  /*5b80*/  LDS R134, [R97] ;  /* 0x0000000061867984 */ /* 0x000e620000000800 */
                                                                                                                                   /* 0x200000ff7a7a7241 */
                                                                                                                                   /* 0x000fe4000000107b */
                                                                                                                                   /* 0x000000918e7b7241 */
                                                                                                                                   /* 0x100fe40000001078 */
                                                                                                                                   /* 0x200000ff8f787241 */
                                                                                                                                   /* 0x000fe40000001078 */
[----:B----4-:R-:W-:-:S02]  /*5bc0*/  PRMT R140, R128, 0x5410, R129 ;  /* 0x00005410808c7816 */ /* 0x010fc40000000081 */
[----:B------:R-:W-:Y:S02]  /*5bd0*/  PRMT R143, R128, 0x7632, R129 ;  /* 0x00007632808f7816 */ /* 0x000fe40000000081 */
[----:B------:R-:W-:Y:S01]  /*5be0*/  LDS R129, [R98] ;  /* 0x0000000062817984 */ /* 0x000fe20000000800 */
[C-C-:B0-----:R-:W-:Y:S01]  /*5bf0*/  PRMT R142, R118.reuse, 0x5410, R141.reuse ;  /* 0x00005410768e7816 */ /* 0x141fe2000000008d */
[----:B------:R-:W-:Y:S01]  /*5c00*/  HADD2 R117, R140, -R117 ;  /* 0x800000758c757230 */ /* 0x000fe20000000000 */
[----:B------:R-:W-:Y:S01]  /*5c10*/  PRMT R146, R118, 0x7632, R141 ;  /* 0x0000763276927816 */ /* 0x000fe2000000008d */
[----:B------:R-:W0:Y:S01]  /*5c20*/  LDS R128, [R72] ;  /* 0x0000000048807984 */ /* 0x000e220000000800 */
[C-C-:B------:R-:W-:Y:S01]  /*5c30*/  PRMT R144, R138.reuse, 0x5410, R139.reuse ;  /* 0x000054108a907816 */ /* 0x140fe2000000008b */
[----:B------:R-:W-:Y:S01]  /*5c40*/  HADD2 R110, R143, -R110 ;  /* 0x8000006e8f6e7230 */ /* 0x000fe20000000000 */
[----:B------:R-:W-:Y:S01]  /*5c50*/  PRMT R141, R138, 0x7632, R139 ;  /* 0x000076328a8d7816 */ /* 0x000fe2000000008b */
[----:B------:R-:W-:Y:S01]  /*5c60*/  HADD2 R118, R142, -R111 ;  /* 0x8000006f8e767230 */ /* 0x000fe20000000000 */
[C---:B------:R-:W-:Y:S01]  /*5c70*/  PRMT R139, R136.reuse, 0x5410, R137 ;  /* 0x00005410888b7816 */ /* 0x040fe20000000089 */
[----:B------:R-:W-:Y:S01]  /*5c80*/  HADD2 R111, R146, -R119 ;  /* 0x80000077926f7230 */ /* 0x000fe20000000000 */
[----:B------:R-:W-:Y:S01]  /*5c90*/  PRMT R143, R143, 0x5410, R77 ;  /* 0x000054108f8f7816 */ /* 0x000fe2000000004d */
[----:B------:R-:W-:Y:S01]  /*5ca0*/  HADD2 R119, R144, -R115 ;  /* 0x8000007390777230 */ /* 0x000fe20000000000 */
[----:B------:R-:W-:Y:S01]  /*5cb0*/  PRMT R137, R136, 0x7632, R137 ;  /* 0x0000763288897816 */ /* 0x000fe20000000089 */
[----:B------:R-:W-:Y:S01]  /*5cc0*/  HADD2 R114, R139, -R114 ;  /* 0x800000728b727230 */ /* 0x000fe20000000000 */
                                                                                                                                   /* 0x00000076758b7242 */
                                                                                                                                   /* 0x0c0fe200002017ff */
[----:B------:R-:W-:Y:S01]  /*5ce0*/  HADD2 R115, R141, -R124 ;  /* 0x8000007c8d737230 */ /* 0x000fe20000000000 */
                                                                                                                                   /* 0x00000076758a7241 */
                                                                                                                                   /* 0x000fe200000003ff */
[----:B------:R-:W-:Y:S01]  /*5d00*/  HADD2 R116, R137, -R116 ;  /* 0x8000007489747230 */ /* 0x000fe20000000000 */
                                                                                                                                   /* 0x0000007277897241 */
                                                                                                                                   /* 0x000fc400000003ff */
                                                                                                                                   /* 0x00000076757c7241 */
                                                                                                                                   /* 0x100fe4000000108b */
                                                                                                                                   /* 0x00000072778b7242 */
                                                                                                                                   /* 0x000fe2000030978b */
[----:B------:R-:W-:Y:S01]  /*5d40*/  IMAD R138, R137, 0x10, R138 ;  /* 0x00000010898a7824 */ /* 0x000fe200078e028a */
                                                                                                                                   /* 0x0000006f6e8d7241 */
                                                                                                                                   /* 0x080fe400000003ff */
                                                                                                                                   /* 0x00000074738c7241 */
                                                                                                                                   /* 0x000fe200000003ff */
[----:B------:R-:W-:Y:S01]  /*5d70*/  IMAD R135, R138, 0x100, R135 ;  /* 0x000001008a877824 */ /* 0x000fe200078e0287 */
[----:B-1----:R-:W-:Y:S02]  /*5d80*/  PRMT R143, R134, 0x7610, R143 ;  /* 0x00007610868f7816 */ /* 0x002fe4000000008f */
                                                                                                                                   /* 0x0000007277897241 */
                                                                                                                                   /* 0x000fe2000000908b */
[----:B------:R-:W-:Y:S01]  /*5da0*/  IMAD R140, R140, 0x10, R141 ;  /* 0x000000108c8c7824 */ /* 0x000fe200078e028d */
[----:B------:R-:W-:Y:S01]  /*5db0*/  PRMT R77, R77, 0x5410, R77 ;  /* 0x000054104d4d7816 */ /* 0x000fe2000000004d */
[----:B------:R-:W-:Y:S01]  /*5dc0*/  HADD2 R113, R143, -R113 ;  /* 0x800000718f717230 */ /* 0x000fe20000000000 */
                                                                                                                                   /* 0x0000006f6e8e7242 */
                                                                                                                                   /* 0x000fe200002017ff */
[----:B------:R-:W-:Y:S01]  /*5de0*/  IMAD R133, R140, 0x100, R133 ;  /* 0x000001008c857824 */ /* 0x000fe200078e0285 */
[----:B------:R-:W-:-:S02]  /*5df0*/  PRMT R77, R134, 0x7632, R77 ;  /* 0x00007632864d7816 */ /* 0x000fc4000000004d */
                                                                                                                                   /* 0x000000897c8a7242 */
                                                                                                                                   /* 0x0c0fe400000017ff */
                                                                                                                                   /* 0x00000074738d7242 */
                                                                                                                                   /* 0x080fe2000030978e */
[----:B------:R-:W-:Y:S01]  /*5e20*/  HADD2 R77, R77, -R75 ;  /* 0x8000004b4d4d7230 */ /* 0x000fe20000000000 */
                                                                                                                                   /* 0x000000897c8c7241 */
                                                                                                                                   /* 0x000fe4000000108a */
[C-C-:B0-----:R-:W-:Y:S02]  /*5e40*/  PRMT R143, R129.reuse, 0x5410, R128.reuse ;  /* 0x00005410818f7816 */ /* 0x141fe40000000080 */
[----:B------:R-:W-:Y:S02]  /*5e50*/  PRMT R124, R129, 0x7632, R128 ;  /* 0x00007632817c7816 */ /* 0x000fe40000000080 */
                                                                                                                                   /* 0x0000006f6e887241 */
                                                                                                                                   /* 0x000fe2000000108e */
[----:B------:R-:W-:Y:S01]  /*5e70*/  HADD2 R112, R143, -R112 ;  /* 0x800000708f707230 */ /* 0x000fe20000000000 */
                                                                                                                                   /* 0x00000074738f7241 */
                                                                                                                                   /* 0x000fe2000000908d */
[----:B------:R-:W-:Y:S01]  /*5e90*/  HADD2 R124, R124, -R49 ;  /* 0x800000317c7c7230 */ /* 0x000fe20000000000 */
                                                                                                                                   /* 0x2400007a8b7a7241 */
                                                                                                                                   /* 0x000fc4000000108a */
                                                                                                                                   /* 0x0000007170867241 */
                                                                                                                                   /* 0x000fe400000003ff */
                                                                                                                                   /* 0x0000008c79317242 */
                                                                                                                                   /* 0x000fe400000017ff */
                                                                                                                                   /* 0x0000008f88817242 */
                                                                                                                                   /* 0x000fe200000017ff */
[----:B------:R-:W-:Y:S01]  /*5ee0*/  IMAD R134, R134, 0x10000, R135 ;  /* 0x0001000086867824 */ /* 0x000fe200078e0287 */
                                                                                                                                   /* 0x200000ff7a7a7241 */
                                                                                                                                   /* 0x000fe40000001031 */
                                                                                                                                   /* 0x0000004d7c807241 */
                                                                                                                                   /* 0x000fe200000003ff */
[----:B------:R-:W0:Y:S01]  /*5f10*/  POPC R75, R134 ;  /* 0x00000086004b7309 */ /* 0x000e220000000000 */
                                                                                                                                   /* 0x0000008f88887241 */
                                                                                                                                   /* 0x000fc40000001081 */
                                                                                                                                   /* 0x240000788d787241 */
                                                                                                                                   /* 0x000fe20000001081 */
[----:B------:R-:W-:Y:S01]  /*5f40*/  IMAD R133, R128, 0x10000, R133 ;  /* 0x0001000080857824 */ /* 0x000fe200078e0285 */
                                                                                                                                   /* 0x00000071707a7242 */
                                                                                                                                   /* 0x0c0fe4000040977a */
                                                                                                                                   /* 0x000000887b817242 */
                                                                                                                                   /* 0x000fe200000017ff */
[----:B------:R-:W1:Y:S01]  /*5f70*/  POPC R137, R133 ;  /* 0x0000008500897309 */ /* 0x000e620000000000 */
                                                                                                                                   /* 0x0000008c79317241 */
                                                                                                                                   /* 0x000fe40000001031 */
                                                                                                                                   /* 0x0000007170807241 */
                                                                                                                                   /* 0x000fe4000000907a */
                                                                                                                                   /* 0x200000ff78797241 */
                                                                                                                                   /* 0x000fc40000001081 */
                                                                                                                                   /* 0x000000887b7b7241 */
                                                                                                                                   /* 0x000fe40000001081 */
[----:B0-----:R-:W-:Y:S02]  /*5fc0*/  LOP3.LUT R120, R75, 0x1, RZ, 0xc0, !PT ;  /* 0x000000014b787812 */ /* 0x001fe400078ec0ff */
                                                                                                                                   /* 0x00000080314b7242 */
                                                                                                                                   /* 0x000fe400000017ff */
                                                                                                                                   /* 0x0000004d7c877242 */
                                                                                                                                   /* 0x080fe20000409779 */
[----:B------:R-:W-:Y:S01]  /*5ff0*/  IMAD.MOV R129, RZ, RZ, -R120 ;  /* 0x000000ffff817224 */ /* 0x000fe200078e0a78 */
                                                                                                                                   /* 0x200000ff7a797241 */
                                                                                                                                   /* 0x000fe4000000104b */
                                                                                                                                   /* 0x0000004d7c887241 */
                                                                                                                                   /* 0x000fc40000009087 */
[----:B------:R-:W-:Y:S01]  /*6020*/  LOP3.LUT R120, R134, 0x7ffff, R129, 0x78, !PT ;  /* 0x0007ffff86787812 */ /* 0x000fe200078e7881 */
[----:B------:R-:W-:Y:S01]  /*6030*/  IMAD.SHL.U32 R122, R121, 0x2, RZ ;  /* 0x00000002797a7824 */ /* 0x000fe200078e00ff */
                                                                                                                                   /* 0x000000887b8a7242 */
                                                                                                                                   /* 0x080fe200000017ff */
[----:B------:R-:W-:Y:S01]  /*6050*/  IMAD.SHL.U32 R121, R121, 0x8000000, RZ ;  /* 0x0800000079797824 */ /* 0x000fe200078e00ff */
[----:B-1----:R-:W-:Y:S02]  /*6060*/  LOP3.LUT R137, R137, 0x1, RZ, 0xc0, !PT ;  /* 0x0000000189897812 */ /* 0x002fe400078ec0ff */
                                                                                                                                   /* 0x000000887b887241 */
                                                                                                                                   /* 0x100fe4000000108a */
[----:B------:R-:W-:Y:S01]  /*6080*/  LOP3.LUT R134, R122, 0x3e, RZ, 0xc0, !PT ;  /* 0x0000003e7a867812 */ /* 0x000fe200078ec0ff */
[----:B------:R-:W-:Y:S01]  /*6090*/  IMAD.MOV R122, RZ, RZ, -R137 ;  /* 0x000000ffff7a7224 */ /* 0x000fe200078e0a89 */
                                                                                                                                   /* 0x200000ff877b7241 */
                                                                                                                                   /* 0x000fe2000000108a */
[----:B------:R-:W-:Y:S01]  /*60b0*/  HMUL2 R136, R136, c[0x0] [0x16c] ;  /* 0x00005b0088887a32 */ /* 0x000fe20000000000 */
                                                                                                                                   /* 0x0000008031317241 */
                                                                                                                                   /* 0x000fc4000000104b */
                                                                                                                                   /* 0x40400049494b7241 */
                                                                                                                                   /* 0x000fe20000020078 */
[----:B------:R-:W-:Y:S01]  /*60e0*/  IMAD.SHL.U32 R129, R123, 0x2, RZ ;  /* 0x000000027b817824 */ /* 0x000fe200078e00ff */
[----:B------:R-:W-:Y:S01]  /*60f0*/  SHF.L.U64.HI R146, R55, R134, RZ ;  /* 0x0000008637927219 */ /* 0x000fe200000102ff */
[----:B------:R-:W-:Y:S01]  /*6100*/  HMUL2 R49, R49, c[0x0] [0x16c] ;  /* 0x00005b0031317a32 */ /* 0x000fe20000000000 */
[----:B------:R-:W-:Y:S01]  /*6110*/  LOP3.LUT R122, R133, 0x7ffff, R122, 0x78, !PT ;  /* 0x0007ffff857a7812 */ /* 0x000fe200078e787a */
[----:B------:R-:W-:Y:S01]  /*6120*/  IMAD.SHL.U32 R123, R123, 0x8000000, RZ ;  /* 0x080000007b7b7824 */ /* 0x000fe200078e00ff */
[----:B------:R-:W-:Y:S02]  /*6130*/  LOP3.LUT R146, R75, R146, RZ, 0xfc, !PT ;  /* 0x000000924b927212 */ /* 0x000fe400078efcff */
[----:B------:R-:W-:Y:S02]  /*6140*/  HMNMX2 R75, |R136|, 65504, 65504, PT ;  /* 0x7bff7bff884b7840 */ /* 0x000fe40003800200 */
[----:B------:R-:W-:-:S02]  /*6150*/  LOP3.LUT R136, R129, 0x3e, RZ, 0xc0, !PT ;  /* 0x0000003e81887812 */ /* 0x000fc400078ec0ff */
[----:B------:R-:W-:Y:S02]  /*6160*/  SHF.L.U32 R135, R55, R134, RZ ;  /* 0x0000008637877219 */ /* 0x000fe400000006ff */
                                                                                                                                   /* 0x4040004949817241 */
                                                                                                                                   /* 0x080fe4000002007a */
[----:B------:R-:W-:Y:S02]  /*6180*/  SHF.L.U64.HI R134, R55, R136, RZ ;  /* 0x0000008837867219 */ /* 0x000fe400000102ff */
[----:B------:R-:W-:Y:S02]  /*6190*/  HMNMX2 R49, |R49|, 65504, 65504, PT ;  /* 0x7bff7bff31317840 */ /* 0x000fe40003800200 */
                                                                                                                                   /* 0x4040004949807241 */
                                                                                                                                   /* 0x0c0fe40000000078 */
                                                                                                                                   /* 0x4040004949857241 */
                                                                                                                                   /* 0x000fc4000000007a */
[----:B------:R-:W-:Y:S02]  /*61c0*/  SHF.L.U32 R136, R55, R136, RZ ;  /* 0x0000008837887219 */ /* 0x000fe400000006ff */
[----:B------:R-:W-:Y:S02]  /*61d0*/  LOP3.LUT R149, R129, R134, RZ, 0xfc, !PT ;  /* 0x0000008681957212 */ /* 0x000fe400078efcff */
[----:B------:R-:W-:Y:S02]  /*61e0*/  LOP3.LUT R73, R128, R135, RZ, 0xfc, !PT ;  /* 0x0000008780497212 */ /* 0x000fe400078efcff */
[----:B------:R-:W-:Y:S02]  /*61f0*/  LOP3.LUT R129, R133, R136, RZ, 0xfc, !PT ;  /* 0x0000008885817212 */ /* 0x000fe400078efcff */
[----:B------:R-:W-:Y:S02]  /*6200*/  LOP3.LUT R128, R49, 0x80008000, RZ, 0xfc, !PT ;  /* 0x8000800031807812 */ /* 0x000fe400078efcff */
[----:B------:R-:W-:-:S02]  /*6210*/  LOP3.LUT R136, R75, 0x80008000, RZ, 0xfc, !PT ;  /* 0x800080004b887812 */ /* 0x000fc400078efcff */
                                                                                                                                   /* 0x00000080318a7241 */
                                                                                                                                   /* 0x000fe40000000049 */
                                                                                                                                   /* 0x000000884b947241 */
                                                                                                                                   /* 0x000fe40000000081 */
                                                                                                                                   /* 0x0000008031877241 */
                                                                                                                                   /* 0x0c0fe20000008049 */
[----:B------:R-:W-:Y:S01]  /*6250*/  HADD2 R109, R109, R138 ;  /* 0x0000008a6d6d7230 */ /* 0x000fe20000000000 */
                                                                                                                                   /* 0x00000080318f7241 */
                                                                                                                                   /* 0x100fe20000000092 */
[----:B------:R-:W-:Y:S01]  /*6270*/  HADD2 R101, R101, R148 ;  /* 0x0000009465657230 */ /* 0x000fe20000000000 */
                                                                                                                                   /* 0x000000884b917241 */
                                                                                                                                   /* 0x000fe20000008081 */
[----:B------:R-:W-:Y:S01]  /*6290*/  HADD2 R108, R108, R135 ;  /* 0x000000876c6c7230 */ /* 0x000fe20000000000 */
                                                                                                                                   /* 0x00000080318c7241 */
                                                                                                                                   /* 0x1c0fe20000010049 */
[----:B------:R-:W-:Y:S01]  /*62b0*/  HADD2 R112, R112, R143 ;  /* 0x0000008f70707230 */ /* 0x000fe20000000000 */
                                                                                                                                   /* 0x0000008031897241 */
                                                                                                                                   /* 0x1c0fe20000018049 */
[----:B------:R-:W-:Y:S01]  /*62d0*/  HADD2 R100, R100, R145 ;  /* 0x0000009164647230 */ /* 0x000fe20000000000 */
                                                                                                                                   /* 0x00000080318e7241 */
                                                                                                                                   /* 0x1c0fe20000020049 */
[----:B------:R-:W-:Y:S01]  /*62f0*/  HADD2 R103, R103, R140 ;  /* 0x0000008c67677230 */ /* 0x000fe20000000000 */
                                                                                                                                   /* 0x00000080318b7241 */
                                                                                                                                   /* 0x1c0fe20000028049 */
[----:B------:R-:W-:Y:S01]  /*6310*/  HADD2 R102, R102, R137 ;  /* 0x0000008966667230 */ /* 0x000fe20000000000 */
                                                                                                                                   /* 0x0000008031907241 */
                                                                                                                                   /* 0x1c0fe20000030049 */
[----:B------:R-:W-:Y:S01]  /*6330*/  HADD2 R117, R117, R142 ;  /* 0x0000008e75757230 */ /* 0x000fe20000000000 */
                                                                                                                                   /* 0x00000080318d7241 */
                                                                                                                                   /* 0x0c0fe20000038049 */
[----:B------:R-:W-:Y:S01]  /*6350*/  HADD2 R118, R118, R139 ;  /* 0x0000008b76767230 */ /* 0x000fe20000000000 */
                                                                                                                                   /* 0x0000008031927241 */
                                                                                                                                   /* 0x000fe20000008092 */
[----:B------:R-:W-:Y:S01]  /*6370*/  HADD2 R119, R119, R144 ;  /* 0x0000009077777230 */ /* 0x000fe20000000000 */
                                                                                                                                   /* 0x000000884b967241 */
                                                                                                                                   /* 0x1c0fe20000010081 */
[----:B------:R-:W-:Y:S01]  /*6390*/  HADD2 R114, R114, R141 ;  /* 0x0000008d72727230 */ /* 0x000fe20000000000 */
                                                                                                                                   /* 0x000000884b937241 */
                                                                                                                                   /* 0x1c0fe20000018081 */
[----:B------:R-:W-:Y:S01]  /*63b0*/  HADD2 R113, R113.H0_H0, R146.H0_H0 ;  /* 0x2000009271717230 */ /* 0x000fe20000000800 */
                                                                                                                                   /* 0x000000884b857241 */
                                                                                                                                   /* 0x1c0fe20000020081 */
[----:B------:R-:W-:Y:S01]  /*63d0*/  HADD2 R99, R99, R150 ;  /* 0x0000009663637230 */ /* 0x000fe20000000000 */
                                                                                                                                   /* 0x000000884b867241 */
                                                                                                                                   /* 0x1c0fe20000028081 */
[----:B------:R-:W-:Y:S01]  /*63f0*/  HADD2 R74, R74, R147 ;  /* 0x000000934a4a7230 */ /* 0x000fe20000000000 */
                                                                                                                                   /* 0x000000884b807241 */
                                                                                                                                   /* 0x0c0fe20000030081 */
[----:B------:R-:W-:Y:S01]  /*6410*/  HADD2 R110, R110, R133 ;  /* 0x000000856e6e7230 */ /* 0x000fe20000000000 */
                                                                                                                                   /* 0x000000884b497241 */
                                                                                                                                   /* 0x0c0fe20000000095 */
[----:B------:R-:W-:Y:S01]  /*6430*/  HADD2 R111, R111, R134 ;  /* 0x000000866f6f7230 */ /* 0x000fe20000000000 */
                                                                                                                                   /* 0x000000884b817241 */
                                                                                                                                   /* 0x0c0fe20000038081 */
[----:B------:R-:W-:Y:S01]  /*6450*/  HADD2 R115, R115, R128 ;  /* 0x0000008073737230 */ /* 0x000fe20000000000 */
                                                                                                                                   /* 0x000000884b887241 */
                                                                                                                                   /* 0x000fe20000008095 */
[----:B------:R-:W-:Y:S01]  /*6470*/  HADD2 R73, R124, R73 ;  /* 0x000000497c497230 */ /* 0x000fe20000000000 */
[C-C-:B------:R-:W-:Y:S01]  /*6480*/  PRMT R124, R109.reuse, 0x5410, R101.reuse ;  /* 0x000054106d7c7816 */ /* 0x140fe20000000065 */
[----:B------:R-:W-:Y:S01]  /*6490*/  HADD2 R116, R116, R129 ;  /* 0x0000008174747230 */ /* 0x000fe20000000000 */
[----:B------:R-:W-:Y:S01]  /*64a0*/  PRMT R101, R109, 0x7632, R101 ;  /* 0x000076326d657816 */ /* 0x000fe20000000065 */
[----:B------:R-:W-:Y:S01]  /*64b0*/  HADD2 R136, R77.H0_H0, R136.H0_H0 ;  /* 0x200000884d887230 */ /* 0x000fe20000000800 */
[C-C-:B------:R-:W-:Y:S01]  /*64c0*/  PRMT R77, R108.reuse, 0x5410, R100.reuse ;  /* 0x000054106c4d7816 */ /* 0x140fe20000000064 */
[----:B------:R0:W-:Y:S01]  /*64d0*/  STS [R87], R124 ;  /* 0x0000007c57007388 */ /* 0x0001e20000000800 */
[----:B------:R-:W-:-:S02]  /*64e0*/  PRMT R100, R108, 0x7632, R100 ;  /* 0x000076326c647816 */ /* 0x000fc40000000064 */
[----:B------:R-:W-:Y:S01]  /*64f0*/  PRMT R113, R113, 0x5410, R136 ;  /* 0x0000541071717816 */ /* 0x000fe20000000088 */
[----:B------:R-:W-:Y:S04]  /*6500*/  STS [R88], R101 ;  /* 0x0000006558007388 */ /* 0x000fe80000000800 */
[----:B------:R1:W-:Y:S01]  /*6510*/  STS [R92], R77 ;  /* 0x0000004d5c007388 */ /* 0x0003e20000000800 */
[----:B0-----:R-:W0:Y:S03]  /*6520*/  LDC.U16 R87, c[0x0][0x164] ;  /* 0x00005900ff577b82 */ /* 0x001e260000000400 */
[----:B------:R-:W-:Y:S01]  /*6530*/  STS [R91], R100 ;  /* 0x000000645b007388 */ /* 0x000fe20000000800 */
[----:B-1----:R-:W-:-:S02]  /*6540*/  PRMT R77, R103, 0x5410, R99 ;  /* 0x00005410674d7816 */ /* 0x002fc40000000063 */
[----:B------:R-:W-:-:S03]  /*6550*/  PRMT R99, R103, 0x7632, R99 ;  /* 0x0000763267637816 */ /* 0x000fc60000000063 */
[----:B------:R1:W-:Y:S04]  /*6560*/  STS [R90], R77 ;  /* 0x0000004d5a007388 */ /* 0x0003e80000000800 */
[----:B------:R-:W-:Y:S01]  /*6570*/  STS [R89], R99 ;  /* 0x0000006359007388 */ /* 0x000fe20000000800 */
[C-C-:B-1----:R-:W-:Y:S02]  /*6580*/  PRMT R77, R102.reuse, 0x5410, R74.reuse ;  /* 0x00005410664d7816 */ /* 0x142fe4000000004a */
[----:B------:R-:W-:-:S03]  /*6590*/  PRMT R74, R102, 0x7632, R74 ;  /* 0x00007632664a7816 */ /* 0x000fc6000000004a */
[----:B------:R1:W-:Y:S04]  /*65a0*/  STS [R96], R77 ;  /* 0x0000004d60007388 */ /* 0x0003e80000000800 */
[----:B------:R2:W-:Y:S01]  /*65b0*/  STS [R95], R74 ;  /* 0x0000004a5f007388 */ /* 0x0005e20000000800 */
[C-C-:B-1----:R-:W-:Y:S02]  /*65c0*/  PRMT R77, R117.reuse, 0x5410, R110.reuse ;  /* 0x00005410754d7816 */ /* 0x142fe4000000006e */
[----:B------:R-:W-:Y:S02]  /*65d0*/  PRMT R110, R117, 0x7632, R110 ;  /* 0x00007632756e7816 */ /* 0x000fe4000000006e */
[C-C-:B--2---:R-:W-:Y:S01]  /*65e0*/  PRMT R74, R118.reuse, 0x5410, R111.reuse ;  /* 0x00005410764a7816 */ /* 0x144fe2000000006f */
[----:B------:R1:W-:Y:S01]  /*65f0*/  STS [R94], R77 ;  /* 0x0000004d5e007388 */ /* 0x0003e20000000800 */
[----:B------:R-:W-:-:S03]  /*6600*/  PRMT R111, R118, 0x7632, R111 ;  /* 0x00007632766f7816 */ /* 0x000fc6000000006f */
[----:B------:R-:W-:Y:S04]  /*6610*/  STS [R93], R110 ;  /* 0x0000006e5d007388 */ /* 0x000fe80000000800 */
[----:B------:R2:W-:Y:S01]  /*6620*/  STS [R127], R74 ;  /* 0x0000004a7f007388 */ /* 0x0005e20000000800 */
[----:B-1----:R-:W-:-:S03]  /*6630*/  PRMT R77, R119, 0x5410, R115 ;  /* 0x00005410774d7816 */ /* 0x002fc60000000073 */
[----:B------:R-:W-:Y:S01]  /*6640*/  STS [R130], R111 ;  /* 0x0000006f82007388 */ /* 0x000fe20000000800 */
[----:B------:R-:W-:-:S03]  /*6650*/  PRMT R115, R119, 0x7632, R115 ;  /* 0x0000763277737816 */ /* 0x000fc60000000073 */
[----:B------:R1:W-:Y:S01]  /*6660*/  STS [R132], R77 ;  /* 0x0000004d84007388 */ /* 0x0003e20000000800 */
[----:B--2---:R-:W-:-:S03]  /*6670*/  LOP3.LUT R74, R123, 0xf8000000, R122, 0xe2, !PT ;  /* 0xf80000007b4a7812 */ /* 0x004fc600078ee27a */
[----:B------:R-:W-:Y:S01]  /*6680*/  STS [R131], R115 ;  /* 0x0000007383007388 */ /* 0x000fe20000000800 */
[C-C-:B-1----:R-:W-:Y:S02]  /*6690*/  PRMT R77, R114.reuse, 0x5410, R116.reuse ;  /* 0x00005410724d7816 */ /* 0x142fe40000000074 */
[----:B------:R-:W-:-:S03]  /*66a0*/  PRMT R116, R114, 0x7632, R116 ;  /* 0x0000763272747816 */ /* 0x000fc60000000074 */
[----:B------:R1:W-:Y:S04]  /*66b0*/  STS [R126], R77 ;  /* 0x0000004d7e007388 */ /* 0x0003e80000000800 */
[----:B------:R-:W-:Y:S01]  /*66c0*/  STS [R125], R116 ;  /* 0x000000747d007388 */ /* 0x000fe20000000800 */
[----:B-1----:R-:W-:-:S05]  /*66d0*/  PRMT R77, R112, 0x5410, R73 ;  /* 0x00005410704d7816 */ /* 0x002fca0000000049 */
[----:B------:R1:W-:Y:S02]  /*66e0*/  STS [R98], R77 ;  /* 0x0000004d62007388 */ /* 0x0003e40000000800 */
[----:B-1----:R-:W-:Y:S02]  /*66f0*/  PRMT R77, R112, 0x7632, R73 ;  /* 0x00007632704d7816 */ /* 0x002fe40000000049 */
[----:B0-----:R-:W-:-:S03]  /*6700*/  PRMT R73, R87, 0x9910, RZ ;  /* 0x0000991057497816 */ /* 0x001fc600000000ff */
[----:B------:R0:W-:Y:S01]  /*6710*/  STS [R72], R77 ;  /* 0x0000004d48007388 */ /* 0x0001e20000000800 */
[----:B------:R-:W-:-:S03]  /*6720*/  ISETP.NE.AND P0, PT, R73, 0x4, PT ;  /* 0x000000044900780c */ /* 0x000fc60003f05270 */
[----:B------:R-:W-:Y:S01]  /*6730*/  STS [R97], R113 ;  /* 0x0000007161007388 */ /* 0x000fe20000000800 */
[----:B0-----:R-:W-:-:S03]  /*6740*/  LOP3.LUT R72, R121, 0xf8000000, R120, 0xe2, !PT ;  /* 0xf800000079487812 */ /* 0x001fc600078ee278 */
[----:B------:R-:W-:Y:S06]  /*6750*/  BAR.SYNC 0x0 ;  /* 0x0000000000007b1d */ /* 0x000fec0000000000 */
[----:B------:R-:W-:Y:S05]  /*6760*/  @!P0 BRA `(.L_x_34) ;  /* 0x0000999000008947 */ /* 0x000fea0003800000 */
[C---:B------:R-:W-:Y:S01]  /*6770*/  HSET2.BF.GE.AND R77, R3.reuse.H0_H0, c[0x0] [0x968], PT ;  /* 0x00025a00034d7633 */ /* 0x040fe20003806880 */
[----:B------:R-:W-:Y:S01]  /*6780*/  IMAD.MOV.U32 R86, RZ, RZ, c[0x0][0x96c] ;  /* 0x00025b00ff567624 */ /* 0x000fe200078e00ff */
[----:B------:R-:W-:Y:S01]  /*6790*/  HSET2.BF.GE.AND R79, R3.H0_H0, c[0x0] [0x974], PT ;  /* 0x00025d00034f7633 */ /* 0x000fe20003806880 */
[----:B------:R-:W-:Y:S01]  /*67a0*/  IMAD.MOV.U32 R88, RZ, RZ, c[0x0][0x970] ;  /* 0x00025c00ff587624 */ /* 0x000fe200078e00ff */
[----:B------:R-:W-:Y:S01]  /*67b0*/  LOP3.LUT R87, R45, 0xffff, RZ, 0xc0, !PT ;  /* 0x0000ffff2d577812 */ /* 0x000fe200078ec0ff */
[--C-:B------:R-:W-:Y:S01]  /*67c0*/  HFMA2 R77, -R77, c[0x0] [0x164].H1_H1, R7.reuse.H0_H0 ;  /* 0x300059004d4d7a31 */ /* 0x100fe20000040107 */
[----:B------:R-:W-:Y:S01]  /*67d0*/  IMAD.MOV.U32 R90, RZ, RZ, c[0x0][0x978] ;  /* 0x00025e00ff5a7624 */ /* 0x000fe200078e00ff */
[----:B------:R-:W-:Y:S01]  /*67e0*/  HFMA2 R85, -R79, c[0x0] [0x164].H1_H1, R7.H0_H0 ;  /* 0x300059004f557a31 */ /* 0x000fe20000040107 */
[----:B------:R-:W-:-:S02]  /*67f0*/  SHF.R.U32.HI R89, RZ, 0x10, R45 ;  /* 0x00000010ff597819 */ /* 0x000fc4000001162d */
[C---:B------:R-:W-:Y:S01]  /*6800*/  IDP.2A.LO.S16.S8 R79, R77.reuse, c[0x2][0x8], R86 ;  /* 0x008002004d4f7a26 */ /* 0x040fe20000001656 */
[C---:B------:R-:W-:Y:S01]  /*6810*/  LOP3.LUT R45, R46.reuse, 0x80008000, RZ, 0xfc, !PT ;  /* 0x800080002e2d7812 */ /* 0x040fe200078efcff */
[----:B------:R-:W-:Y:S01]  /*6820*/  IDP.2A.HI.S16.S8 R81, R77, c[0x2][0xc], R88 ;  /* 0x008003004d517a26 */ /* 0x000fe20000003658 */
[----:B------:R-:W-:Y:S01]  /*6830*/  LOP3.LUT R88, R47, 0x80008000, RZ, 0xfc, !PT ;  /* 0x800080002f587812 */ /* 0x000fe200078efcff */
[----:B------:R-:W-:Y:S01]  /*6840*/  IDP.2A.LO.S16.S8 R85, R85, c[0x2][0x8], R90 ;  /* 0x0080020055557a26 */ /* 0x000fe2000000165a */
[----:B------:R-:W-:Y:S01]  /*6850*/  LDS R77, [R79] ;  /* 0x000000004f4d7984 */ /* 0x000fe20000000800 */
                                                                                                                                   /* 0x0000002d2e2d7241 */
                                                                                                                                   /* 0x000fe40000000059 */
                                                                                                                                   /* 0x000000582f577241 */
                                                                                                                                   /* 0x000fe20000000057 */
[----:B------:R-:W0:Y:S04]  /*6880*/  LDS R86, [R81] ;  /* 0x0000000051567984 */ /* 0x000e280000000800 */
[----:B------:R-:W1:Y:S01]  /*6890*/  LDS R85, [R85] ;  /* 0x0000000055557984 */ /* 0x000e620000000800 */
[----:B0-----:R-:W-:-:S02]  /*68a0*/  PRMT R46, R77, 0x5410, R86 ;  /* 0x000054104d2e7816 */ /* 0x001fc40000000056 */
[----:B------:R-:W-:Y:S01]  /*68b0*/  PRMT R86, R77, 0x7632, R86 ;  /* 0x000076324d567816 */ /* 0x000fe20000000056 */
[----:B------:R-:W-:Y:S01]  /*68c0*/  IMAD.MOV.U32 R77, RZ, RZ, 0x28a028a ;  /* 0x028a028aff4d7424 */ /* 0x000fe200078e00ff */
[C---:B-1----:R-:W-:Y:S01]  /*68d0*/  PRMT R78, R85.reuse, 0x7610, R78 ;  /* 0x00007610554e7816 */ /* 0x042fe2000000004e */
[----:B------:R-:W-:Y:S02]  /*68e0*/  HADD2 R87, R46, -R87 ;  /* 0x800000572e577230 */ /* 0x000fe40000000000 */
[----:B------:R-:W-:Y:S01]  /*68f0*/  HADD2 R89, R86, -R45 ;  /* 0x8000002d56597230 */ /* 0x000fe20000000000 */
[----:B------:R-:W-:Y:S02]  /*6900*/  PRMT R85, R85, 0x7632, R78 ;  /* 0x0000763255557816 */ /* 0x000fe4000000004e */
                                                                                                                                   /* 0x0000004e572d7241 */
                                                                                                                                   /* 0x000fe400000003ff */
                                                                                                                                   /* 0x0000005559587241 */
                                                                                                                                   /* 0x000fc400000003ff */
[----:B------:R-:W0:Y:S01]  /*6930*/  POPC R46, R45 ;  /* 0x0000002d002e7309 */ /* 0x000e220000000000 */
                                                                                                                                   /* 0x00000055595a7242 */
                                                                                                                                   /* 0x000fc800000017ff */
                                                                                                                                   /* 0x0000005559557241 */
                                                                                                                                   /* 0x000fe2000000105a */
[----:B------:R-:W-:Y:S02]  /*6960*/  IMAD.SHL.U32 R90, R90, 0x2, RZ ;  /* 0x000000025a5a7824 */ /* 0x000fe400078e00ff */
[----:B------:R-:W1:Y:S02]  /*6970*/  POPC R47, R88 ;  /* 0x00000058002f7309 */ /* 0x000e640000000000 */
[----:B------:R-:W-:Y:S01]  /*6980*/  HMUL2 R85, R85, c[0x0] [0x16c] ;  /* 0x00005b0055557a32 */ /* 0x000fe20000000000 */
[----:B------:R-:W-:Y:S02]  /*6990*/  LOP3.LUT R90, R90, 0x1e, RZ, 0xc0, !PT ;  /* 0x0000001e5a5a7812 */ /* 0x000fe400078ec0ff */
[----:B0-----:R-:W-:-:S04]  /*69a0*/  LOP3.LUT R46, R46, 0x1, RZ, 0xc0, !PT ;  /* 0x000000012e2e7812 */ /* 0x001fc800078ec0ff */
[----:B------:R-:W-:Y:S02]  /*69b0*/  ISETP.NE.U32.AND P0, PT, R46, 0x1, PT ;  /* 0x000000012e00780c */ /* 0x000fe40003f05070 */
                                                                                                                                   /* 0x0000004e572e7242 */
                                                                                                                                   /* 0x080fe400000017ff */
[----:B-1----:R-:W-:Y:S02]  /*69d0*/  LOP3.LUT R91, R47, 0x1, RZ, 0xc0, !PT ;  /* 0x000000012f5b7812 */ /* 0x002fe400078ec0ff */
[----:B------:R-:W-:Y:S02]  /*69e0*/  SEL R86, R77, 0xa820a820, !P0 ;  /* 0xa820a8204d567807 */ /* 0x000fe40004000000 */
                                                                                                                                   /* 0x0000004e572f7241 */
                                                                                                                                   /* 0x000fe2000000102e */
[----:B------:R-:W-:Y:S01]  /*6a00*/  IMAD.SHL.U32 R46, R46, 0x2, RZ ;  /* 0x000000022e2e7824 */ /* 0x000fe200078e00ff */
[----:B------:R-:W-:-:S02]  /*6a10*/  ISETP.NE.U32.AND P0, PT, R91, 0x1, PT ;  /* 0x000000015b00780c */ /* 0x000fc40003f05070 */
                                                                                                                                   /* 0x40400056562d7241 */
                                                                                                                                   /* 0x000fe2000000002d */
[----:B------:R-:W-:Y:S01]  /*6a30*/  HMUL2 R47, R47, c[0x0] [0x16c] ;  /* 0x00005b002f2f7a32 */ /* 0x000fe20000000000 */
[----:B------:R-:W-:Y:S02]  /*6a40*/  SEL R91, R77, 0xa820a820, !P0 ;  /* 0xa820a8204d5b7807 */ /* 0x000fe40004000000 */
[----:B------:R-:W-:Y:S02]  /*6a50*/  LOP3.LUT R86, R46, 0x1e, RZ, 0xc0, !PT ;  /* 0x0000001e2e567812 */ /* 0x000fe400078ec0ff */
[----:B------:R-:W-:Y:S02]  /*6a60*/  HMNMX2 R46, |R85|, 65504, 65504, PT ;  /* 0x7bff7bff552e7840 */ /* 0x000fe40003800200 */
                                                                                                                                   /* 0x4040005b5b587241 */
                                                                                                                                   /* 0x000fe40000000058 */
[----:B------:R-:W-:-:S02]  /*6a80*/  SHF.L.U32 R85, R55, R90, RZ ;  /* 0x0000005a37557219 */ /* 0x000fc400000006ff */
[----:B------:R-:W-:Y:S02]  /*6a90*/  SHF.L.U32 R86, R55, R86, RZ ;  /* 0x0000005637567219 */ /* 0x000fe400000006ff */
[----:B------:R-:W-:Y:S02]  /*6aa0*/  HMNMX2 R47, |R47|, 65504, 65504, PT ;  /* 0x7bff7bff2f2f7840 */ /* 0x000fe40003800200 */
[----:B------:R-:W-:Y:S02]  /*6ab0*/  LOP3.LUT R85, R88, R85, RZ, 0xfc, !PT ;  /* 0x0000005558557212 */ /* 0x000fe400078efcff */
[----:B------:R-:W-:Y:S02]  /*6ac0*/  LOP3.LUT R86, R45, R86, RZ, 0xfc, !PT ;  /* 0x000000562d567212 */ /* 0x000fe400078efcff */
[----:B------:R-:W-:Y:S02]  /*6ad0*/  LOP3.LUT R88, R46, 0x80008000, RZ, 0xfc, !PT ;  /* 0x800080002e587812 */ /* 0x000fe400078efcff */
[----:B------:R-:W-:-:S02]  /*6ae0*/  LOP3.LUT R45, R47, 0x80008000, RZ, 0xfc, !PT ;  /* 0x800080002f2d7812 */ /* 0x000fc400078efcff */
                                                                                                                                   /* 0x000000582e5a7241 */
                                                                                                                                   /* 0x000fe40000000055 */
                                                                                                                                   /* 0x0000002d2f587241 */
                                                                                                                                   /* 0x000fe40000000056 */
[----:B------:R-:W-:Y:S01]  /*6b10*/  ISETP.NE.AND P0, PT, R73, 0x5, PT ;  /* 0x000000054900780c */ /* 0x000fe20003f05270 */
[----:B------:R-:W-:Y:S01]  /*6b20*/  HADD2 R89, R89, R90 ;  /* 0x0000005a59597230 */ /* 0x000fe20000000000 */
[----:B------:R-:W-:Y:S01]  /*6b30*/  LOP3.LUT R86, R86, 0xffff, RZ, 0xc0, !PT ;  /* 0x0000ffff56567812 */ /* 0x000fe200078ec0ff */
[----:B------:R-:W-:-:S03]  /*6b40*/  HADD2 R87, R87, R88 ;  /* 0x0000005857577230 */ /* 0x000fc60000000000 */
[----:B------:R-:W-:Y:S02]  /*6b50*/  PRMT R45, R85, 0x1054, R86 ;  /* 0x00001054552d7816 */ /* 0x000fe40000000056 */
[C-C-:B------:R-:W-:Y:S02]  /*6b60*/  PRMT R88, R87.reuse, 0x5410, R89.reuse ;  /* 0x0000541057587816 */ /* 0x140fe40000000059 */
[----:B------:R-:W-:-:S03]  /*6b70*/  PRMT R89, R87, 0x7632, R89 ;  /* 0x0000763257597816 */ /* 0x000fc60000000059 */
[----:B------:R-:W-:Y:S04]  /*6b80*/  STS [R79], R88 ;  /* 0x000000584f007388 */ /* 0x000fe80000000800 */
[----:B------:R-:W-:Y:S04]  /*6b90*/  STS [R81], R89 ;  /* 0x0000005951007388 */ /* 0x000fe80000000800 */
[----:B------:R-:W-:Y:S06]  /*6ba0*/  BAR.SYNC 0x0 ;  /* 0x0000000000007b1d */ /* 0x000fec0000000000 */
[----:B------:R-:W-:Y:S05]  /*6bb0*/  @!P0 BRA `(.L_x_34) ;  /* 0x0000954000008947 */ /* 0x000fea0003800000 */
[C---:B------:R-:W-:Y:S01]  /*6bc0*/  HSET2.BF.GE.AND R79, R3.reuse.H0_H0, c[0x0] [0x980], PT ;  /* 0x00026000034f7633 */ /* 0x040fe20003806880 */
[----:B------:R-:W-:Y:S01]  /*6bd0*/  IMAD.MOV.U32 R88, RZ, RZ, c[0x0][0x984] ;  /* 0x00026100ff587624 */ /* 0x000fe200078e00ff */
[C---:B------:R-:W-:Y:S01]  /*6be0*/  HSET2.BF.GE.AND R87, R3.reuse.H0_H0, c[0x0] [0x9a4], PT ;  /* 0x0002690003577633 */ /* 0x040fe20003806880 */
[----:B------:R-:W-:Y:S01]  /*6bf0*/  IMAD.MOV.U32 R90, RZ, RZ, c[0x0][0x988] ;  /* 0x00026200ff5a7624 */ /* 0x000fe200078e00ff */
[----:B------:R-:W-:Y:S01]  /*6c00*/  HSET2.BF.GE.AND R86, R3.H0_H0, c[0x0] [0x998], PT ;  /* 0x0002660003567633 */ /* 0x000fe20003806880 */
[--C-:B------:R-:W-:Y:S01]  /*6c10*/  HFMA2 R81, -R79, c[0x0] [0x164].H1_H1, R7.reuse.H0_H0 ;  /* 0x300059004f517a31 */ /* 0x100fe20000040107 */
[----:B------:R-:W-:Y:S01]  /*6c20*/  HSET2.BF.GE.AND R85, R3.H0_H0, c[0x0] [0x98c], PT ;  /* 0x0002630003557633 */ /* 0x000fe20003806880 */
[--C-:B------:R-:W-:Y:S01]  /*6c30*/  HFMA2 R87, -R87, c[0x0] [0x164].H1_H1, R7.reuse.H0_H0 ;  /* 0x3000590057577a31 */ /* 0x100fe20000040107 */
[----:B------:R-:W-:Y:S01]  /*6c40*/  IMAD.MOV.U32 R91, RZ, RZ, c[0x0][0x990] ;  /* 0x00026400ff5b7624 */ /* 0x000fe200078e00ff */
[--C-:B------:R-:W-:Y:S01]  /*6c50*/  HFMA2 R89, -R86, c[0x0] [0x164].H1_H1, R7.reuse.H0_H0 ;  /* 0x3000590056597a31 */ /* 0x100fe20000040107 */
[C---:B------:R-:W-:Y:S01]  /*6c60*/  IDP.2A.LO.S16.S8 R79, R81.reuse, c[0x2][0x8], R88 ;  /* 0x00800200514f7a26 */ /* 0x040fe20000001658 */
[----:B------:R-:W-:Y:S01]  /*6c70*/  HFMA2 R88, -R85, c[0x0] [0x164].H1_H1, R7.H0_H0 ;  /* 0x3000590055587a31 */ /* 0x000fe20000040107 */
[----:B------:R-:W-:Y:S01]  /*6c80*/  IDP.2A.HI.S16.S8 R81, R81, c[0x2][0xc], R90 ;  /* 0x0080030051517a26 */ /* 0x000fe2000000365a */
[----:B------:R-:W-:Y:S01]  /*6c90*/  SHF.R.U32.HI R100, RZ, 0x10, R42 ;  /* 0x00000010ff647819 */ /* 0x000fe2000001162a */
[----:B------:R-:W-:Y:S01]  /*6ca0*/  IMAD.MOV.U32 R90, RZ, RZ, c[0x0][0x9ac] ;  /* 0x00026b00ff5a7624 */ /* 0x000fe200078e00ff */
[C---:B------:R-:W-:Y:S01]  /*6cb0*/  LOP3.LUT R98, R43.reuse, 0x80008000, RZ, 0xfc, !PT ;  /* 0x800080002b627812 */ /* 0x040fe200078efcff */
[----:B------:R-:W-:Y:S01]  /*6cc0*/  IMAD.MOV.U32 R86, RZ, RZ, c[0x0][0x9a8] ;  /* 0x00026a00ff567624 */ /* 0x000fe200078e00ff */
[----:B------:R-:W-:Y:S01]  /*6cd0*/  LOP3.LUT R42, R42, 0xffff, RZ, 0xc0, !PT ;  /* 0x0000ffff2a2a7812 */ /* 0x000fe200078ec0ff */
[----:B------:R-:W-:Y:S01]  /*6ce0*/  IMAD.MOV.U32 R92, RZ, RZ, c[0x0][0x99c] ;  /* 0x00026700ff5c7624 */ /* 0x000fe200078e00ff */
[----:B------:R-:W-:Y:S01]  /*6cf0*/  LOP3.LUT R99, R44, 0x80008000, RZ, 0xfc, !PT ;  /* 0x800080002c637812 */ /* 0x000fe200078efcff */
[----:B------:R-:W-:Y:S01]  /*6d00*/  IMAD.MOV.U32 R93, RZ, RZ, c[0x0][0x994] ;  /* 0x00026500ff5d7624 */ /* 0x000fe200078e00ff */
                                                                                                                                   /* 0x000000622b697241 */
                                                                                                                                   /* 0x1c0fe20000018064 */
[----:B------:R-:W-:Y:S01]  /*6d20*/  IMAD.MOV.U32 R94, RZ, RZ, c[0x0][0x9a0] ;  /* 0x00026800ff5e7624 */ /* 0x000fe200078e00ff */
                                                                                                                                   /* 0x000000622b657241 */
                                                                                                                                   /* 0x080fe20000000064 */
[----:B------:R-:W-:Y:S01]  /*6d40*/  IDP.2A.HI.S16.S8 R90, R87, c[0x2][0xc], R90 ;  /* 0x00800300575a7a26 */ /* 0x000fe2000000365a */
                                                                                                                                   /* 0x000000622b667241 */
                                                                                                                                   /* 0x080fe20000008064 */
[----:B------:R-:W-:Y:S01]  /*6d60*/  IDP.2A.LO.S16.S8 R85, R87, c[0x2][0x8], R86 ;  /* 0x0080020057557a26 */ /* 0x000fe20000001656 */
                                                                                                                                   /* 0x000000622b677241 */
                                                                                                                                   /* 0x000fe20000010064 */
[----:B------:R-:W-:Y:S01]  /*6d80*/  IDP.2A.LO.S16.S8 R86, R88, c[0x2][0x8], R91 ;  /* 0x0080020058567a26 */ /* 0x000fe2000000165b */
                                                                                                                                   /* 0x000000632c2b7241 */
                                                                                                                                   /* 0x080fe2000000002a */
[C---:B------:R-:W-:Y:S01]  /*6da0*/  IDP.2A.LO.S16.S8 R87, R89.reuse, c[0x2][0x8], R92 ;  /* 0x0080020059577a26 */ /* 0x040fe2000000165c */
[----:B------:R-:W-:Y:S01]  /*6db0*/  LDS R90, [R90] ;  /* 0x000000005a5a7984 */ /* 0x000fe20000000800 */
[----:B------:R-:W-:Y:S01]  /*6dc0*/  IDP.2A.HI.S16.S8 R88, R88, c[0x2][0xc], R93 ;  /* 0x0080030058587a26 */ /* 0x000fe2000000365d */
                                                                                                                                   /* 0x000000632c627241 */
                                                                                                                                   /* 0x0c0fe2000000802a */
[----:B------:R-:W-:Y:S01]  /*6de0*/  IDP.2A.HI.S16.S8 R89, R89, c[0x2][0xc], R94 ;  /* 0x0080030059597a26 */ /* 0x000fe2000000365e */
[----:B------:R-:W0:Y:S01]  /*6df0*/  LDS R97, [R85] ;  /* 0x0000000055617984 */ /* 0x000e220000000800 */
                                                                                                                                   /* 0x000000632c647241 */
                                                                                                                                   /* 0x000fc4000001002a */
                                                                                                                                   /* 0x000000632c2a7241 */
                                                                                                                                   /* 0x000fe2000001802a */
[----:B------:R-:W-:Y:S01]  /*6e20*/  LDS R91, [R79] ;  /* 0x000000004f5b7984 */ /* 0x000fe20000000800 */
[----:B------:R-:W-:Y:S02]  /*6e30*/  PRMT R105, R105, 0x5410, RZ ;  /* 0x0000541069697816 */ /* 0x000fe400000000ff */
[----:B------:R-:W-:Y:S01]  /*6e40*/  PRMT R44, R42, 0x5410, RZ ;  /* 0x000054102a2c7816 */ /* 0x000fe200000000ff */
[----:B------:R-:W1:Y:S04]  /*6e50*/  LDS R92, [R81] ;  /* 0x00000000515c7984 */ /* 0x000e680000000800 */
[----:B------:R-:W-:Y:S04]  /*6e60*/  LDS R93, [R86] ;  /* 0x00000000565d7984 */ /* 0x000fe80000000800 */
[----:B------:R-:W2:Y:S04]  /*6e70*/  LDS R94, [R88] ;  /* 0x00000000585e7984 */ /* 0x000ea80000000800 */
[----:B------:R-:W-:Y:S04]  /*6e80*/  LDS R95, [R87] ;  /* 0x00000000575f7984 */ /* 0x000fe80000000800 */
[----:B------:R-:W3:Y:S01]  /*6e90*/  LDS R96, [R89] ;  /* 0x0000000059607984 */ /* 0x000ee20000000800 */
[----:B0-----:R-:W-:-:S02]  /*6ea0*/  PRMT R107, R97, 0x5410, R90 ;  /* 0x00005410616b7816 */ /* 0x001fc4000000005a */
[----:B------:R-:W-:-:S05]  /*6eb0*/  PRMT R90, R97, 0x7632, R90 ;  /* 0x00007632615a7816 */ /* 0x000fca000000005a */
[----:B------:R-:W-:Y:S01]  /*6ec0*/  HADD2 R42, R90, -R105 ;  /* 0x800000695a2a7230 */ /* 0x000fe20000000000 */
[C-C-:B-1----:R-:W-:Y:S02]  /*6ed0*/  PRMT R108, R91.reuse, 0x5410, R92.reuse ;  /* 0x000054105b6c7816 */ /* 0x142fe4000000005c */
[----:B------:R-:W-:-:S05]  /*6ee0*/  PRMT R92, R91, 0x7632, R92 ;  /* 0x000076325b5c7816 */ /* 0x000fca000000005c */
[----:B------:R-:W-:Y:S01]  /*6ef0*/  HADD2 R92, R92, -R101 ;  /* 0x800000655c5c7230 */ /* 0x000fe20000000000 */
[C-C-:B--2---:R-:W-:Y:S02]  /*6f00*/  PRMT R97, R93.reuse, 0x5410, R94.reuse ;  /* 0x000054105d617816 */ /* 0x144fe4000000005e */
[----:B------:R-:W-:Y:S01]  /*6f10*/  PRMT R93, R93, 0x7632, R94 ;  /* 0x000076325d5d7816 */ /* 0x000fe2000000005e */
[----:B------:R-:W-:Y:S02]  /*6f20*/  HADD2 R94, R107, -R44 ;  /* 0x8000002c6b5e7230 */ /* 0x000fe40000000000 */
[----:B------:R-:W-:Y:S02]  /*6f30*/  HADD2 R98, R97, -R98 ;  /* 0x8000006261627230 */ /* 0x000fe40000000000 */
[----:B------:R-:W-:Y:S01]  /*6f40*/  HADD2 R90, R93, -R102 ;  /* 0x800000665d5a7230 */ /* 0x000fe20000000000 */
[C-C-:B---3--:R-:W-:Y:S01]  /*6f50*/  PRMT R99, R95.reuse, 0x5410, R96.reuse ;  /* 0x000054105f637816 */ /* 0x148fe20000000060 */
[----:B------:R-:W-:Y:S01]  /*6f60*/  HADD2 R93, R108, -R43 ;  /* 0x8000002b6c5d7230 */ /* 0x000fe20000000000 */
[----:B------:R-:W-:-:S02]  /*6f70*/  PRMT R96, R95, 0x7632, R96 ;  /* 0x000076325f607816 */ /* 0x000fc40000000060 */
                                                                                                                                   /* 0x0000005a5c2c7241 */
                                                                                                                                   /* 0x0c0fe200000003ff */
[----:B------:R-:W-:Y:S01]  /*6f90*/  HADD2 R100, R99, -R100 ;  /* 0x8000006463647230 */ /* 0x000fe20000000000 */
                                                                                                                                   /* 0x0000005a5c617242 */
                                                                                                                                   /* 0x040fe200000017ff */
[----:B------:R-:W-:Y:S01]  /*6fb0*/  HADD2 R91, R96, -R103 ;  /* 0x80000067605b7230 */ /* 0x000fe20000000000 */
                                                                                                                                   /* 0x000000625d5f7242 */
                                                                                                                                   /* 0x000fe400000017ff */
                                                                                                                                   /* 0x0000005a5c607241 */
                                                                                                                                   /* 0x100fe40000001061 */
                                                                                                                                   /* 0x0000002a5b2b7241 */
                                                                                                                                   /* 0x0c0fe400000003ff */
                                                                                                                                   /* 0x0000002a5b667242 */
                                                                                                                                   /* 0x000fc40000109761 */
                                                                                                                                   /* 0x0000005e64617242 */
                                                                                                                                   /* 0x140fe2000010975f */
[----:B------:R-:W-:Y:S01]  /*7010*/  IMAD R101, R43, 0x10, R44 ;  /* 0x000000102b657824 */ /* 0x000fe200078e022c */
                                                                                                                                   /* 0x000000625d2c7241 */
                                                                                                                                   /* 0x000fe400000003ff */
                                                                                                                                   /* 0x0000005e642b7241 */
                                                                                                                                   /* 0x000fe200000003ff */
[----:B------:R-:W0:Y:S01]  /*7040*/  POPC R107, R101 ;  /* 0x00000065006b7309 */ /* 0x000e220000000000 */
                                                                                                                                   /* 0x0000002a5b677241 */
                                                                                                                                   /* 0x000fe40000009066 */
                                                                                                                                   /* 0x000000625d5f7241 */
                                                                                                                                   /* 0x000fe2000000105f */
[----:B------:R-:W-:Y:S01]  /*7070*/  IMAD R43, R43, 0x10, R44 ;  /* 0x000000102b2b7824 */ /* 0x000fe200078e022c */
                                                                                                                                   /* 0x0000006760697242 */
                                                                                                                                   /* 0x000fc400000017ff */
                                                                                                                                   /* 0x0000005e642c7241 */
                                                                                                                                   /* 0x000fe20000009061 */
[----:B------:R-:W1:Y:S01]  /*70a0*/  POPC R99, R43 ;  /* 0x0000002b00637309 */ /* 0x000e620000000000 */
                                                                                                                                   /* 0x0000006760677241 */
                                                                                                                                   /* 0x100fe40000001069 */
                                                                                                                                   /* 0x0000002c5f607242 */
                                                                                                                                   /* 0x0c0fe400000017ff */
                                                                                                                                   /* 0x200000ff66667241 */
                                                                                                                                   /* 0x000fe20000001069 */
[----:B------:R-:W-:Y:S01]  /*70e0*/  HMUL2 R103, R103, c[0x0] [0x16c] ;  /* 0x00005b0067677a32 */ /* 0x000fe20000000000 */
                                                                                                                                   /* 0x0000002c5f2c7241 */
                                                                                                                                   /* 0x000fe40000001060 */
[----:B0-----:R-:W-:-:S02]  /*7100*/  LOP3.LUT R107, R107, 0x1, RZ, 0xc0, !PT ;  /* 0x000000016b6b7812 */ /* 0x001fc400078ec0ff */
                                                                                                                                   /* 0x200000ff61607241 */
                                                                                                                                   /* 0x000fe20000001060 */
[----:B------:R-:W-:Y:S01]  /*7120*/  IMAD.SHL.U32 R97, R102, 0x2, RZ ;  /* 0x0000000266617824 */ /* 0x000fe200078e00ff */
[----:B------:R-:W-:Y:S01]  /*7130*/  ISETP.NE.U32.AND P0, PT, R107, 0x1, PT ;  /* 0x000000016b00780c */ /* 0x000fe20003f05070 */
[----:B------:R-:W-:Y:S01]  /*7140*/  HMUL2 R44, R44, c[0x0] [0x16c] ;  /* 0x00005b002c2c7a32 */ /* 0x000fe20000000000 */
[----:B-1----:R-:W-:Y:S01]  /*7150*/  LOP3.LUT R99, R99, 0x1, RZ, 0xc0, !PT ;  /* 0x0000000163637812 */ /* 0x002fe200078ec0ff */
[----:B------:R-:W-:Y:S01]  /*7160*/  IMAD.SHL.U32 R95, R96, 0x2, RZ ;  /* 0x00000002605f7824 */ /* 0x000fe200078e00ff */
[----:B------:R-:W-:Y:S02]  /*7170*/  SEL R108, R77, 0xa820a820, !P0 ;  /* 0xa820a8204d6c7807 */ /* 0x000fe40004000000 */
[----:B------:R-:W-:Y:S02]  /*7180*/  ISETP.NE.U32.AND P0, PT, R99, 0x1, PT ;  /* 0x000000016300780c */ /* 0x000fe40003f05070 */
                                                                                                                                   /* 0x4040006c6c657241 */
                                                                                                                                   /* 0x000fc40000000065 */
[----:B------:R-:W-:Y:S02]  /*71a0*/  SEL R96, R77, 0xa820a820, !P0 ;  /* 0xa820a8204d607807 */ /* 0x000fe40004000000 */
[----:B------:R-:W-:Y:S02]  /*71b0*/  LOP3.LUT R108, R97, 0x1e, RZ, 0xc0, !PT ;  /* 0x0000001e616c7812 */ /* 0x000fe400078ec0ff */
[----:B------:R-:W-:Y:S02]  /*71c0*/  LOP3.LUT R102, R95, 0x1e, RZ, 0xc0, !PT ;  /* 0x0000001e5f667812 */ /* 0x000fe400078ec0ff */
                                                                                                                                   /* 0x4040006060607241 */
                                                                                                                                   /* 0x000fe4000000002b */
[----:B------:R-:W-:Y:S02]  /*71e0*/  HMNMX2 R43, |R103|, 65504, 65504, PT ;  /* 0x7bff7bff672b7840 */ /* 0x000fe40003800200 */
[----:B------:R-:W-:-:S02]  /*71f0*/  SHF.L.U32 R108, R55, R108, RZ ;  /* 0x0000006c376c7219 */ /* 0x000fc400000006ff */
[----:B------:R-:W-:Y:S02]  /*7200*/  HMNMX2 R44, |R44|, 65504, 65504, PT ;  /* 0x7bff7bff2c2c7840 */ /* 0x000fe40003800200 */
[----:B------:R-:W-:Y:S02]  /*7210*/  SHF.L.U32 R95, R55, R102, RZ ;  /* 0x00000066375f7219 */ /* 0x000fe400000006ff */
[----:B------:R-:W-:Y:S02]  /*7220*/  LOP3.LUT R108, R108, R101, RZ, 0xfc, !PT ;  /* 0x000000656c6c7212 */ /* 0x000fe400078efcff */
[----:B------:R-:W-:Y:S02]  /*7230*/  LOP3.LUT R99, R43, 0x80008000, RZ, 0xfc, !PT ;  /* 0x800080002b637812 */ /* 0x000fe400078efcff */
[----:B------:R-:W-:Y:S02]  /*7240*/  LOP3.LUT R95, R95, R96, RZ, 0xfc, !PT ;  /* 0x000000605f5f7212 */ /* 0x000fe400078efcff */
[----:B------:R-:W-:-:S02]  /*7250*/  LOP3.LUT R96, R44, 0x80008000, RZ, 0xfc, !PT ;  /* 0x800080002c607812 */ /* 0x000fc400078efcff */
                                                                                                                                   /* 0x000000632b657241 */
                                                                                                                                   /* 0x1c0fe4000000006c */
                                                                                                                                   /* 0x000000602c667241 */
                                                                                                                                   /* 0x1c0fe4000000005f */
                                                                                                                                   /* 0x000000602c617241 */
                                                                                                                                   /* 0x1c0fe2000000805f */
[----:B------:R-:W-:Y:S01]  /*7290*/  HADD2 R103, R92, R101 ;  /* 0x000000655c677230 */ /* 0x000fe20000000000 */
                                                                                                                                   /* 0x000000632b657241 */
                                                                                                                                   /* 0x1c0fe2000000806c */
[----:B------:R-:W-:Y:S01]  /*72b0*/  HADD2 R102, R93, R102 ;  /* 0x000000665d667230 */ /* 0x000fe20000000000 */
                                                                                                                                   /* 0x000000632b5c7241 */
                                                                                                                                   /* 0x1c0fe2000001006c */
[----:B------:R-:W-:Y:S01]  /*72d0*/  HADD2 R98, R98, R97 ;  /* 0x0000006162627230 */ /* 0x000fe20000000000 */
                                                                                                                                   /* 0x000000632b637241 */
                                                                                                                                   /* 0x000fe2000001806c */
[----:B------:R-:W-:Y:S01]  /*72f0*/  HADD2 R90, R90, R101 ;  /* 0x000000655a5a7230 */ /* 0x000fe20000000000 */
                                                                                                                                   /* 0x000000602c5d7241 */
                                                                                                                                   /* 0x1c0fe2000001005f */
[----:B------:R-:W-:Y:S01]  /*7310*/  HADD2 R91, R91, R92 ;  /* 0x0000005c5b5b7230 */ /* 0x000fe20000000000 */
                                                                                                                                   /* 0x000000602c617241 */
                                                                                                                                   /* 0x000fe2000001805f */
[----:B------:R-:W-:Y:S01]  /*7330*/  HADD2 R99, R42.H0_H0, R99.H0_H0 ;  /* 0x200000632a637230 */ /* 0x000fe20000000800 */
[C-C-:B------:R-:W-:Y:S01]  /*7340*/  PRMT R42, R102.reuse, 0x5410, R103.reuse ;  /* 0x00005410662a7816 */ /* 0x140fe20000000067 */
[----:B------:R-:W-:Y:S01]  /*7350*/  HADD2 R93, R100, R93 ;  /* 0x0000005d645d7230 */ /* 0x000fe20000000000 */
[----:B------:R-:W-:Y:S01]  /*7360*/  PRMT R103, R102, 0x7632, R103 ;  /* 0x0000763266677816 */ /* 0x000fe20000000067 */
[----:B------:R-:W-:Y:S01]  /*7370*/  HADD2 R97, R94.H0_H0, R97.H0_H0 ;  /* 0x200000615e617230 */ /* 0x000fe20000000800 */
[----:B------:R-:W-:Y:S01]  /*7380*/  ISETP.NE.AND P0, PT, R73, 0x6, PT ;  /* 0x000000064900780c */ /* 0x000fe20003f05270 */
[----:B------:R0:W-:Y:S01]  /*7390*/  STS [R79], R42 ;  /* 0x0000002a4f007388 */ /* 0x0001e20000000800 */
[----:B------:R-:W-:-:S02]  /*73a0*/  LOP3.LUT R95, R95, 0xffff, RZ, 0xc0, !PT ;  /* 0x0000ffff5f5f7812 */ /* 0x000fc400078ec0ff */
[----:B------:R-:W-:Y:S01]  /*73b0*/  PRMT R97, R97, 0x5410, R99 ;  /* 0x0000541061617816 */ /* 0x000fe20000000063 */
[----:B------:R-:W-:Y:S01]  /*73c0*/  STS [R81], R103 ;  /* 0x0000006751007388 */ /* 0x000fe20000000800 */
[C-C-:B0-----:R-:W-:Y:S02]  /*73d0*/  PRMT R79, R98.reuse, 0x5410, R90.reuse ;  /* 0x00005410624f7816 */ /* 0x141fe4000000005a */
[----:B------:R-:W-:Y:S02]  /*73e0*/  PRMT R90, R98, 0x7632, R90 ;  /* 0x00007632625a7816 */ /* 0x000fe4000000005a */
[----:B------:R-:W-:Y:S01]  /*73f0*/  PRMT R42, R108, 0x1054, R95 ;  /* 0x000010546c2a7816 */ /* 0x000fe2000000005f */
[----:B------:R0:W-:Y:S04]  /*7400*/  STS [R86], R79 ;  /* 0x0000004f56007388 */ /* 0x0001e80000000800 */
[----:B------:R-:W-:Y:S01]  /*7410*/  STS [R88], R90 ;  /* 0x0000005a58007388 */ /* 0x000fe20000000800 */
[----:B0-----:R-:W-:-:S02]  /*7420*/  PRMT R86, R93, 0x5410, R91 ;  /* 0x000054105d567816 */ /* 0x001fc4000000005b */
[----:B------:R-:W-:-:S03]  /*7430*/  PRMT R91, R93, 0x7632, R91 ;  /* 0x000076325d5b7816 */ /* 0x000fc6000000005b */
[----:B------:R-:W-:Y:S04]  /*7440*/  STS [R87], R86 ;  /* 0x0000005657007388 */ /* 0x000fe80000000800 */
        /* <DEDUP_REMOVED lines=11> */
[----:B------:R-:W-:Y:S01]  /*7500*/  HFMA2 R81, -R81, c[0x0] [0x164].H1_H1, R7.H0_H0 ;  /* 0x3000590051517a31 */ /* 0x000fe20000040107 */
[----:B------:R-:W-:-:S02]  /*7510*/  IMAD.MOV.U32 R89, RZ, RZ, c[0x0][0x9d0] ;  /* 0x00027400ff597624 */ /* 0x000fc400078e00ff */
[C---:B------:R-:W-:Y:S01]  /*7520*/  IDP.2A.LO.S16.S8 R79, R85.reuse, c[0x2][0x8], R88 ;  /* 0x00800200554f7a26 */ /* 0x040fe20000001658 */
[--C-:B------:R-:W-:Y:S01]  /*7530*/  HFMA2 R91, -R87, c[0x0] [0x164].H1_H1, R7.reuse.H0_H0 ;  /* 0x30005900575b7a31 */ /* 0x100fe20000040107 */
[----:B------:R-:W-:Y:S01]  /*7540*/  IDP.2A.HI.S16.S8 R85, R85, c[0x2][0xc], R90 ;  /* 0x0080030055557a26 */ /* 0x000fe2000000365a */
[----:B------:R-:W-:Y:S01]  /*7550*/  HFMA2 R90, -R86, c[0x0] [0x164].H1_H1, R7.H0_H0 ;  /* 0x30005900565a7a31 */ /* 0x000fe20000040107 */
[----:B------:R-:W-:Y:S01]  /*7560*/  IMAD.MOV.U32 R86, RZ, RZ, c[0x0][0x9c0] ;  /* 0x00027000ff567624 */ /* 0x000fe200078e00ff */
[----:B------:R-:W-:Y:S01]  /*7570*/  LDS R95, [R79] ;  /* 0x000000004f5f7984 */ /* 0x000fe20000000800 */
[----:B------:R-:W-:Y:S02]  /*7580*/  IMAD.MOV.U32 R88, RZ, RZ, c[0x0][0x9c4] ;  /* 0x00027100ff587624 */ /* 0x000fe400078e00ff */
[C---:B------:R-:W-:Y:S01]  /*7590*/  IDP.2A.LO.S16.S8 R86, R81.reuse, c[0x2][0x8], R86 ;  /* 0x0080020051567a26 */ /* 0x040fe20000001656 */
[----:B------:R-:W0:Y:S01]  /*75a0*/  LDS R96, [R85] ;  /* 0x0000000055607984 */ /* 0x000e220000000800 */
[----:B------:R-:W-:Y:S01]  /*75b0*/  IDP.2A.HI.S16.S8 R88, R81, c[0x2][0xc], R88 ;  /* 0x0080030051587a26 */ /* 0x000fe20000003658 */
[----:B------:R-:W-:Y:S01]  /*75c0*/  HSET2.BF.GE.AND R81, R3.H0_H0, c[0x0] [0x9e0], PT ;  /* 0x0002780003517633 */ /* 0x000fe20003806880 */
[----:B------:R-:W-:Y:S01]  /*75d0*/  IMAD.MOV.U32 R87, RZ, RZ, c[0x0][0x9cc] ;  /* 0x00027300ff577624 */ /* 0x000fe200078e00ff */
[----:B------:R-:W-:Y:S01]  /*75e0*/  LDS R97, [R86] ;  /* 0x0000000056617984 */ /* 0x000fe20000000800 */
[----:B------:R-:W-:-:S02]  /*75f0*/  IMAD.MOV.U32 R92, RZ, RZ, c[0x0][0x9d8] ;  /* 0x00027600ff5c7624 */ /* 0x000fc400078e00ff */
[C---:B------:R-:W-:Y:S01]  /*7600*/  IDP.2A.LO.S16.S8 R87, R90.reuse, c[0x2][0x8], R87 ;  /* 0x008002005a577a26 */ /* 0x040fe20000001657 */
[----:B------:R-:W1:Y:S01]  /*7610*/  LDS R98, [R88] ;  /* 0x0000000058627984 */ /* 0x000e620000000800 */
[----:B------:R-:W-:Y:S01]  /*7620*/  IDP.2A.HI.S16.S8 R90, R90, c[0x2][0xc], R89 ;  /* 0x008003005a5a7a26 */ /* 0x000fe20000003659 */
[----:B------:R-:W-:Y:S01]  /*7630*/  HFMA2 R81, -R81, c[0x0] [0x164].H1_H1, R7.H0_H0 ;  /* 0x3000590051517a31 */ /* 0x000fe20000040107 */
[----:B------:R-:W-:Y:S01]  /*7640*/  IMAD.MOV.U32 R94, RZ, RZ, c[0x0][0x9dc] ;  /* 0x00027700ff5e7624 */ /* 0x000fe200078e00ff */
[----:B------:R-:W-:Y:S01]  /*7650*/  LDS R99, [R87] ;  /* 0x0000000057637984 */ /* 0x000fe20000000800 */
[C---:B------:R-:W-:Y:S01]  /*7660*/  IDP.2A.LO.S16.S8 R89, R91.reuse, c[0x2][0x8], R92 ;  /* 0x008002005b597a26 */ /* 0x040fe2000000165c */
[----:B------:R-:W-:Y:S01]  /*7670*/  SHF.R.U32.HI R92, RZ, 0x1a, R39 ;  /* 0x0000001aff5c7819 */ /* 0x000fe20000011627 */
[----:B------:R-:W-:Y:S01]  /*7680*/  IDP.2A.HI.S16.S8 R91, R91, c[0x2][0xc], R94 ;  /* 0x008003005b5b7a26 */ /* 0x000fe2000000365e */
[----:B------:R-:W2:Y:S01]  /*7690*/  LDS R100, [R90] ;  /* 0x000000005a647984 */ /* 0x000ea20000000800 */
[----:B------:R-:W-:Y:S01]  /*76a0*/  IMAD.MOV.U32 R108, RZ, RZ, c[0x0][0x9e4] ;  /* 0x00027900ff6c7624 */ /* 0x000fe200078e00ff */
[----:B------:R-:W-:-:S02]  /*76b0*/  LOP3.LUT R94, R92, 0x3e, RZ, 0xc0, !PT ;  /* 0x0000003e5c5e7812 */ /* 0x000fc400078ec0ff */
[----:B------:R-:W-:Y:S01]  /*76c0*/  LDS R101, [R89] ;  /* 0x0000000059657984 */ /* 0x000fe20000000800 */
[----:B------:R-:W-:Y:S01]  /*76d0*/  IDP.2A.LO.S16.S8 R81, R81, c[0x2][0x8], R108 ;  /* 0x0080020051517a26 */ /* 0x000fe2000000166c */
[--C-:B------:R-:W-:Y:S02]  /*76e0*/  SHF.R.U32.HI R92, RZ, 0x15, R39.reuse ;  /* 0x00000015ff5c7819 */ /* 0x100fe40000011627 */
[----:B------:R-:W3:Y:S01]  /*76f0*/  LDS R102, [R91] ;  /* 0x000000005b667984 */ /* 0x000ee20000000800 */
[----:B------:R-:W-:Y:S02]  /*7700*/  SHF.L.U32 R94, R55, R94, RZ ;  /* 0x0000005e375e7219 */ /* 0x000fe400000006ff */
[----:B------:R-:W-:Y:S01]  /*7710*/  LOP3.LUT R92, R92, 0x3e, RZ, 0xc0, !PT ;  /* 0x0000003e5c5c7812 */ /* 0x000fe200078ec0ff */
[----:B------:R-:W4:Y:S01]  /*7720*/  LDS R81, [R81] ;  /* 0x0000000051517984 */ /* 0x000f220000000800 */
[----:B------:R-:W-:Y:S01]  /*7730*/  LOP3.LUT R93, R94, 0xaaaaa, R39, 0xf8, !PT ;  /* 0x000aaaaa5e5d7812 */ /* 0x000fe200078ef827 */
[----:B------:R-:W-:Y:S01]  /*7740*/  IMAD.SHL.U32 R39, R39, 0x2, RZ ;  /* 0x0000000227277824 */ /* 0x000fe200078e00ff */
[----:B------:R-:W-:-:S02]  /*7750*/  SHF.L.U32 R92, R55, R92, RZ ;  /* 0x0000005c375c7219 */ /* 0x000fc400000006ff */
[----:B------:R-:W-:Y:S02]  /*7760*/  LOP3.LUT R94, R40, 0x80008000, RZ, 0xfc, !PT ;  /* 0x80008000285e7812 */ /* 0x000fe400078efcff */
[----:B------:R-:W-:Y:S02]  /*7770*/  LOP3.LUT R108, R92, 0xaaaaa, R39, 0xf8, !PT ;  /* 0x000aaaaa5c6c7812 */ /* 0x000fe400078ef827 */
                                                                                                                                   /* 0x0000005e28277241 */
                                                                                                                                   /* 0x1c0fe4000000005d */
                                                                                                                                   /* 0x0000005e285c7241 */
                                                                                                                                   /* 0x1c0fe4000000805d */
                                                                                                                                   /* 0x0000005e28677241 */
                                                                                                                                   /* 0x1c0fe4000001005d */
                                                                                                                                   /* 0x0000005e285e7241 */
                                                                                                                                   /* 0x000fc4000001805d */
[----:B0-----:R-:W-:Y:S02]  /*77c0*/  PRMT R40, R95, 0x7632, R96 ;  /* 0x000076325f287816 */ /* 0x001fe40000000060 */
[----:B-1----:R-:W-:-:S03]  /*77d0*/  PRMT R93, R97, 0x7632, R98 ;  /* 0x00007632615d7816 */ /* 0x002fc60000000062 */
[----:B------:R-:W-:Y:S01]  /*77e0*/  HADD2 R39, R40, -R39 ;  /* 0x8000002728277230 */ /* 0x000fe20000000000 */
[----:B------:R-:W-:Y:S01]  /*77f0*/  LOP3.LUT R40, R41, 0x80008000, RZ, 0xfc, !PT ;  /* 0x8000800029287812 */ /* 0x000fe200078efcff */
[----:B------:R-:W-:Y:S01]  /*7800*/  HADD2 R93, R93, -R92 ;  /* 0x8000005c5d5d7230 */ /* 0x000fe20000000000 */
[----:B------:R-:W-:Y:S02]  /*7810*/  PRMT R98, R97, 0x5410, R98 ;  /* 0x0000541061627816 */ /* 0x000fe40000000062 */
[----:B--2---:R-:W-:Y:S02]  /*7820*/  PRMT R92, R99, 0x7632, R100 ;  /* 0x00007632635c7816 */ /* 0x004fe40000000064 */
                                                                                                                                   /* 0x0000002829697241 */
                                                                                                                                   /* 0x1c0fe4000000806c */
                                                                                                                                   /* 0x00000028296b7241 */
                                                                                                                                   /* 0x000fe2000001006c */
[----:B------:R-:W-:Y:S01]  /*7850*/  HADD2 R92, R92, -R103 ;  /* 0x800000675c5c7230 */ /* 0x000fe20000000000 */
[----:B------:R-:W-:Y:S01]  /*7860*/  PRMT R100, R99, 0x5410, R100 ;  /* 0x0000541063647816 */ /* 0x000fe20000000064 */
[----:B------:R-:W-:Y:S01]  /*7870*/  HADD2 R98, R98, -R105 ;  /* 0x8000006962627230 */ /* 0x000fe20000000000 */
[----:B---3--:R-:W-:-:S02]  /*7880*/  PRMT R103, R101, 0x7632, R102 ;  /* 0x0000763265677816 */ /* 0x008fc40000000066 */
[----:B------:R-:W-:Y:S01]  /*7890*/  PRMT R101, R101, 0x5410, R102 ;  /* 0x0000541065657816 */ /* 0x000fe20000000066 */
[----:B------:R-:W-:Y:S02]  /*78a0*/  HADD2 R97, R100, -R107 ;  /* 0x8000006b64617230 */ /* 0x000fe40000000000 */
[----:B------:R-:W-:Y:S01]  /*78b0*/  HADD2 R94, R103, -R94 ;  /* 0x8000005e675e7230 */ /* 0x000fe20000000000 */
                                                                                                                                   /* 0x0000002829677241 */
                                                                                                                                   /* 0x1c0fe4000000006c */
                                                                                                                                   /* 0x0000002829287241 */
                                                                                                                                   /* 0x000fe4000001806c */
[----:B------:R-:W-:Y:S02]  /*78e0*/  PRMT R108, R95, 0x5410, R96 ;  /* 0x000054105f6c7816 */ /* 0x000fe40000000060 */
                                                                                                                                   /* 0x0000005d27607241 */
                                                                                                                                   /* 0x000fc400000003ff */
                                                                                                                                   /* 0x0000005e5c297241 */
                                                                                                                                   /* 0x000fe200000003ff */
[----:B------:R-:W-:-:S04]  /*7910*/  HADD2 R95, R108, -R103 ;  /* 0x800000676c5f7230 */ /* 0x000fc80000000000 */
[----:B------:R-:W-:Y:S01]  /*7920*/  IMAD R99, R41, 0x10, R96 ;  /* 0x0000001029637824 */ /* 0x000fe200078e0260 */
[----:B------:R-:W-:Y:S01]  /*7930*/  HADD2 R96, R101, -R40 ;  /* 0x8000002865607230 */ /* 0x000fe20000000000 */
[--C-:B----4-:R-:W-:Y:S02]  /*7940*/  PRMT R40, R81, 0x7632, R78.reuse ;  /* 0x0000763251287816 */ /* 0x110fe4000000004e */
                                                                                                                                   /* 0x000000625f647241 */
                                                                                                                                   /* 0x000fe400000003ff */
                                                                                                                                   /* 0x000000ff28667241 */
                                                                                                                                   /* 0x000fe400000003ff */
                                                                                                                                   /* 0x0000006061297241 */
                                                                                                                                   /* 0x000fe400000003ff */
[----:B------:R-:W-:Y:S01]  /*7980*/  PRMT R78, R81, 0x7610, R78 ;  /* 0x00007610514e7816 */ /* 0x000fe2000000004e */
[----:B------:R-:W-:Y:S01]  /*7990*/  IMAD R105, R102, 0x100, R99 ;  /* 0x0000010066697824 */ /* 0x000fe200078e0263 */
                                                                                                                                   /* 0x000000625f517242 */
                                                                                                                                   /* 0x000fe200000017ff */
[----:B------:R-:W-:Y:S01]  /*79b0*/  IMAD R41, R41, 0x10, R100 ;  /* 0x0000001029297824 */ /* 0x000fe200078e0264 */
                                                                                                                                   /* 0x000000ff4e667241 */
                                                                                                                                   /* 0x000fe200000003ff */
[----:B------:R-:W0:Y:S01]  /*79d0*/  POPC R111, R105 ;  /* 0x00000069006f7309 */ /* 0x000e220000000000 */
                                                                                                                                   /* 0x0000005d27657242 */
                                                                                                                                   /* 0x000fc400000017ff */
                                                                                                                                   /* 0x0000006061647242 */
                                                                                                                                   /* 0x000fe20000109751 */
[----:B------:R-:W-:Y:S01]  /*7a00*/  IMAD R41, R102, 0x100, R41 ;  /* 0x0000010066297824 */ /* 0x000fe200078e0229 */
                                                                                                                                   /* 0x0000005e5c6d7242 */
                                                                                                                                   /* 0x040fe40000109765 */
                                                                                                                                   /* 0x000000625f637241 */
                                                                                                                                   /* 0x000fe20000001051 */
[----:B------:R-:W1:Y:S01]  /*7a30*/  POPC R103, R41 ;  /* 0x0000002900677309 */ /* 0x000e620000000000 */
                                                                                                                                   /* 0x0000006061667241 */
                                                                                                                                   /* 0x000fe20000009064 */
[----:B------:R-:W-:Y:S01]  /*7a50*/  IMAD.MOV.U32 R81, RZ, RZ, 0x9080000 ;  /* 0x09080000ff517424 */ /* 0x000fe200078e00ff */
                                                                                                                                   /* 0x0000005d276b7241 */
                                                                                                                                   /* 0x000fe40000001065 */
                                                                                                                                   /* 0x0000005e5c6c7241 */
                                                                                                                                   /* 0x000fc4000000906d */
                                                                                                                                   /* 0x0000006663657242 */
                                                                                                                                   /* 0x000fe400000017ff */
                                                                                                                                   /* 0x0000006c6b6e7242 */
                                                                                                                                   /* 0x000fe400000017ff */
                                                                                                                                   /* 0x0000006663637241 */
                                                                                                                                   /* 0x100fe40000001065 */
                                                                                                                                   /* 0x0000006c6b6b7241 */
                                                                                                                                   /* 0x000fe4000000106e */
                                                                                                                                   /* 0x2000005164647241 */
                                                                                                                                   /* 0x000fe40000001065 */
[----:B0-----:R-:W-:-:S02]  /*7ad0*/  LOP3.LUT R111, R111, 0x1, RZ, 0xc0, !PT ;  /* 0x000000016f6f7812 */ /* 0x001fc400078ec0ff */
                                                                                                                                   /* 0x200000516d6d7241 */
                                                                                                                                   /* 0x000fe4000000106e */
                                                                                                                                   /* 0x000000286b667242 */
                                                                                                                                   /* 0x000fe400000017ff */
                                                                                                                                   /* 0x0000004e63657242 */
                                                                                                                                   /* 0x000fe400000017ff */
[----:B------:R-:W-:Y:S02]  /*7b10*/  ISETP.NE.U32.AND P1, PT, R111, 0x1, PT ;  /* 0x000000016f00780c */ /* 0x000fe40003f25070 */
[----:B-1----:R-:W-:Y:S02]  /*7b20*/  LOP3.LUT R103, R103, 0x1, RZ, 0xc0, !PT ;  /* 0x0000000167677812 */ /* 0x002fe400078ec0ff */
                                                                                                                                   /* 0x200000ff6d6d7241 */
                                                                                                                                   /* 0x000fc40000001066 */
                                                                                                                                   /* 0x200000ff64647241 */
                                                                                                                                   /* 0x100fe40000001065 */
                                                                                                                                   /* 0x000000286b6b7241 */
                                                                                                                                   /* 0x000fe40000001066 */
[----:B------:R-:W-:Y:S02]  /*7b60*/  SEL R40, R77, 0xa820a820, !P1 ;  /* 0xa820a8204d287807 */ /* 0x000fe40004800000 */
                                                                                                                                   /* 0x0000004e63637241 */
                                                                                                                                   /* 0x000fe20000001065 */
[----:B------:R-:W-:Y:S01]  /*7b80*/  IMAD.SHL.U32 R101, R100, 0x2, RZ ;  /* 0x0000000264657824 */ /* 0x000fe200078e00ff */
[----:B------:R-:W-:Y:S01]  /*7b90*/  ISETP.NE.U32.AND P0, PT, R103, 0x1, PT ;  /* 0x000000016700780c */ /* 0x000fe20003f05070 */
[----:B------:R-:W-:Y:S01]  /*7ba0*/  IMAD.SHL.U32 R103, R109, 0x2, RZ ;  /* 0x000000026d677824 */ /* 0x000fe200078e00ff */
                                                                                                                                   /* 0x4040002828697241 */
                                                                                                                                   /* 0x000fe20000000069 */
[----:B------:R-:W-:Y:S01]  /*7bc0*/  HMUL2 R40, R107, c[0x0] [0x16c] ;  /* 0x00005b006b287a32 */ /* 0x000fe20000000000 */
[----:B------:R-:W-:Y:S01]  /*7bd0*/  SEL R102, R77, 0xa820a820, !P0 ;  /* 0xa820a8204d667807 */ /* 0x000fe20004000000 */
[----:B------:R-:W-:Y:S01]  /*7be0*/  HMUL2 R99, R99, c[0x0] [0x16c] ;  /* 0x00005b0063637a32 */ /* 0x000fe20000000000 */
[----:B------:R-:W-:Y:S01]  /*7bf0*/  LOP3.LUT R110, R103, 0x1e, RZ, 0xc0, !PT ;  /* 0x0000001e676e7812 */ /* 0x000fe200078ec0ff */
[----:B------:R-:W-:Y:S01]  /*7c00*/  IMAD.SHL.U32 R100, R100, 0x400000, RZ ;  /* 0x0040000064647824 */ /* 0x000fe200078e00ff */
[----:B------:R-:W-:-:S02]  /*7c10*/  LOP3.LUT R108, R101, 0x1e, RZ, 0xc0, !PT ;  /* 0x0000001e656c7812 */ /* 0x000fc400078ec0ff */
                                                                                                                                   /* 0x4040006666667241 */
                                                                                                                                   /* 0x000fe40000000029 */
[----:B------:R-:W-:Y:S02]  /*7c30*/  HMNMX2 R40, |R40|, 65504, 65504, PT ;  /* 0x7bff7bff28287840 */ /* 0x000fe40003800200 */
[----:B------:R-:W-:Y:S02]  /*7c40*/  HMNMX2 R41, |R99|, 65504, 65504, PT ;  /* 0x7bff7bff63297840 */ /* 0x000fe40003800200 */
[C---:B------:R-:W-:Y:S02]  /*7c50*/  SHF.L.U32 R110, R55.reuse, R110, RZ ;  /* 0x0000006e376e7219 */ /* 0x040fe400000006ff */
[----:B------:R-:W-:Y:S02]  /*7c60*/  SHF.L.U32 R99, R55, R108, RZ ;  /* 0x0000006c37637219 */ /* 0x000fe400000006ff */
[----:B------:R-:W-:-:S02]  /*7c70*/  LOP3.LUT R107, R40, 0x80008000, RZ, 0xfc, !PT ;  /* 0x80008000286b7812 */ /* 0x000fc400078efcff */
[----:B------:R-:W-:Y:S02]  /*7c80*/  LOP3.LUT R103, R110, R105, RZ, 0xfc, !PT ;  /* 0x000000696e677212 */ /* 0x000fe400078efcff */
[----:B------:R-:W-:Y:S02]  /*7c90*/  LOP3.LUT R101, R41, 0x80008000, RZ, 0xfc, !PT ;  /* 0x8000800029657812 */ /* 0x000fe400078efcff */
[----:B------:R-:W-:Y:S02]  /*7ca0*/  LOP3.LUT R108, R99, R102, RZ, 0xfc, !PT ;  /* 0x00000066636c7212 */ /* 0x000fe400078efcff */
                                                                                                                                   /* 0x0000006b28727241 */
                                                                                                                                   /* 0x140fe40000000067 */
                                                                                                                                   /* 0x00000065296e7241 */
                                                                                                                                   /* 0x140fe4000000006c */
                                                                                                                                   /* 0x0000006b28747241 */
                                                                                                                                   /* 0x040fe20000008067 */
[----:B------:R-:W-:Y:S01]  /*7ce0*/  HADD2 R39, R39, R114 ;  /* 0x0000007227277230 */ /* 0x000fe20000000000 */
                                                                                                                                   /* 0x0000006529637241 */
                                                                                                                                   /* 0x1c0fe2000000806c */
[----:B------:R-:W-:Y:S01]  /*7d00*/  HADD2 R95, R95, R110 ;  /* 0x0000006e5f5f7230 */ /* 0x000fe20000000000 */
                                                                                                                                   /* 0x0000006529707241 */
                                                                                                                                   /* 0x1c0fe2000001006c */
[----:B------:R-:W-:Y:S01]  /*7d20*/  HADD2 R93, R93, R116 ;  /* 0x000000745d5d7230 */ /* 0x000fe20000000000 */
                                                                                                                                   /* 0x0000006529657241 */
                                                                                                                                   /* 0x000fe2000001806c */
[----:B------:R-:W-:Y:S01]  /*7d40*/  HADD2 R98, R98, R99 ;  /* 0x0000006362627230 */ /* 0x000fe20000000000 */
[C-C-:B------:R-:W-:Y:S01]  /*7d50*/  PRMT R108, R95.reuse, 0x5410, R39.reuse ;  /* 0x000054105f6c7816 */ /* 0x140fe20000000027 */
[----:B------:R-:W-:Y:S01]  /*7d60*/  HADD2 R97, R97, R112 ;  /* 0x0000007061617230 */ /* 0x000fe20000000000 */
[----:B------:R-:W-:Y:S01]  /*7d70*/  PRMT R39, R95, 0x7632, R39 ;  /* 0x000076325f277816 */ /* 0x000fe20000000027 */
[----:B------:R-:W-:Y:S01]  /*7d80*/  HADD2 R96, R96, R101 ;  /* 0x0000006560607230 */ /* 0x000fe20000000000 */
                                                                                                                                   /* 0x0000006b286f7241 */
                                                                                                                                   /* 0x1c0fe20000010067 */
[----:B------:R-:W-:Y:S01]  /*7da0*/  STS [R79], R108 ;  /* 0x0000006c4f007388 */ /* 0x000fe20000000800 */
                                                                                                                                   /* 0x0000006b28677241 */
                                                                                                                                   /* 0x000fc40000018067 */
[----:B------:R-:W-:Y:S01]  /*7dc0*/  ISETP.NE.AND P0, PT, R73, 0x7, PT ;  /* 0x000000074900780c */ /* 0x000fe20003f05270 */
[----:B------:R0:W-:Y:S01]  /*7dd0*/  STS [R85], R39 ;  /* 0x0000002755007388 */ /* 0x0001e20000000800 */
[----:B------:R-:W-:Y:S01]  /*7de0*/  HADD2 R92, R92, R111 ;  /* 0x0000006f5c5c7230 */ /* 0x000fe20000000000 */
[----:B------:R-:W-:Y:S01]  /*7df0*/  LOP3.LUT R102, R102, 0x2aaaa, RZ, 0xc0, !PT ;  /* 0x0002aaaa66667812 */ /* 0x000fe200078ec0ff */
[----:B------:R-:W-:Y:S01]  /*7e00*/  HADD2 R94, R94, R103 ;  /* 0x000000675e5e7230 */ /* 0x000fe20000000000 */
[C-C-:B0-----:R-:W-:Y:S02]  /*7e10*/  PRMT R39, R98.reuse, 0x5410, R93.reuse ;  /* 0x0000541062277816 */ /* 0x141fe4000000005d */
[----:B------:R-:W-:-:S03]  /*7e20*/  PRMT R93, R98, 0x7632, R93 ;  /* 0x00007632625d7816 */ /* 0x000fc6000000005d */
[----:B------:R0:W-:Y:S04]  /*7e30*/  STS [R86], R39 ;  /* 0x0000002756007388 */ /* 0x0001e80000000800 */
[----:B------:R1:W-:Y:S01]  /*7e40*/  STS [R88], R93 ;  /* 0x0000005d58007388 */ /* 0x0003e20000000800 */
[----:B0-----:R-:W-:Y:S02]  /*7e50*/  LOP3.LUT R39, R100, 0x7c00000, RZ, 0xc0, !PT ;  /* 0x07c0000064277812 */ /* 0x001fe400078ec0ff */
[C-C-:B------:R-:W-:Y:S02]  /*7e60*/  PRMT R86, R97.reuse, 0x5410, R92.reuse ;  /* 0x0000541061567816 */ /* 0x140fe4000000005c */
[----:B------:R-:W-:Y:S02]  /*7e70*/  PRMT R92, R97, 0x7632, R92 ;  /* 0x00007632615c7816 */ /* 0x000fe4000000005c */
[C-C-:B-1----:R-:W-:Y:S01]  /*7e80*/  PRMT R88, R96.reuse, 0x5410, R94.reuse ;  /* 0x0000541060587816 */ /* 0x142fe2000000005e */
[----:B------:R-:W-:Y:S01]  /*7e90*/  STS [R87], R86 ;  /* 0x0000005657007388 */ /* 0x000fe20000000800 */
[----:B------:R-:W-:-:S02]  /*7ea0*/  PRMT R94, R96, 0x7632, R94 ;  /* 0x00007632605e7816 */ /* 0x000fc4000000005e */
[----:B------:R-:W-:Y:S01]  /*7eb0*/  LEA.HI R102, R102, R39, RZ, 0x1f ;  /* 0x0000002766667211 */ /* 0x000fe200078ff8ff */
[----:B------:R-:W-:Y:S01]  /*7ec0*/  STS [R90], R92 ;  /* 0x0000005c5a007388 */ /* 0x000fe20000000800 */
[----:B------:R-:W-:-:S03]  /*7ed0*/  LOP3.LUT R39, R105, 0x2aaaa, RZ, 0xc0, !PT ;  /* 0x0002aaaa69277812 */ /* 0x000fc600078ec0ff */
[----:B------:R-:W-:Y:S01]  /*7ee0*/  STS [R89], R88 ;  /* 0x0000005859007388 */ /* 0x000fe20000000800 */
[----:B------:R-:W-:-:S03]  /*7ef0*/  IMAD R102, R109, 0x8000000, R102 ;  /* 0x080000006d667824 */ /* 0x000fc600078e0266 */
[----:B------:R-:W-:Y:S01]  /*7f00*/  STS [R91], R94 ;  /* 0x0000005e5b007388 */ /* 0x000fe20000000800 */
[----:B------:R-:W-:-:S03]  /*7f10*/  IMAD.IADD R39, R39, 0x1, R102 ;  /* 0x0000000127277824 */ /* 0x000fc600078e0266 */
        /* <DEDUP_REMOVED lines=11> */
[--C-:B------:R-:W-:Y:S01]  /*7fd0*/  HFMA2 R89, -R88, c[0x0] [0x164].H1_H1, R7.reuse.H0_H0 ;  /* 0x3000590058597a31 */ /* 0x100fe20000040107 */
[C---:B------:R-:W-:Y:S01]  /*7fe0*/  IDP.2A.LO.S16.S8 R79, R85.reuse, c[0x2][0x8], R90 ;  /* 0x00800200554f7a26 */ /* 0x040fe2000000165a */
[----:B------:R-:W-:Y:S01]  /*7ff0*/  HSET2.BF.GE.AND R90, R3.H0_H0, c[0x0] [0xa10], PT ;  /* 0x00028400035a7633 */ /* 0x000fe20003806880 */
[----:B------:R-:W-:Y:S01]  /*8000*/  IMAD.MOV.U32 R88, RZ, RZ, c[0x0][0xa00] ;  /* 0x00028000ff587624 */ /* 0x000fe200078e00ff */
[----:B------:R-:W-:Y:S01]  /*8010*/  LOP3.LUT R98, R36, 0xffff, RZ, 0xc0, !PT ;  /* 0x0000ffff24627812 */ /* 0x000fe200078ec0ff */
[----:B------:R-:W-:Y:S01]  /*8020*/  IDP.2A.HI.S16.S8 R85, R85, c[0x2][0xc], R92 ;  /* 0x0080030055557a26 */ /* 0x000fe2000000365c */
[----:B------:R-:W-:Y:S01]  /*8030*/  LDS R91, [R79] ;  /* 0x000000004f5b7984 */ /* 0x000fe20000000800 */
[----:B------:R-:W-:Y:S01]  /*8040*/  IMAD.MOV.U32 R92, RZ, RZ, c[0x0][0xa08] ;  /* 0x00028200ff5c7624 */ /* 0x000fe200078e00ff */
[----:B------:R-:W-:Y:S01]  /*8050*/  HFMA2 R90, -R90, c[0x0] [0x164].H1_H1, R7.H0_H0 ;  /* 0x300059005a5a7a31 */ /* 0x000fe20000040107 */
[C---:B------:R-:W-:Y:S01]  /*8060*/  IDP.2A.LO.S16.S8 R86, R87.reuse, c[0x2][0x8], R86 ;  /* 0x0080020057567a26 */ /* 0x040fe20000001656 */
[C---:B------:R-:W-:Y:S01]  /*8070*/  LOP3.LUT R99, R38.reuse, 0x80008000, RZ, 0xfc, !PT ;  /* 0x8000800026637812 */ /* 0x040fe200078efcff */
[----:B------:R-:W-:Y:S01]  /*8080*/  IDP.2A.HI.S16.S8 R87, R87, c[0x2][0xc], R88 ;  /* 0x0080030057577a26 */ /* 0x000fe20000003658 */
[----:B------:R-:W-:Y:S01]  /*8090*/  SHF.R.U32.HI R101, RZ, 0x10, R36 ;  /* 0x00000010ff657819 */ /* 0x000fe20000011624 */
[C---:B------:R-:W-:Y:S01]  /*80a0*/  IDP.2A.LO.S16.S8 R88, R89.reuse, c[0x2][0x8], R92 ;  /* 0x0080020059587a26 */ /* 0x040fe2000000165c */
[----:B------:R-:W-:Y:S01]  /*80b0*/  LDS R93, [R86] ;  /* 0x00000000565d7984 */ /* 0x000fe20000000800 */
[----:B------:R-:W-:Y:S01]  /*80c0*/  IDP.2A.HI.S16.S8 R89, R89, c[0x2][0xc], R94 ;  /* 0x0080030059597a26 */ /* 0x000fe2000000365e */
[----:B------:R-:W-:Y:S01]  /*80d0*/  LOP3.LUT R102, R37, 0x80008000, RZ, 0xfc, !PT ;  /* 0x8000800025667812 */ /* 0x000fe200078efcff */
[----:B------:R-:W-:Y:S01]  /*80e0*/  IMAD.MOV.U32 R95, RZ, RZ, c[0x0][0xa14] ;  /* 0x00028500ff5f7624 */ /* 0x000fe200078e00ff */
[----:B------:R-:W0:Y:S01]  /*80f0*/  LDS R92, [R85] ;  /* 0x00000000555c7984 */ /* 0x000e220000000800 */
                                                                                                                                   /* 0x0000006326247241 */
                                                                                                                                   /* 0x000fc40000000062 */
[----:B------:R-:W-:Y:S01]  /*8110*/  IDP.2A.LO.S16.S8 R90, R90, c[0x2][0x8], R95 ;  /* 0x008002005a5a7a26 */ /* 0x000fe2000000165f */
[----:B------:R-:W1:Y:S01]  /*8120*/  LDS R94, [R87] ;  /* 0x00000000575e7984 */ /* 0x000e620000000800 */
                                                                                                                                   /* 0x0000006326647241 */
                                                                                                                                   /* 0x1c0fe40000008062 */
                                                                                                                                   /* 0x0000006326267241 */
                                                                                                                                   /* 0x000fe20000010062 */
[----:B------:R-:W-:Y:S01]  /*8150*/  LDS R95, [R88] ;  /* 0x00000000585f7984 */ /* 0x000fe20000000800 */
                                                                                                                                   /* 0x0000006625627241 */
                                                                                                                                   /* 0x1c0fe40000000065 */
                                                                                                                                   /* 0x0000006625637241 */
                                                                                                                                   /* 0x1c0fe20000008065 */
[----:B------:R-:W2:Y:S01]  /*8180*/  LDS R96, [R89] ;  /* 0x0000000059607984 */ /* 0x000ea20000000800 */
                                                                                                                                   /* 0x0000006625257241 */
                                                                                                                                   /* 0x000fc60000010065 */
[----:B------:R3:W4:Y:S01]  /*81a0*/  LDS R97, [R90] ;  /* 0x000000005a617984 */ /* 0x0007220000000800 */
[C-C-:B0-----:R-:W-:Y:S02]  /*81b0*/  PRMT R101, R91.reuse, 0x5410, R92.reuse ;  /* 0x000054105b657816 */ /* 0x141fe4000000005c */
[----:B------:R-:W-:Y:S02]  /*81c0*/  PRMT R103, R91, 0x7632, R92 ;  /* 0x000076325b677816 */ /* 0x000fe4000000005c */
[C-C-:B-1----:R-:W-:Y:S01]  /*81d0*/  PRMT R91, R93.reuse, 0x5410, R94.reuse ;  /* 0x000054105d5b7816 */ /* 0x142fe2000000005e */
[----:B---3--:R-:W-:Y:S01]  /*81e0*/  HADD2 R90, R101, -R36 ;  /* 0x80000024655a7230 */ /* 0x008fe20000000000 */
[----:B------:R-:W-:Y:S01]  /*81f0*/  PRMT R94, R93, 0x7632, R94 ;  /* 0x000076325d5e7816 */ /* 0x000fe2000000005e */
[----:B------:R-:W-:Y:S02]  /*8200*/  HADD2 R98, R103, -R98 ;  /* 0x8000006267627230 */ /* 0x000fe40000000000 */
[----:B------:R-:W-:-:S02]  /*8210*/  HADD2 R100, R91, -R100 ;  /* 0x800000645b647230 */ /* 0x000fc40000000000 */
[----:B------:R-:W-:Y:S01]  /*8220*/  HADD2 R99, R94, -R99 ;  /* 0x800000635e637230 */ /* 0x000fe20000000000 */
[C-C-:B--2---:R-:W-:Y:S02]  /*8230*/  PRMT R94, R95.reuse, 0x7632, R96.reuse ;  /* 0x000076325f5e7816 */ /* 0x144fe40000000060 */
[----:B------:R-:W-:Y:S02]  /*8240*/  PRMT R95, R95, 0x5410, R96 ;  /* 0x000054105f5f7816 */ /* 0x000fe40000000060 */
[C-C-:B----4-:R-:W-:Y:S01]  /*8250*/  PRMT R36, R97.reuse, 0x7632, R78.reuse ;  /* 0x0000763261247816 */ /* 0x150fe2000000004e */
[----:B------:R-:W-:Y:S01]  /*8260*/  HADD2 R94, R94, -R37 ;  /* 0x800000255e5e7230 */ /* 0x000fe20000000000 */
                                                                                                                                   /* 0x00000063625c7241 */
                                                                                                                                   /* 0x000fe200000003ff */
[----:B------:R-:W-:Y:S01]  /*8280*/  HADD2 R91, R95, -R38 ;  /* 0x800000265f5b7230 */ /* 0x000fe20000000000 */
[----:B------:R-:W-:Y:S02]  /*8290*/  PRMT R78, R97, 0x7610, R78 ;  /* 0x00007610614e7816 */ /* 0x000fe4000000004e */
                                                                                                                                   /* 0x000000245e257241 */
                                                                                                                                   /* 0x000fc400000003ff */
                                                                                                                                   /* 0x000000645a267241 */
                                                                                                                                   /* 0x000fe400000003ff */
                                                                                                                                   /* 0x00000063625f7242 */
                                                                                                                                   /* 0x080fe200000017ff */
[----:B------:R-:W-:Y:S01]  /*82d0*/  IMAD R96, R37, 0x10, R92 ;  /* 0x0000001025607824 */ /* 0x000fe200078e025c */
                                                                                                                                   /* 0x0000004e5b257241 */
                                                                                                                                   /* 0x000fe400000003ff */
                                                                                                                                   /* 0x000000245e617242 */
                                                                                                                                   /* 0x100fe2000010975f */
[----:B------:R-:W0:Y:S01]  /*8300*/  POPC R101, R96 ;  /* 0x0000006000657309 */ /* 0x000e220000000000 */
                                                                                                                                   /* 0x000000645a5d7242 */
                                                                                                                                   /* 0x000fe200000017ff */
[----:B------:R-:W-:Y:S01]  /*8320*/  IMAD R37, R37, 0x10, R38 ;  /* 0x0000001025257824 */ /* 0x000fe200078e0226 */
                                                                                                                                   /* 0x00000063625f7241 */
                                                                                                                                   /* 0x000fc4000000105f */
                                                                                                                                   /* 0x000000245e667241 */
                                                                                                                                   /* 0x000fe40000009061 */
                                                                                                                                   /* 0x0000004e5b247242 */
                                                                                                                                   /* 0x100fe2000010975d */
[----:B------:R-:W1:Y:S01]  /*8360*/  POPC R92, R37 ;  /* 0x00000025005c7309 */ /* 0x000e620000000000 */
                                                                                                                                   /* 0x000000665f6c7242 */
                                                                                                                                   /* 0x000fe400000017ff */
                                                                                                                                   /* 0x000000645a5d7241 */
                                                                                                                                   /* 0x000fe4000000105d */
                                                                                                                                   /* 0x0000004e5b267241 */
                                                                                                                                   /* 0x000fe40000009024 */
                                                                                                                                   /* 0x000000665f667241 */
                                                                                                                                   /* 0x000fc4000000106c */
[----:B0-----:R-:W-:Y:S02]  /*83b0*/  LOP3.LUT R101, R101, 0x1, RZ, 0xc0, !PT ;  /* 0x0000000165657812 */ /* 0x001fe400078ec0ff */
                                                                                                                                   /* 0x000000265d5f7242 */
                                                                                                                                   /* 0x000fe200000017ff */
[----:B------:R-:W-:Y:S01]  /*83d0*/  HMUL2 R102, R102, c[0x0] [0x16c] ;  /* 0x00005b0066667a32 */ /* 0x000fe20000000000 */
[----:B------:R-:W-:Y:S02]  /*83e0*/  ISETP.NE.U32.AND P0, PT, R101, 0x1, PT ;  /* 0x000000016500780c */ /* 0x000fe40003f05070 */
                                                                                                                                   /* 0x200000ff24247241 */
                                                                                                                                   /* 0x000fe4000000105f */
[----:B-1----:R-:W-:Y:S02]  /*8400*/  LOP3.LUT R92, R92, 0x1, RZ, 0xc0, !PT ;  /* 0x000000015c5c7812 */ /* 0x002fe400078ec0ff */
                                                                                                                                   /* 0x200000ff61617241 */
                                                                                                                                   /* 0x000fc4000000106c */
[----:B------:R-:W-:Y:S02]  /*8420*/  SEL R101, R77, 0xa820a820, !P0 ;  /* 0xa820a8204d657807 */ /* 0x000fe40004000000 */
                                                                                                                                   /* 0x000000265d267241 */
                                                                                                                                   /* 0x000fe2000000105f */
[----:B------:R-:W-:Y:S01]  /*8440*/  IMAD.SHL.U32 R97, R97, 0x2, RZ ;  /* 0x0000000261617824 */ /* 0x000fe200078e00ff */
[----:B------:R-:W-:Y:S01]  /*8450*/  ISETP.NE.U32.AND P0, PT, R92, 0x1, PT ;  /* 0x000000015c00780c */ /* 0x000fe20003f05070 */
[----:B------:R-:W-:Y:S01]  /*8460*/  IMAD.SHL.U32 R92, R36, 0x2, RZ ;  /* 0x00000002245c7824 */ /* 0x000fe200078e00ff */
                                                                                                                                   /* 0x4040006565607241 */
                                                                                                                                   /* 0x000fe20000000060 */
[----:B------:R-:W-:Y:S01]  /*8480*/  HMUL2 R38, R38, c[0x0] [0x16c] ;  /* 0x00005b0026267a32 */ /* 0x000fe20000000000 */
[----:B------:R-:W-:Y:S02]  /*8490*/  SEL R36, R77, 0xa820a820, !P0 ;  /* 0xa820a8204d247807 */ /* 0x000fe40004000000 */
[----:B------:R-:W-:-:S02]  /*84a0*/  LOP3.LUT R92, R92, 0x1e, RZ, 0xc0, !PT ;  /* 0x0000001e5c5c7812 */ /* 0x000fc400078ec0ff */
[----:B------:R-:W-:Y:S02]  /*84b0*/  LOP3.LUT R108, R97, 0x1e, RZ, 0xc0, !PT ;  /* 0x0000001e616c7812 */ /* 0x000fe400078ec0ff */
                                                                                                                                   /* 0x4040002424247241 */
                                                                                                                                   /* 0x000fe40000000025 */
[----:B------:R-:W-:Y:S02]  /*84d0*/  HMNMX2 R37, |R102|, 65504, 65504, PT ;  /* 0x7bff7bff66257840 */ /* 0x000fe40003800200 */
[C---:B------:R-:W-:Y:S02]  /*84e0*/  SHF.L.U32 R93, R55.reuse, R92, RZ ;  /* 0x0000005c375d7219 */ /* 0x040fe400000006ff */
[----:B------:R-:W-:Y:S02]  /*84f0*/  HMNMX2 R38, |R38|, 65504, 65504, PT ;  /* 0x7bff7bff26267840 */ /* 0x000fe40003800200 */
[----:B------:R-:W-:-:S02]  /*8500*/  SHF.L.U32 R95, R55, R108, RZ ;  /* 0x0000006c375f7219 */ /* 0x000fc400000006ff */
[----:B------:R-:W-:Y:S02]  /*8510*/  LOP3.LUT R93, R93, R36, RZ, 0xfc, !PT ;  /* 0x000000245d5d7212 */ /* 0x000fe400078efcff */
[----:B------:R-:W-:Y:S02]  /*8520*/  LOP3.LUT R96, R95, R96, RZ, 0xfc, !PT ;  /* 0x000000605f607212 */ /* 0x000fe400078efcff */
[C---:B------:R-:W-:Y:S02]  /*8530*/  LOP3.LUT R92, R37.reuse, 0x80008000, RZ, 0xfc, !PT ;  /* 0x80008000255c7812 */ /* 0x040fe400078efcff */
[C---:B------:R-:W-:Y:S02]  /*8540*/  LOP3.LUT R36, R38.reuse, 0x80008000, RZ, 0xfc, !PT ;  /* 0x8000800026247812 */ /* 0x040fe400078efcff */
                                                                                                                                   /* 0x0000005c25617241 */
                                                                                                                                   /* 0x000fe40000000060 */
                                                                                                                                   /* 0x00000024265f7241 */
                                                                                                                                   /* 0x000fc4000000005d */
                                                                                                                                   /* 0x0000005c25667241 */
                                                                                                                                   /* 0x1c0fe20000008060 */
[----:B------:R-:W-:Y:S01]  /*8580*/  HADD2 R98, R98, R97 ;  /* 0x0000006162627230 */ /* 0x000fe20000000000 */
                                                                                                                                   /* 0x0000005c25617241 */
                                                                                                                                   /* 0x000fe20000010060 */
[----:B------:R-:W-:Y:S01]  /*85a0*/  HADD2 R90, R90, R95 ;  /* 0x0000005f5a5a7230 */ /* 0x000fe20000000000 */
                                                                                                                                   /* 0x00000024265f7241 */
                                                                                                                                   /* 0x1c0fe2000000805d */
[----:B------:R-:W-:Y:S01]  /*85c0*/  HADD2 R99, R99, R102 ;  /* 0x0000006663637230 */ /* 0x000fe20000000000 */
                                                                                                                                   /* 0x0000002426247241 */
                                                                                                                                   /* 0x000fe2000001005d */
[----:B------:R-:W-:Y:S01]  /*85e0*/  HADD2 R94, R94, R97 ;  /* 0x000000615e5e7230 */ /* 0x000fe20000000000 */
[C-C-:B------:R-:W-:Y:S01]  /*85f0*/  PRMT R92, R90.reuse, 0x5410, R98.reuse ;  /* 0x000054105a5c7816 */ /* 0x140fe20000000062 */
[----:B------:R-:W-:Y:S01]  /*8600*/  HADD2 R95, R100, R95 ;  /* 0x0000005f645f7230 */ /* 0x000fe20000000000 */
[----:B------:R-:W-:Y:S01]  /*8610*/  PRMT R98, R90, 0x7632, R98 ;  /* 0x000076325a627816 */ /* 0x000fe20000000062 */
[----:B------:R-:W-:Y:S01]  /*8620*/  HADD2 R36, R91, R36 ;  /* 0x000000245b247230 */ /* 0x000fe20000000000 */
[----:B------:R-:W-:Y:S01]  /*8630*/  ISETP.NE.AND P0, PT, R73, 0x8, PT ;  /* 0x000000084900780c */ /* 0x000fe20003f05270 */
[----:B------:R0:W-:Y:S01]  /*8640*/  STS [R79], R92 ;  /* 0x0000005c4f007388 */ /* 0x0001e20000000800 */
[----:B------:R-:W-:-:S03]  /*8650*/  LOP3.LUT R93, R93, 0xffff, RZ, 0xc0, !PT ;  /* 0x0000ffff5d5d7812 */ /* 0x000fc600078ec0ff */
[----:B------:R1:W-:Y:S01]  /*8660*/  STS [R85], R98 ;  /* 0x0000006255007388 */ /* 0x0003e20000000800 */
[C-C-:B0-----:R-:W-:Y:S02]  /*8670*/  PRMT R79, R95.reuse, 0x5410, R99.reuse ;  /* 0x000054105f4f7816 */ /* 0x141fe40000000063 */
[----:B------:R-:W-:Y:S02]  /*8680*/  PRMT R99, R95, 0x7632, R99 ;  /* 0x000076325f637816 */ /* 0x000fe40000000063 */
[C-C-:B-1----:R-:W-:Y:S01]  /*8690*/  PRMT R85, R36.reuse, 0x5410, R94.reuse ;  /* 0x0000541024557816 */ /* 0x142fe2000000005e */
[----:B------:R-:W-:Y:S01]  /*86a0*/  STS [R86], R79 ;  /* 0x0000004f56007388 */ /* 0x000fe20000000800 */
[----:B------:R-:W-:Y:S02]  /*86b0*/  PRMT R94, R36, 0x7632, R94 ;  /* 0x00007632245e7816 */ /* 0x000fe4000000005e */
[----:B------:R-:W-:Y:S01]  /*86c0*/  PRMT R36, R96, 0x1054, R93 ;  /* 0x0000105460247816 */ /* 0x000fe2000000005d */
        /* <DEDUP_REMOVED lines=14> */
[C---:B------:R-:W-:Y:S01]  /*87b0*/  HSET2.BF.GE.AND R90, R3.reuse.H0_H0, c[0x0] [0xa40], PT ;  /* 0x00029000035a7633 */ /* 0x040fe20003806880 */
[C---:B------:R-:W-:Y:S01]  /*87c0*/  IDP.2A.LO.S16.S8 R79, R86.reuse, c[0x2][0x8], R87 ;  /* 0x00800200564f7a26 */ /* 0x040fe20000001657 */
[----:B------:R-:W-:Y:S01]  /*87d0*/  HSET2.BF.GE.AND R87, R3.H0_H0, c[0x0] [0xa28], PT ;  /* 0x00028a0003577633 */ /* 0x000fe20003806880 */
[----:B------:R-:W-:Y:S01]  /*87e0*/  IDP.2A.HI.S16.S8 R86, R86, c[0x2][0xc], R91 ;  /* 0x0080030056567a26 */ /* 0x000fe2000000365b */
[--C-:B------:R-:W-:Y:S01]  /*87f0*/  HFMA2 R91, -R88, c[0x0] [0x164].H1_H1, R7.reuse.H0_H0 ;  /* 0x30005900585b7a31 */ /* 0x100fe20000040107 */
[C---:B------:R-:W-:Y:S01]  /*8800*/  IDP.2A.LO.S16.S8 R85, R89.reuse, c[0x2][0x8], R92 ;  /* 0x0080020059557a26 */ /* 0x040fe2000000165c */
[--C-:B------:R-:W-:Y:S01]  /*8810*/  HFMA2 R92, -R90, c[0x0] [0x164].H1_H1, R7.reuse.H0_H0 ;  /* 0x300059005a5c7a31 */ /* 0x100fe20000040107 */
[----:B------:R-:W-:Y:S01]  /*8820*/  IDP.2A.HI.S16.S8 R93, R89, c[0x2][0xc], R94 ;  /* 0x00800300595d7a26 */ /* 0x000fe2000000365e */
[----:B------:R-:W-:Y:S01]  /*8830*/  HFMA2 R89, -R87, c[0x0] [0x164].H1_H1, R7.H0_H0 ;  /* 0x3000590057597a31 */ /* 0x000fe20000040107 */
[----:B------:R-:W-:Y:S01]  /*8840*/  IMAD.MOV.U32 R88, RZ, RZ, c[0x0][0xa2c] ;  /* 0x00028b00ff587624 */ /* 0x000fe200078e00ff */
[----:B------:R-:W-:Y:S01]  /*8850*/  LDS R102, [R85] ;  /* 0x0000000055667984 */ /* 0x000fe20000000800 */
[----:B------:R-:W-:Y:S01]  /*8860*/  IMAD.MOV.U32 R90, RZ, RZ, c[0x0][0xa30] ;  /* 0x00028c00ff5a7624 */ /* 0x000fe200078e00ff */
[--C-:B------:R-:W-:Y:S01]  /*8870*/  SHF.R.U32.HI R105, RZ, 0x15, R33.reuse ;  /* 0x00000015ff697819 */ /* 0x100fe20000011621 */
[----:B------:R-:W-:Y:S01]  /*8880*/  IMAD.MOV.U32 R94, RZ, RZ, c[0x0][0xa38] ;  /* 0x00028e00ff5e7624 */ /* 0x000fe200078e00ff */
[----:B------:R0:W1:Y:S01]  /*8890*/  LDS R103, [R93] ;  /* 0x000000005d677984 */ /* 0x0000620000000800 */
[----:B------:R-:W-:Y:S01]  /*88a0*/  IMAD.MOV.U32 R95, RZ, RZ, c[0x0][0xa44] ;  /* 0x00029100ff5f7624 */ /* 0x000fe200078e00ff */
[----:B------:R-:W-:Y:S01]  /*88b0*/  SHF.R.U32.HI R107, RZ, 0x1a, R33 ;  /* 0x0000001aff6b7819 */ /* 0x000fe20000011621 */
[----:B------:R-:W-:Y:S01]  /*88c0*/  IMAD.MOV.U32 R96, RZ, RZ, c[0x0][0xa3c] ;  /* 0x00028f00ff607624 */ /* 0x000fe200078e00ff */
[----:B------:R-:W-:Y:S01]  /*88d0*/  LOP3.LUT R108, R105, 0x3e, RZ, 0xc0, !PT ;  /* 0x0000003e696c7812 */ /* 0x000fe200078ec0ff */
[----:B------:R-:W-:Y:S01]  /*88e0*/  IDP.2A.LO.S16.S8 R87, R89, c[0x2][0x8], R88 ;  /* 0x0080020059577a26 */ /* 0x000fe20000001658 */
[----:B------:R-:W-:Y:S01]  /*88f0*/  LOP3.LUT R110, R107, 0x3e, RZ, 0xc0, !PT ;  /* 0x0000003e6b6e7812 */ /* 0x000fe200078ec0ff */
[----:B------:R-:W-:Y:S01]  /*8900*/  IDP.2A.HI.S16.S8 R89, R89, c[0x2][0xc], R90 ;  /* 0x0080030059597a26 */ /* 0x000fe2000000365a */
[----:B------:R-:W-:Y:S01]  /*8910*/  SHF.L.U32 R108, R55, R108, RZ ;  /* 0x0000006c376c7219 */ /* 0x000fe200000006ff */
[----:B------:R-:W-:Y:S01]  /*8920*/  IDP.2A.LO.S16.S8 R88, R91, c[0x2][0x8], R94 ;  /* 0x008002005b587a26 */ /* 0x000fe2000000165e */
[----:B------:R-:W-:Y:S01]  /*8930*/  SHF.L.U32 R110, R55, R110, RZ ;  /* 0x0000006e376e7219 */ /* 0x000fe200000006ff */
[----:B------:R-:W-:Y:S01]  /*8940*/  IDP.2A.LO.S16.S8 R90, R92, c[0x2][0x8], R95 ;  /* 0x008002005c5a7a26 */ /* 0x000fe2000000165f */
[----:B------:R-:W-:Y:S01]  /*8950*/  LDS R94, [R79] ;  /* 0x000000004f5e7984 */ /* 0x000fe20000000800 */
[----:B------:R-:W-:Y:S01]  /*8960*/  IDP.2A.HI.S16.S8 R91, R91, c[0x2][0xc], R96 ;  /* 0x008003005b5b7a26 */ /* 0x000fe20000003660 */
[----:B------:R-:W-:Y:S01]  /*8970*/  LOP3.LUT R111, R110, 0xaaaaa, R33, 0xf8, !PT ;  /* 0x000aaaaa6e6f7812 */ /* 0x000fe200078ef821 */
[----:B------:R-:W-:Y:S01]  /*8980*/  IMAD.MOV.U32 R97, RZ, RZ, c[0x0][0xa48] ;  /* 0x00029200ff617624 */ /* 0x000fe200078e00ff */
[----:B------:R-:W2:Y:S01]  /*8990*/  LDS R95, [R86] ;  /* 0x00000000565f7984 */ /* 0x000ea20000000800 */
[----:B------:R-:W-:Y:S01]  /*89a0*/  IMAD.SHL.U32 R105, R33, 0x2, RZ ;  /* 0x0000000221697824 */ /* 0x000fe200078e00ff */
[----:B------:R-:W-:Y:S01]  /*89b0*/  LOP3.LUT R110, R34, 0x80008000, RZ, 0xfc, !PT ;  /* 0x80008000226e7812 */ /* 0x000fe200078efcff */
[----:B------:R-:W-:Y:S01]  /*89c0*/  IDP.2A.HI.S16.S8 R92, R92, c[0x2][0xc], R97 ;  /* 0x008003005c5c7a26 */ /* 0x000fe20000003661 */
[----:B------:R-:W-:Y:S02]  /*89d0*/  LDS R98, [R88] ;  /* 0x0000000058627984 */ /* 0x000fe40000000800 */
[----:B------:R-:W-:-:S02]  /*89e0*/  LOP3.LUT R108, R108, 0xaaaaa, R105, 0xf8, !PT ;  /* 0x000aaaaa6c6c7812 */ /* 0x000fc400078ef869 */
[----:B------:R-:W3:Y:S01]  /*89f0*/  LDS R99, [R91] ;  /* 0x000000005b637984 */ /* 0x000ee20000000800 */
[C---:B------:R-:W-:Y:S02]  /*8a00*/  LOP3.LUT R105, R35.reuse, 0x80008000, RZ, 0xfc, !PT ;  /* 0x8000800023697812 */ /* 0x040fe400078efcff */
                                                                                                                                   /* 0x0000006e22707241 */
                                                                                                                                   /* 0x000fe2000001006f */
[----:B------:R-:W-:Y:S01]  /*8a20*/  LDS R96, [R87] ;  /* 0x0000000057607984 */ /* 0x000fe20000000800 */
                                                                                                                                   /* 0x0000006923217241 */
                                                                                                                                   /* 0x1c0fe4000000006c */
                                                                                                                                   /* 0x00000069235d7241 */
                                                                                                                                   /* 0x1c1fe2000000806c */
[----:B------:R-:W0:Y:S01]  /*8a50*/  LDS R97, [R89] ;  /* 0x0000000059617984 */ /* 0x000e220000000800 */
                                                                                                                                   /* 0x00000069236b7241 */
                                                                                                                                   /* 0x1c0fe4000001006c */
                                                                                                                                   /* 0x00000069236d7241 */
                                                                                                                                   /* 0x1c0fe2000001806c */
[----:B------:R-:W-:Y:S01]  /*8a80*/  LDS R100, [R90] ;  /* 0x000000005a647984 */ /* 0x000fe20000000800 */
                                                                                                                                   /* 0x0000006923237241 */
                                                                                                                                   /* 0x000fc4000002006c */
                                                                                                                                   /* 0x0000006e22697241 */
                                                                                                                                   /* 0x1c0fe2000000006f */
[----:B------:R-:W4:Y:S01]  /*8ab0*/  LDS R101, [R92] ;  /* 0x000000005c657984 */ /* 0x000f220000000800 */
                                                                                                                                   /* 0x0000006e226c7241 */
                                                                                                                                   /* 0x1c0fe4000000806f */
                                                                                                                                   /* 0x0000006e22717241 */
                                                                                                                                   /* 0x1c0fe4000001806f */
                                                                                                                                   /* 0x0000006e226e7241 */
                                                                                                                                   /* 0x000fe4000002006f */
[----:B-1----:R-:W-:Y:S02]  /*8af0*/  PRMT R114, R102, 0x5410, R103 ;  /* 0x0000541066727816 */ /* 0x002fe40000000067 */
[----:B------:R-:W-:-:S02]  /*8b00*/  PRMT R35, R35, 0x5410, RZ ;  /* 0x0000541023237816 */ /* 0x000fc400000000ff */
[C-C-:B--2---:R-:W-:Y:S02]  /*8b10*/  PRMT R34, R94.reuse, 0x5410, R95.reuse ;  /* 0x000054105e227816 */ /* 0x144fe4000000005f */
[----:B------:R-:W-:-:S03]  /*8b20*/  PRMT R116, R94, 0x7632, R95 ;  /* 0x000076325e747816 */ /* 0x000fc6000000005f */
[----:B------:R-:W-:Y:S01]  /*8b30*/  HADD2 R33, R34, -R33 ;  /* 0x8000002122217230 */ /* 0x000fe20000000000 */
[C-C-:B---3--:R-:W-:Y:S02]  /*8b40*/  PRMT R34, R98.reuse, 0x5410, R99.reuse ;  /* 0x0000541062227816 */ /* 0x148fe40000000063 */
[----:B------:R-:W-:-:S03]  /*8b50*/  PRMT R99, R98, 0x7632, R99 ;  /* 0x0000763262637816 */ /* 0x000fc60000000063 */
[----:B------:R-:W-:Y:S01]  /*8b60*/  HADD2 R95, R34, -R107 ;  /* 0x8000006b225f7230 */ /* 0x000fe20000000000 */
[----:B------:R-:W-:Y:S01]  /*8b70*/  PRMT R107, R102, 0x7632, R103 ;  /* 0x00007632666b7816 */ /* 0x000fe20000000067 */
[----:B------:R-:W-:Y:S01]  /*8b80*/  HADD2 R98, R99, -R112 ;  /* 0x8000007063627230 */ /* 0x000fe20000000000 */
[C-C-:B0-----:R-:W-:Y:S02]  /*8b90*/  PRMT R94, R96.reuse, 0x5410, R97.reuse ;  /* 0x00005410605e7816 */ /* 0x141fe40000000061 */
[----:B------:R-:W-:Y:S01]  /*8ba0*/  PRMT R97, R96, 0x7632, R97 ;  /* 0x0000763260617816 */ /* 0x000fe20000000061 */
[----:B------:R-:W-:Y:S02]  /*8bb0*/  HADD2 R96, R116, -R105 ;  /* 0x8000006974607230 */ /* 0x000fe40000000000 */
[----:B------:R-:W-:Y:S02]  /*8bc0*/  HADD2 R94, R94, -R93 ;  /* 0x8000005d5e5e7230 */ /* 0x000fe40000000000 */
[----:B------:R-:W-:Y:S01]  /*8bd0*/  HADD2 R97, R97, -R108 ;  /* 0x8000006c61617230 */ /* 0x000fe20000000000 */
[----:B----4-:R-:W-:-:S02]  /*8be0*/  PRMT R34, R100, 0x5410, R101 ;  /* 0x0000541064227816 */ /* 0x010fc40000000065 */
[----:B------:R-:W-:Y:S01]  /*8bf0*/  PRMT R102, R100, 0x7632, R101 ;  /* 0x0000763264667816 */ /* 0x000fe20000000065 */
[----:B------:R-:W-:Y:S01]  /*8c00*/  HADD2 R101, R114, -R35 ;  /* 0x8000002372657230 */ /* 0x000fe20000000000 */
                                                                                                                                   /* 0x0000005e21677241 */
                                                                                                                                   /* 0x000fe200000003ff */
[----:B------:R-:W-:Y:S01]  /*8c20*/  HADD2 R93, R34, -R109 ;  /* 0x8000006d225d7230 */ /* 0x000fe20000000000 */
[----:B------:R-:W-:Y:S01]  /*8c30*/  PRMT R100, R110, 0x5410, RZ ;  /* 0x000054106e647816 */ /* 0x000fe200000000ff */
[----:B------:R-:W-:Y:S01]  /*8c40*/  HADD2 R99, R102, -R113 ;  /* 0x8000007166637230 */ /* 0x000fe20000000000 */
                                                                                                                                   /* 0x000000ff65237241 */
                                                                                                                                   /* 0x000fe400000003ff */
                                                                                                                                   /* 0x0000005d5f227241 */
                                                                                                                                   /* 0x000fe200000003ff */
[----:B------:R-:W-:Y:S01]  /*8c70*/  HADD2 R100, R107, -R100 ;  /* 0x800000646b647230 */ /* 0x000fe20000000000 */
                                                                                                                                   /* 0x0000006362667241 */
                                                                                                                                   /* 0x000fc600000003ff */
[----:B------:R-:W-:Y:S01]  /*8c90*/  IMAD R34, R34, 0x10, R103 ;  /* 0x0000001022227824 */ /* 0x000fe200078e0267 */
                                                                                                                                   /* 0x0000006160677241 */
                                                                                                                                   /* 0x080fe400000003ff */
                                                                                                                                   /* 0x000000ff646c7241 */
                                                                                                                                   /* 0x000fe200000003ff */
[----:B------:R-:W-:Y:S02]  /*8cc0*/  IMAD R34, R35, 0x100, R34 ;  /* 0x0000010023227824 */ /* 0x000fe400078e0222 */
[----:B------:R-:W-:Y:S01]  /*8cd0*/  IMAD R103, R102, 0x10, R103 ;  /* 0x0000001066677824 */ /* 0x000fe200078e0267 */
                                                                                                                                   /* 0x0000005e21667242 */
                                                                                                                                   /* 0x000fe200000017ff */
[----:B------:R-:W0:Y:S02]  /*8cf0*/  POPC R105, R34 ;  /* 0x0000002200697309 */ /* 0x000e240000000000 */
[----:B------:R-:W-:Y:S01]  /*8d00*/  IMAD R107, R108, 0x100, R103 ;  /* 0x000001006c6b7824 */ /* 0x000fe200078e0267 */
                                                                                                                                   /* 0x0000006160677242 */
                                                                                                                                   /* 0x000fc400000017ff */
                                                                                                                                   /* 0x0000005d5f6c7242 */
                                                                                                                                   /* 0x100fe40000109766 */
                                                                                                                                   /* 0x00000063626e7242 */
                                                                                                                                   /* 0x100fe20000109767 */
[----:B------:R-:W1:Y:S01]  /*8d40*/  POPC R113, R107 ;  /* 0x0000006b00717309 */ /* 0x000e620000000000 */
                                                                                                                                   /* 0x0000005e21667241 */
                                                                                                                                   /* 0x000fe40000001066 */
                                                                                                                                   /* 0x0000005d5f237241 */
                                                                                                                                   /* 0x000fe4000000906c */
                                                                                                                                   /* 0x00000061606d7241 */
                                                                                                                                   /* 0x000fe40000001067 */
                                                                                                                                   /* 0x0000006362707241 */
                                                                                                                                   /* 0x000fc4000000906e */
                                                                                                                                   /* 0x0000002366677242 */
                                                                                                                                   /* 0x0c0fe400000017ff */
                                                                                                                                   /* 0x000000706d6f7242 */
                                                                                                                                   /* 0x080fe400000017ff */
                                                                                                                                   /* 0x0000002366667241 */
                                                                                                                                   /* 0x000fe40000001067 */
[----:B0-----:R-:W-:Y:S02]  /*8dc0*/  LOP3.LUT R105, R105, 0x1, RZ, 0xc0, !PT ;  /* 0x0000000169697812 */ /* 0x001fe400078ec0ff */
                                                                                                                                   /* 0x000000706d6d7241 */
                                                                                                                                   /* 0x000fe4000000106f */
                                                                                                                                   /* 0x200000516c677241 */
                                                                                                                                   /* 0x000fc40000001067 */
                                                                                                                                   /* 0x00000065666c7242 */
                                                                                                                                   /* 0x000fe400000017ff */
[----:B------:R-:W-:Y:S02]  /*8e00*/  ISETP.NE.U32.AND P0, PT, R105, 0x1, PT ;  /* 0x000000016900780c */ /* 0x000fe40003f05070 */
                                                                                                                                   /* 0x200000516e6e7241 */
                                                                                                                                   /* 0x000fe4000000106f */
                                                                                                                                   /* 0x000000646d697242 */
                                                                                                                                   /* 0x000fe400000017ff */
[----:B------:R-:W-:Y:S02]  /*8e30*/  SEL R35, R77, 0xa820a820, !P0 ;  /* 0xa820a8204d237807 */ /* 0x000fe40004000000 */
                                                                                                                                   /* 0x200000ff67677241 */
                                                                                                                                   /* 0x000fc4000000106c */
[----:B-1----:R-:W-:Y:S02]  /*8e50*/  LOP3.LUT R113, R113, 0x1, RZ, 0xc0, !PT ;  /* 0x0000000171717812 */ /* 0x002fe400078ec0ff */
                                                                                                                                   /* 0x200000ff6e6f7241 */
                                                                                                                                   /* 0x100fe40000001069 */
                                                                                                                                   /* 0x0000006566667241 */
                                                                                                                                   /* 0x000fe4000000106c */
                                                                                                                                   /* 0x000000646d6d7241 */
                                                                                                                                   /* 0x000fe20000001069 */
[----:B------:R-:W-:Y:S01]  /*8e90*/  IMAD.SHL.U32 R108, R111, 0x2, RZ ;  /* 0x000000026f6c7824 */ /* 0x000fe200078e00ff */
                                                                                                                                   /* 0x4040002323697241 */
                                                                                                                                   /* 0x000fe20000000022 */
[----:B------:R-:W-:Y:S01]  /*8eb0*/  IMAD.SHL.U32 R34, R103, 0x2, RZ ;  /* 0x0000000267227824 */ /* 0x000fe200078e00ff */
[----:B------:R-:W-:Y:S01]  /*8ec0*/  ISETP.NE.U32.AND P1, PT, R113, 0x1, PT ;  /* 0x000000017100780c */ /* 0x000fe20003f25070 */
[----:B------:R-:W-:Y:S01]  /*8ed0*/  HMUL2 R35, R102, c[0x0] [0x16c] ;  /* 0x00005b0066237a32 */ /* 0x000fe20000000000 */
[----:B------:R-:W-:Y:S01]  /*8ee0*/  LOP3.LUT R108, R108, 0x1e, RZ, 0xc0, !PT ;  /* 0x0000001e6c6c7812 */ /* 0x000fe200078ec0ff */
[----:B------:R-:W-:Y:S01]  /*8ef0*/  HMUL2 R109, R109, c[0x0] [0x16c] ;  /* 0x00005b006d6d7a32 */ /* 0x000fe20000000000 */
[----:B------:R-:W-:Y:S01]  /*8f00*/  SEL R102, R77, 0xa820a820, !P1 ;  /* 0xa820a8204d667807 */ /* 0x000fe20004800000 */
[----:B------:R-:W-:Y:S01]  /*8f10*/  IMAD.SHL.U32 R103, R103, 0x400000, RZ ;  /* 0x0040000067677824 */ /* 0x000fe200078e00ff */
[----:B------:R-:W-:-:S02]  /*8f20*/  LOP3.LUT R34, R34, 0x1e, RZ, 0xc0, !PT ;  /* 0x0000001e22227812 */ /* 0x000fc400078ec0ff */
[----:B------:R-:W-:Y:S02]  /*8f30*/  HMNMX2 R35, |R35|, 65504, 65504, PT ;  /* 0x7bff7bff23237840 */ /* 0x000fe40003800200 */
                                                                                                                                   /* 0x4040006666717241 */
                                                                                                                                   /* 0x000fe4000000006b */
[C---:B------:R-:W-:Y:S02]  /*8f50*/  SHF.L.U32 R102, R55.reuse, R34, RZ ;  /* 0x0000002237667219 */ /* 0x040fe400000006ff */
[----:B------:R-:W-:Y:S02]  /*8f60*/  HMNMX2 R34, |R109|, 65504, 65504, PT ;  /* 0x7bff7bff6d227840 */ /* 0x000fe40003800200 */
[----:B------:R-:W-:Y:S02]  /*8f70*/  SHF.L.U32 R108, R55, R108, RZ ;  /* 0x0000006c376c7219 */ /* 0x000fe400000006ff */
[----:B------:R-:W-:-:S02]  /*8f80*/  LOP3.LUT R107, R35, 0x80008000, RZ, 0xfc, !PT ;  /* 0x80008000236b7812 */ /* 0x000fc400078efcff */
[----:B------:R-:W-:Y:S02]  /*8f90*/  LOP3.LUT R102, R102, R105, RZ, 0xfc, !PT ;  /* 0x0000006966667212 */ /* 0x000fe400078efcff */
[----:B------:R-:W-:Y:S02]  /*8fa0*/  LOP3.LUT R114, R34, 0x80008000, RZ, 0xfc, !PT ;  /* 0x8000800022727812 */ /* 0x000fe400078efcff */
[----:B------:R-:W-:Y:S02]  /*8fb0*/  LOP3.LUT R115, R108, R113, RZ, 0xfc, !PT ;  /* 0x000000716c737212 */ /* 0x000fe400078efcff */
                                                                                                                                   /* 0x0000006b236c7241 */
                                                                                                                                   /* 0x1c0fe40000000066 */
                                                                                                                                   /* 0x0000006b236d7241 */
                                                                                                                                   /* 0x1c0fe40000008066 */
                                                                                                                                   /* 0x0000006b236e7241 */
                                                                                                                                   /* 0x1c0fe20000010066 */
[----:B------:R-:W-:Y:S01]  /*8ff0*/  HADD2 R33, R33, R108 ;  /* 0x0000006c21217230 */ /* 0x000fe20000000000 */
                                                                                                                                   /* 0x0000006b23707241 */
                                                                                                                                   /* 0x1c0fe20000018066 */
[----:B------:R-:W-:Y:S01]  /*9010*/  HADD2 R94, R94, R109 ;  /* 0x0000006d5e5e7230 */ /* 0x000fe20000000000 */
                                                                                                                                   /* 0x0000006b23667241 */
                                                                                                                                   /* 0x000fe20000020066 */
[----:B------:R-:W-:Y:S01]  /*9030*/  HADD2 R95, R95, R110 ;  /* 0x0000006e5f5f7230 */ /* 0x000fe20000000000 */
                                                                                                                                   /* 0x00000072226b7241 */
                                                                                                                                   /* 0x1c0fe20000000073 */
[----:B------:R-:W-:Y:S01]  /*9050*/  HADD2 R93, R93, R112 ;  /* 0x000000705d5d7230 */ /* 0x000fe20000000000 */
                                                                                                                                   /* 0x0000007222747241 */
                                                                                                                                   /* 0x1c0fe20000008073 */
[----:B------:R-:W-:Y:S01]  /*9070*/  HADD2 R102, R101.H0_H0, R102.H0_H0 ;  /* 0x2000006665667230 */ /* 0x000fe20000000800 */
                                                                                                                                   /* 0x0000007222757241 */
                                                                                                                                   /* 0x1c0fe20000010073 */
[----:B------:R-:W-:Y:S01]  /*9090*/  HADD2 R96, R96, R107 ;  /* 0x0000006b60607230 */ /* 0x000fe20000000000 */
                                                                                                                                   /* 0x0000007222767241 */
                                                                                                                                   /* 0x1c0fe20000018073 */
[----:B------:R-:W-:Y:S01]  /*90b0*/  HADD2 R97, R97, R116 ;  /* 0x0000007461617230 */ /* 0x000fe20000000000 */
                                                                                                                                   /* 0x0000007222737241 */
                                                                                                                                   /* 0x000fe20000020073 */
[----:B------:R-:W-:Y:S01]  /*90d0*/  HADD2 R98, R98, R117 ;  /* 0x0000007562627230 */ /* 0x000fe20000000000 */
[----:B------:R-:W-:Y:S01]  /*90e0*/  ISETP.NE.AND P0, PT, R73, 0x9, PT ;  /* 0x000000094900780c */ /* 0x000fe20003f05270 */
[----:B------:R-:W-:Y:S01]  /*90f0*/  HADD2 R99, R99, R118 ;  /* 0x0000007663637230 */ /* 0x000fe20000000000 */
[----:B------:R-:W-:Y:S01]  /*9100*/  LOP3.LUT R105, R105, 0xaaaaa, RZ, 0xc0, !PT ;  /* 0x000aaaaa69697812 */ /* 0x000fe200078ec0ff */
[----:B------:R-:W-:Y:S01]  /*9110*/  HADD2 R115, R100.H0_H0, R115.H0_H0 ;  /* 0x2000007364737230 */ /* 0x000fe20000000800 */
[----:B------:R-:W-:-:S02]  /*9120*/  PRMT R100, R33, 0x5410, R96 ;  /* 0x0000541021647816 */ /* 0x000fc40000000060 */
[----:B------:R-:W-:Y:S02]  /*9130*/  PRMT R96, R33, 0x7632, R96 ;  /* 0x0000763221607816 */ /* 0x000fe40000000060 */
[C-C-:B------:R-:W-:Y:S01]  /*9140*/  PRMT R33, R95.reuse, 0x5410, R98.reuse ;  /* 0x000054105f217816 */ /* 0x140fe20000000062 */
[----:B------:R-:W-:Y:S01]  /*9150*/  STS [R79], R100 ;  /* 0x000000644f007388 */ /* 0x000fe20000000800 */
[----:B------:R-:W-:Y:S02]  /*9160*/  PRMT R98, R95, 0x7632, R98 ;  /* 0x000076325f627816 */ /* 0x000fe40000000062 */
[----:B------:R-:W-:Y:S01]  /*9170*/  PRMT R102, R102, 0x5410, R115 ;  /* 0x0000541066667816 */ /* 0x000fe20000000073 */
[----:B------:R0:W-:Y:S01]  /*9180*/  STS [R86], R96 ;  /* 0x0000006056007388 */ /* 0x0001e20000000800 */
[----:B------:R-:W-:Y:S02]  /*9190*/  LOP3.LUT R113, R113, 0xaaaaa, RZ, 0xc0, !PT ;  /* 0x000aaaaa71717812 */ /* 0x000fe400078ec0ff */
[----:B0-----:R-:W-:-:S02]  /*91a0*/  PRMT R86, R94, 0x5410, R97 ;  /* 0x000054105e567816 */ /* 0x001fc40000000061 */
[----:B------:R-:W-:-:S03]  /*91b0*/  PRMT R97, R94, 0x7632, R97 ;  /* 0x000076325e617816 */ /* 0x000fc60000000061 */
[----:B------:R0:W-:Y:S04]  /*91c0*/  STS [R87], R86 ;  /* 0x0000005657007388 */ /* 0x0001e80000000800 */
[----:B------:R-:W-:Y:S04]  /*91d0*/  STS [R89], R97 ;  /* 0x0000006159007388 */ /* 0x000fe80000000800 */
[----:B------:R1:W-:Y:S01]  /*91e0*/  STS [R88], R33 ;  /* 0x0000002158007388 */ /* 0x0003e20000000800 */
[----:B0-----:R-:W-:-:S03]  /*91f0*/  LOP3.LUT R86, R103, 0x7c00000, RZ, 0xc0, !PT ;  /* 0x07c0000067567812 */ /* 0x001fc600078ec0ff */
[----:B------:R-:W-:Y:S01]  /*9200*/  STS [R91], R98 ;  /* 0x000000625b007388 */ /* 0x000fe20000000800 */
[----:B------:R-:W-:Y:S02]  /*9210*/  LEA.HI R86, R105, R86, RZ, 0x1f ;  /* 0x0000005669567211 */ /* 0x000fe400078ff8ff */
[----:B-1----:R-:W-:-:S03]  /*9220*/  PRMT R33, R93, 0x5410, R99 ;  /* 0x000054105d217816 */ /* 0x002fc60000000063 */
[----:B------:R-:W-:Y:S01]  /*9230*/  IMAD R86, R111, 0x8000000, R86 ;  /* 0x080000006f567824 */ /* 0x000fe200078e0256 */
[----:B------:R-:W-:Y:S01]  /*9240*/  PRMT R99, R93, 0x7632, R99 ;  /* 0x000076325d637816 */ /* 0x000fe20000000063 */
[----:B------:R0:W-:Y:S04]  /*9250*/  STS [R90], R33 ;  /* 0x000000215a007388 */ /* 0x0001e80000000800 */
[----:B------:R-:W-:Y:S04]  /*9260*/  STS [R92], R99 ;  /* 0x000000635c007388 */ /* 0x000fe80000000800 */
[----:B------:R-:W-:Y:S01]  /*9270*/  STS [R85], R102 ;  /* 0x0000006655007388 */ /* 0x000fe20000000800 */
[----:B0-----:R-:W-:-:S03]  /*9280*/  IMAD.IADD R33, R113, 0x1, R86 ;  /* 0x0000000171217824 */ /* 0x001fc600078e0256 */
[----:B------:R-:W-:Y:S06]  /*9290*/  BAR.SYNC 0x0 ;  /* 0x0000000000007b1d */ /* 0x000fec0000000000 */
[----:B------:R-:W-:Y:S05]  /*92a0*/  @!P0 BRA `(.L_x_34) ;  /* 0x00006e5000008947 */ /* 0x000fea0003800000 */
[C---:B------:R-:W-:Y:S01]  /*92b0*/  HSET2.BF.GE.AND R79, R3.reuse.H0_H0, c[0x0] [0xa58], PT ;  /* 0x00029600034f7633 */ /* 0x040fe20003806880 */
[----:B------:R-:W-:Y:S01]  /*92c0*/  IMAD.MOV.U32 R88, RZ, RZ, c[0x0][0xa5c] ;  /* 0x00029700ff587624 */ /* 0x000fe200078e00ff */
[C---:B------:R-:W-:Y:S01]  /*92d0*/  HSET2.BF.GE.AND R86, R3.reuse.H0_H0, c[0x0] [0xa64], PT ;  /* 0x0002990003567633 */ /* 0x040fe20003806880 */
[----:B------:R-:W-:Y:S01]  /*92e0*/  IMAD.MOV.U32 R90, RZ, RZ, c[0x0][0xa60] ;  /* 0x00029800ff5a7624 */ /* 0x000fe200078e00ff */
[----:B------:R-:W-:Y:S01]  /*92f0*/  HSET2.BF.GE.AND R87, R3.H0_H0, c[0x0] [0xa70], PT ;  /* 0x00029c0003577633 */ /* 0x000fe20003806880 */
[----:B------:R-:W-:Y:S01]  /*9300*/  HFMA2 R85, -R79, c[0x0] [0x164].H1_H1, R7.H0_H0 ;  /* 0x300059004f557a31 */ /* 0x000fe20000040107 */
[----:B------:R-:W-:Y:S01]  /*9310*/  HSET2.BF.GE.AND R89, R3.H0_H0, c[0x0] [0xa7c], PT ;  /* 0x00029f0003597633 */ /* 0x000fe20003806880 */
[----:B------:R-:W-:-:S02]  /*9320*/  IMAD.MOV.U32 R93, RZ, RZ, c[0x0][0xa74] ;  /* 0x00029d00ff5d7624 */ /* 0x000fc400078e00ff */
[----:B------:R-:W-:Y:S02]  /*9330*/  IMAD.MOV.U32 R95, RZ, RZ, c[0x0][0xa78] ;  /* 0x00029e00ff5f7624 */ /* 0x000fe400078e00ff */
[C---:B------:R-:W-:Y:S01]  /*9340*/  IDP.2A.LO.S16.S8 R79, R85.reuse, c[0x2][0x8], R88 ;  /* 0x00800200554f7a26 */ /* 0x040fe20000001658 */
[--C-:B------:R-:W-:Y:S01]  /*9350*/  HFMA2 R88, -R86, c[0x0] [0x164].H1_H1, R7.reuse.H0_H0 ;  /* 0x3000590056587a31 */ /* 0x100fe20000040107 */
[----:B------:R-:W-:Y:S01]  /*9360*/  IDP.2A.HI.S16.S8 R85, R85, c[0x2][0xc], R90 ;  /* 0x0080030055557a26 */ /* 0x000fe2000000365a */
[--C-:B------:R-:W-:Y:S01]  /*9370*/  HFMA2 R90, -R87, c[0x0] [0x164].H1_H1, R7.reuse.H0_H0 ;  /* 0x30005900575a7a31 */ /* 0x100fe20000040107 */
[----:B------:R-:W-:Y:S01]  /*9380*/  IMAD.MOV.U32 R87, RZ, RZ, c[0x0][0xa68] ;  /* 0x00029a00ff577624 */ /* 0x000fe200078e00ff */
[----:B------:R-:W-:Y:S01]  /*9390*/  HFMA2 R91, -R89, c[0x0] [0x164].H1_H1, R7.H0_H0 ;  /* 0x30005900595b7a31 */ /* 0x000fe20000040107 */
[----:B------:R-:W-:Y:S01]  /*93a0*/  IMAD.MOV.U32 R89, RZ, RZ, c[0x0][0xa6c] ;  /* 0x00029b00ff597624 */ /* 0x000fe200078e00ff */
[----:B------:R-:W-:Y:S01]  /*93b0*/  LDS R96, [R85] ;  /* 0x0000000055607984 */ /* 0x000fe20000000800 */
[----:B------:R-:W-:-:S02]  /*93c0*/  IDP.2A.LO.S16.S8 R86, R88, c[0x2][0x8], R87 ;  /* 0x0080020058567a26 */ /* 0x000fc40000001657 */
[----:B------:R-:W-:Y:S02]  /*93d0*/  IDP.2A.HI.S16.S8 R88, R88, c[0x2][0xc], R89 ;  /* 0x0080030058587a26 */ /* 0x000fe40000003659 */
[C---:B------:R-:W-:Y:S01]  /*93e0*/  IDP.2A.LO.S16.S8 R87, R90.reuse, c[0x2][0x8], R93 ;  /* 0x008002005a577a26 */ /* 0x040fe2000000165d */
[----:B------:R-:W-:Y:S01]  /*93f0*/  LDS R97, [R86] ;  /* 0x0000000056617984 */ /* 0x000fe20000000800 */
[----:B------:R-:W-:Y:S01]  /*9400*/  IDP.2A.HI.S16.S8 R90, R90, c[0x2][0xc], R95 ;  /* 0x008003005a5a7a26 */ /* 0x000fe2000000365f */
[----:B------:R-:W-:Y:S01]  /*9410*/  SHF.R.U32.HI R93, RZ, 0x1a, R30 ;  /* 0x0000001aff5d7819 */ /* 0x000fe2000001161e */
[----:B------:R-:W-:Y:S01]  /*9420*/  IMAD.MOV.U32 R92, RZ, RZ, c[0x0][0xa80] ;  /* 0x0002a000ff5c7624 */ /* 0x000fe200078e00ff */
[----:B------:R-:W0:Y:S01]  /*9430*/  LDS R98, [R88] ;  /* 0x0000000058627984 */ /* 0x000e220000000800 */
[----:B------:R-:W-:Y:S02]  /*9440*/  IMAD.MOV.U32 R94, RZ, RZ, c[0x0][0xa84] ;  /* 0x0002a100ff5e7624 */ /* 0x000fe400078e00ff */
[C---:B------:R-:W-:Y:S01]  /*9450*/  IDP.2A.LO.S16.S8 R89, R91.reuse, c[0x2][0x8], R92 ;  /* 0x008002005b597a26 */ /* 0x040fe2000000165c */
[----:B------:R-:W-:Y:S01]  /*9460*/  LDS R99, [R87] ;  /* 0x0000000057637984 */ /* 0x000fe20000000800 */
[----:B------:R-:W-:Y:S01]  /*9470*/  IDP.2A.HI.S16.S8 R91, R91, c[0x2][0xc], R94 ;  /* 0x008003005b5b7a26 */ /* 0x000fe2000000365e */
[----:B------:R-:W-:Y:S01]  /*9480*/  HSET2.BF.GE.AND R92, R3.H0_H0, c[0x0] [0xa88], PT ;  /* 0x0002a200035c7633 */ /* 0x000fe20003806880 */
[----:B------:R-:W-:Y:S01]  /*9490*/  IMAD.MOV.U32 R103, RZ, RZ, c[0x0][0xa8c] ;  /* 0x0002a300ff677624 */ /* 0x000fe200078e00ff */
[----:B------:R-:W1:Y:S01]  /*94a0*/  LDS R100, [R90] ;  /* 0x000000005a647984 */ /* 0x000e620000000800 */
[----:B------:R-:W-:-:S02]  /*94b0*/  LOP3.LUT R94, R93, 0x3e, RZ, 0xc0, !PT ;  /* 0x0000003e5d5e7812 */ /* 0x000fc400078ec0ff */
[----:B------:R-:W-:Y:S01]  /*94c0*/  HFMA2 R92, -R92, c[0x0] [0x164].H1_H1, R7.H0_H0 ;  /* 0x300059005c5c7a31 */ /* 0x000fe20000040107 */
[----:B------:R-:W2:Y:S01]  /*94d0*/  LDS R95, [R79] ;  /* 0x000000004f5f7984 */ /* 0x000ea20000000800 */
[--C-:B------:R-:W-:Y:S02]  /*94e0*/  SHF.R.U32.HI R93, RZ, 0x15, R30.reuse ;  /* 0x00000015ff5d7819 */ /* 0x100fe4000001161e */
[----:B------:R-:W-:Y:S01]  /*94f0*/  SHF.L.U32 R105, R55, R94, RZ ;  /* 0x0000005e37697219 */ /* 0x000fe200000006ff */
[----:B------:R-:W-:Y:S01]  /*9500*/  LDS R101, [R89] ;  /* 0x0000000059657984 */ /* 0x000fe20000000800 */
[----:B------:R-:W-:Y:S01]  /*9510*/  IDP.2A.LO.S16.S8 R92, R92, c[0x2][0x8], R103 ;  /* 0x008002005c5c7a26 */ /* 0x000fe20000001667 */
[----:B------:R-:W-:Y:S02]  /*9520*/  LOP3.LUT R94, R93, 0x3e, RZ, 0xc0, !PT ;  /* 0x0000003e5d5e7812 */ /* 0x000fe400078ec0ff */
[----:B------:R-:W3:Y:S01]  /*9530*/  LDS R102, [R91] ;  /* 0x000000005b667984 */ /* 0x000ee20000000800 */
[----:B------:R-:W-:Y:S01]  /*9540*/  LOP3.LUT R108, R105, 0xaaaaa, R30, 0xf8, !PT ;  /* 0x000aaaaa696c7812 */ /* 0x000fe200078ef81e */
[----:B------:R-:W-:Y:S01]  /*9550*/  IMAD.SHL.U32 R30, R30, 0x2, RZ ;  /* 0x000000021e1e7824 */ /* 0x000fe200078e00ff */
[----:B------:R-:W-:Y:S01]  /*9560*/  SHF.L.U32 R93, R55, R94, RZ ;  /* 0x0000005e375d7219 */ /* 0x000fe200000006ff */
[----:B------:R0:W4:Y:S01]  /*9570*/  LDS R103, [R92] ;  /* 0x000000005c677984 */ /* 0x0001220000000800 */
[----:B------:R-:W-:-:S02]  /*9580*/  LOP3.LUT R94, R31, 0x80008000, RZ, 0xfc, !PT ;  /* 0x800080001f5e7812 */ /* 0x000fc400078efcff */
[----:B------:R-:W-:Y:S02]  /*9590*/  LOP3.LUT R105, R93, 0xaaaaa, R30, 0xf8, !PT ;  /* 0x000aaaaa5d697812 */ /* 0x000fe400078ef81e */
                                                                                                                                   /* 0x0000005e1f5d7241 */
                                                                                                                                   /* 0x1c0fe4000000806c */
                                                                                                                                   /* 0x0000005e1f6b7241 */
                                                                                                                                   /* 0x1c0fe4000001006c */
                                                                                                                                   /* 0x0000005e1f1e7241 */
                                                                                                                                   /* 0x1c0fe4000000006c */
                                                                                                                                   /* 0x0000005e1f5e7241 */
                                                                                                                                   /* 0x000fe4000001806c */
[----:B0-----:R-:W-:-:S02]  /*95e0*/  PRMT R92, R97, 0x7632, R98 ;  /* 0x00007632615c7816 */ /* 0x001fc40000000062 */
[----:B------:R-:W-:-:S03]  /*95f0*/  PRMT R97, R97, 0x5410, R98 ;  /* 0x0000541061617816 */ /* 0x000fc60000000062 */
[----:B------:R-:W-:Y:S01]  /*9600*/  HADD2 R93, R92, -R93 ;  /* 0x8000005d5c5d7230 */ /* 0x000fe20000000000 */
[C-C-:B-1----:R-:W-:Y:S02]  /*9610*/  PRMT R92, R99.reuse, 0x7632, R100.reuse ;  /* 0x00007632635c7816 */ /* 0x142fe40000000064 */
[----:B------:R-:W-:Y:S02]  /*9620*/  PRMT R110, R99, 0x5410, R100 ;  /* 0x00005410636e7816 */ /* 0x000fe40000000064 */
[C-C-:B--2---:R-:W-:Y:S01]  /*9630*/  PRMT R31, R95.reuse, 0x7632, R96.reuse ;  /* 0x000076325f1f7816 */ /* 0x144fe20000000060 */
[----:B------:R-:W-:Y:S01]  /*9640*/  HADD2 R92, R92, -R107 ;  /* 0x8000006b5c5c7230 */ /* 0x000fe20000000000 */
[----:B------:R-:W-:-:S03]  /*9650*/  PRMT R96, R95, 0x5410, R96 ;  /* 0x000054105f607816 */ /* 0x000fc60000000060 */
[----:B------:R-:W-:Y:S01]  /*9660*/  HADD2 R30, R31, -R30 ;  /* 0x8000001e1f1e7230 */ /* 0x000fe20000000000 */
[C---:B------:R-:W-:Y:S02]  /*9670*/  LOP3.LUT R31, R32.reuse, 0x80008000, RZ, 0xfc, !PT ;  /* 0x80008000201f7812 */ /* 0x040fe400078efcff */
[----:B---3--:R-:W-:Y:S02]  /*9680*/  PRMT R107, R101, 0x7632, R102 ;  /* 0x00007632656b7816 */ /* 0x008fe40000000066 */
                                                                                                                                   /* 0x0000001f206c7241 */
                                                                                                                                   /* 0x1c0fe40000008069 */
                                                                                                                                   /* 0x0000001f206d7241 */
                                                                                                                                   /* 0x1c0fe20000010069 */
[----:B------:R-:W-:Y:S01]  /*96b0*/  HADD2 R94, R107, -R94 ;  /* 0x8000005e6b5e7230 */ /* 0x000fe20000000000 */
                                                                                                                                   /* 0x0000001f206b7241 */
                                                                                                                                   /* 0x1c0fe20000000069 */
[----:B------:R-:W-:Y:S01]  /*96d0*/  HADD2 R98, R97, -R108 ;  /* 0x8000006c61627230 */ /* 0x000fe20000000000 */
                                                                                                                                   /* 0x0000001f201f7241 */
                                                                                                                                   /* 0x000fe20000018069 */
[----:B------:R-:W-:Y:S01]  /*96f0*/  HADD2 R97, R110, -R109 ;  /* 0x8000006d6e617230 */ /* 0x000fe20000000000 */
                                                                                                                                   /* 0x0000005d1e5f7241 */
                                                                                                                                   /* 0x000fc400000003ff */
                                                                                                                                   /* 0x0000005e5c207241 */
                                                                                                                                   /* 0x000fe400000003ff */
[----:B------:R-:W-:-:S03]  /*9720*/  PRMT R102, R101, 0x5410, R102 ;  /* 0x0000541065667816 */ /* 0x000fc60000000066 */
[----:B------:R-:W-:Y:S01]  /*9730*/  IMAD R100, R32, 0x10, R95 ;  /* 0x0000001020647824 */ /* 0x000fe200078e025f */
[----:B------:R-:W-:Y:S02]  /*9740*/  HADD2 R95, R96, -R107 ;  /* 0x8000006b605f7230 */ /* 0x000fe40000000000 */
[----:B------:R-:W-:Y:S01]  /*9750*/  HADD2 R96, R102, -R31 ;  /* 0x8000001f66607230 */ /* 0x000fe20000000000 */
[----:B----4-:R-:W-:Y:S02]  /*9760*/  PRMT R31, R103, 0x7632, R78 ;  /* 0x00007632671f7816 */ /* 0x010fe4000000004e */
                                                                                                                                   /* 0x000000625f637241 */
                                                                                                                                   /* 0x000fe400000003ff */
                                                                                                                                   /* 0x000000ff1f657241 */
                                                                                                                                   /* 0x000fe400000003ff */
                                                                                                                                   /* 0x0000006061207241 */
                                                                                                                                   /* 0x000fc400000003ff */
[----:B------:R-:W-:Y:S01]  /*97a0*/  PRMT R78, R103, 0x7610, R78 ;  /* 0x00007610674e7816 */ /* 0x000fe2000000004e */
[----:B------:R-:W-:Y:S02]  /*97b0*/  IMAD R105, R101, 0x100, R100 ;  /* 0x0000010065697824 */ /* 0x000fe400078e0264 */
[----:B------:R-:W-:Y:S01]  /*97c0*/  IMAD R32, R32, 0x10, R99 ;  /* 0x0000001020207824 */ /* 0x000fe200078e0263 */
                                                                                                                                   /* 0x000000ff4e657241 */
                                                                                                                                   /* 0x000fe200000003ff */
[----:B------:R-:W-:Y:S01]  /*97e0*/  POPC R111, R105 ;  /* 0x00000069006f7309 */ /* 0x000fe20000000000 */
                                                                                                                                   /* 0x000000625f637242 */
                                                                                                                                   /* 0x000fc600000017ff */
[----:B------:R-:W-:Y:S01]  /*9800*/  IMAD R32, R101, 0x100, R32 ;  /* 0x0000010065207824 */ /* 0x000fe200078e0220 */
                                                                                                                                   /* 0x0000005d1e657242 */
                                                                                                                                   /* 0x080fe400000017ff */
                                                                                                                                   /* 0x0000006061647242 */
                                                                                                                                   /* 0x000fe20000109763 */
[----:B------:R-:W0:Y:S01]  /*9830*/  POPC R103, R32 ;  /* 0x0000002000677309 */ /* 0x000e220000000000 */
                                                                                                                                   /* 0x0000005e5c6d7242 */
                                                                                                                                   /* 0x180fe40000109765 */
                                                                                                                                   /* 0x0000005d1e6b7241 */
                                                                                                                                   /* 0x000fe40000001065 */
                                                                                                                                   /* 0x0000005e5c6c7241 */
                                                                                                                                   /* 0x000fe4000000906d */
                                                                                                                                   /* 0x000000625f637241 */
                                                                                                                                   /* 0x000fc40000001063 */
                                                                                                                                   /* 0x0000006061667241 */
                                                                                                                                   /* 0x000fe40000009064 */
                                                                                                                                   /* 0x0000006c6b6e7242 */
                                                                                                                                   /* 0x000fe400000017ff */
                                                                                                                                   /* 0x0000006663657242 */
                                                                                                                                   /* 0x000fe400000017ff */
                                                                                                                                   /* 0x0000006c6b6c7241 */
                                                                                                                                   /* 0x000fe4000000106e */
                                                                                                                                   /* 0x0000006663637241 */
                                                                                                                                   /* 0x100fe40000001065 */
                                                                                                                                   /* 0x2000005164647241 */
                                                                                                                                   /* 0x000fc40000001065 */
                                                                                                                                   /* 0x200000516d6d7241 */
                                                                                                                                   /* 0x000fe4000000106e */
                                                                                                                                   /* 0x0000001f6c667242 */
                                                                                                                                   /* 0x000fe400000017ff */
                                                                                                                                   /* 0x0000004e63517242 */
                                                                                                                                   /* 0x000fe400000017ff */
                                                                                                                                   /* 0x200000ff6d6d7241 */
                                                                                                                                   /* 0x000fe40000001066 */
[----:B0-----:R-:W-:Y:S02]  /*9920*/  LOP3.LUT R103, R103, 0x1, RZ, 0xc0, !PT ;  /* 0x0000000167677812 */ /* 0x001fe400078ec0ff */
                                                                                                                                   /* 0x200000ff64647241 */
                                                                                                                                   /* 0x000fc40000001051 */
[----:B------:R-:W-:Y:S02]  /*9940*/  LOP3.LUT R111, R111, 0x1, RZ, 0xc0, !PT ;  /* 0x000000016f6f7812 */ /* 0x000fe400078ec0ff */
                                                                                                                                   /* 0x0000001f6c6c7241 */
                                                                                                                                   /* 0x000fe20000001066 */
[----:B------:R-:W-:Y:S01]  /*9960*/  IMAD.SHL.U32 R102, R109, 0x2, RZ ;  /* 0x000000026d667824 */ /* 0x000fe200078e00ff */
                                                                                                                                   /* 0x0000004e63637241 */
                                                                                                                                   /* 0x000fe20000001051 */
[C---:B------:R-:W-:Y:S01]  /*9980*/  IMAD.SHL.U32 R101, R100.reuse, 0x2, RZ ;  /* 0x0000000264657824 */ /* 0x040fe200078e00ff */
[----:B------:R-:W-:Y:S01]  /*9990*/  ISETP.NE.U32.AND P0, PT, R103, 0x1, PT ;  /* 0x000000016700780c */ /* 0x000fe20003f05070 */
[----:B------:R-:W-:Y:S01]  /*99a0*/  HMUL2 R31, R108, c[0x0] [0x16c] ;  /* 0x00005b006c1f7a32 */ /* 0x000fe20000000000 */
[----:B------:R-:W-:Y:S01]  /*99b0*/  ISETP.NE.U32.AND P1, PT, R111, 0x1, PT ;  /* 0x000000016f00780c */ /* 0x000fe20003f25070 */
[----:B------:R-:W-:Y:S01]  /*99c0*/  HMUL2 R99, R99, c[0x0] [0x16c] ;  /* 0x00005b0063637a32 */ /* 0x000fe20000000000 */
[----:B------:R-:W-:Y:S01]  /*99d0*/  SEL R81, R77, 0xa820a820, !P0 ;  /* 0xa820a8204d517807 */ /* 0x000fe20004000000 */
[----:B------:R-:W-:Y:S01]  /*99e0*/  IMAD.SHL.U32 R100, R100, 0x400000, RZ ;  /* 0x0040000064647824 */ /* 0x000fe200078e00ff */
[----:B------:R-:W-:-:S02]  /*99f0*/  LOP3.LUT R108, R102, 0x1e, RZ, 0xc0, !PT ;  /* 0x0000001e666c7812 */ /* 0x000fc400078ec0ff */
[----:B------:R-:W-:Y:S02]  /*9a00*/  SEL R110, R77, 0xa820a820, !P1 ;  /* 0xa820a8204d6e7807 */ /* 0x000fe40004800000 */
[----:B------:R-:W-:Y:S02]  /*9a10*/  LOP3.LUT R102, R101, 0x1e, RZ, 0xc0, !PT ;  /* 0x0000001e65667812 */ /* 0x000fe400078ec0ff */
                                                                                                                                   /* 0x4040005151517241 */
                                                                                                                                   /* 0x000fe40000000020 */
[----:B------:R-:W-:Y:S02]  /*9a30*/  HMNMX2 R31, |R31|, 65504, 65504, PT ;  /* 0x7bff7bff1f1f7840 */ /* 0x000fe40003800200 */
[----:B------:R-:W-:Y:S02]  /*9a40*/  HMNMX2 R32, |R99|, 65504, 65504, PT ;  /* 0x7bff7bff63207840 */ /* 0x000fe40003800200 */
                                                                                                                                   /* 0x4040006e6e697241 */
                                                                                                                                   /* 0x000fc40000000069 */
[C---:B------:R-:W-:Y:S02]  /*9a60*/  SHF.L.U32 R108, R55.reuse, R108, RZ ;  /* 0x0000006c376c7219 */ /* 0x040fe400000006ff */
[----:B------:R-:W-:Y:S02]  /*9a70*/  SHF.L.U32 R102, R55, R102, RZ ;  /* 0x0000006637667219 */ /* 0x000fe400000006ff */
[----:B------:R-:W-:Y:S02]  /*9a80*/  LOP3.LUT R103, R31, 0x80008000, RZ, 0xfc, !PT ;  /* 0x800080001f677812 */ /* 0x000fe400078efcff */
[----:B------:R-:W-:Y:S02]  /*9a90*/  LOP3.LUT R108, R108, R105, RZ, 0xfc, !PT ;  /* 0x000000696c6c7212 */ /* 0x000fe400078efcff */
[----:B------:R-:W-:Y:S02]  /*9aa0*/  LOP3.LUT R101, R32, 0x80008000, RZ, 0xfc, !PT ;  /* 0x8000800020657812 */ /* 0x000fe400078efcff */
[----:B------:R-:W-:-:S02]  /*9ab0*/  LOP3.LUT R99, R102, R81, RZ, 0xfc, !PT ;  /* 0x0000005166637212 */ /* 0x000fc400078efcff */
                                                                                                                                   /* 0x000000671f6b7241 */
                                                                                                                                   /* 0x140fe4000000006c */
                                                                                                                                   /* 0x0000006520667241 */
                                                                                                                                   /* 0x140fe40000000063 */
                                                                                                                                   /* 0x000000671f6e7241 */
                                                                                                                                   /* 0x1c0fe2000000806c */
[----:B------:R-:W-:Y:S01]  /*9af0*/  HADD2 R30, R30, R107 ;  /* 0x0000006b1e1e7230 */ /* 0x000fe20000000000 */
                                                                                                                                   /* 0x000000671f6f7241 */
                                                                                                                                   /* 0x1c0fe2000001006c */
[----:B------:R-:W-:Y:S01]  /*9b10*/  HADD2 R95, R95, R102 ;  /* 0x000000665f5f7230 */ /* 0x000fe20000000000 */
                                                                                                                                   /* 0x000000671f717241 */
                                                                                                                                   /* 0x000fe2000001806c */
[----:B------:R-:W-:Y:S01]  /*9b30*/  HADD2 R93, R93, R110 ;  /* 0x0000006e5d5d7230 */ /* 0x000fe20000000000 */
                                                                                                                                   /* 0x0000006520677241 */
                                                                                                                                   /* 0x1c0fe20000008063 */
[----:B------:R-:W-:Y:S01]  /*9b50*/  HADD2 R92, R92, R111 ;  /* 0x0000006f5c5c7230 */ /* 0x000fe20000000000 */
                                                                                                                                   /* 0x00000065206c7241 */
                                                                                                                                   /* 0x1c0fe20000010063 */
[----:B------:R-:W-:Y:S01]  /*9b70*/  HADD2 R94, R94, R113 ;  /* 0x000000715e5e7230 */ /* 0x000fe20000000000 */
[C-C-:B------:R-:W-:Y:S01]  /*9b80*/  PRMT R102, R95.reuse, 0x5410, R30.reuse ;  /* 0x000054105f667816 */ /* 0x140fe2000000001e */
[----:B------:R-:W-:Y:S01]  /*9b90*/  HADD2 R98, R98, R103 ;  /* 0x0000006762627230 */ /* 0x000fe20000000000 */
                                                                                                                                   /* 0x0000006520637241 */
                                                                                                                                   /* 0x000fe20000018063 */
[----:B------:R-:W-:Y:S01]  /*9bb0*/  HADD2 R97, R97, R108 ;  /* 0x0000006c61617230 */ /* 0x000fe20000000000 */
[----:B------:R-:W-:Y:S01]  /*9bc0*/  PRMT R30, R95, 0x7632, R30 ;  /* 0x000076325f1e7816 */ /* 0x000fe2000000001e */
[----:B------:R0:W-:Y:S01]  /*9bd0*/  STS [R79], R102 ;  /* 0x000000664f007388 */ /* 0x0001e20000000800 */
[----:B------:R-:W-:Y:S01]  /*9be0*/  ISETP.NE.AND P0, PT, R73, 0xa, PT ;  /* 0x0000000a4900780c */ /* 0x000fe20003f05270 */
[----:B------:R-:W-:Y:S01]  /*9bf0*/  HADD2 R96, R96, R99 ;  /* 0x0000006360607230 */ /* 0x000fe20000000000 */
[----:B------:R-:W-:Y:S01]  /*9c00*/  LOP3.LUT R81, R81, 0x2aaaa, RZ, 0xc0, !PT ;  /* 0x0002aaaa51517812 */ /* 0x000fe200078ec0ff */
[----:B------:R1:W-:Y:S01]  /*9c10*/  STS [R85], R30 ;  /* 0x0000001e55007388 */ /* 0x0003e20000000800 */
[----:B------:R-:W-:-:S04]  /*9c20*/  LOP3.LUT R100, R100, 0x7c00000, RZ, 0xc0, !PT ;  /* 0x07c0000064647812 */ /* 0x000fc800078ec0ff */
[----:B------:R-:W-:Y:S02]  /*9c30*/  LEA.HI R100, R81, R100, RZ, 0x1f ;  /* 0x0000006451647211 */ /* 0x000fe400078ff8ff */
[C-C-:B0-----:R-:W-:Y:S02]  /*9c40*/  PRMT R79, R98.reuse, 0x5410, R93.reuse ;  /* 0x00005410624f7816 */ /* 0x141fe4000000005d */
[----:B------:R-:W-:Y:S01]  /*9c50*/  PRMT R93, R98, 0x7632, R93 ;  /* 0x00007632625d7816 */ /* 0x000fe2000000005d */
[----:B------:R-:W-:Y:S01]  /*9c60*/  IMAD R109, R109, 0x8000000, R100 ;  /* 0x080000006d6d7824 */ /* 0x000fe200078e0264 */
[C-C-:B-1----:R-:W-:Y:S01]  /*9c70*/  PRMT R30, R97.reuse, 0x5410, R92.reuse ;  /* 0x00005410611e7816 */ /* 0x142fe2000000005c */
[----:B------:R0:W-:Y:S01]  /*9c80*/  STS [R86], R79 ;  /* 0x0000004f56007388 */ /* 0x0001e20000000800 */
[----:B------:R-:W-:-:S03]  /*9c90*/  PRMT R92, R97, 0x7632, R92 ;  /* 0x00007632615c7816 */ /* 0x000fc6000000005c */
[----:B------:R-:W-:Y:S04]  /*9ca0*/  STS [R88], R93 ;  /* 0x0000005d58007388 */ /* 0x000fe80000000800 */
[----:B------:R1:W-:Y:S01]  /*9cb0*/  STS [R87], R30 ;  /* 0x0000001e57007388 */ /* 0x0003e20000000800 */
[C-C-:B0-----:R-:W-:Y:S02]  /*9cc0*/  PRMT R86, R96.reuse, 0x5410, R94.reuse ;  /* 0x0000541060567816 */ /* 0x141fe4000000005e */
[----:B------:R-:W-:Y:S01]  /*9cd0*/  PRMT R94, R96, 0x7632, R94 ;  /* 0x00007632605e7816 */ /* 0x000fe2000000005e */
[----:B------:R-:W-:Y:S04]  /*9ce0*/  STS [R90], R92 ;  /* 0x0000005c5a007388 */ /* 0x000fe80000000800 */
[----:B------:R-:W-:Y:S01]  /*9cf0*/  STS [R89], R86 ;  /* 0x0000005659007388 */ /* 0x000fe20000000800 */
[----:B-1----:R-:W-:-:S03]  /*9d00*/  LOP3.LUT R30, R105, 0x2aaaa, RZ, 0xc0, !PT ;  /* 0x0002aaaa691e7812 */ /* 0x002fc600078ec0ff */
[----:B------:R-:W-:Y:S02]  /*9d10*/  STS [R91], R94 ;  /* 0x0000005e5b007388 */ /* 0x000fe40000000800 */
[----:B------:R-:W-:Y:S02]  /*9d20*/  IMAD.IADD R30, R30, 0x1, R109 ;  /* 0x000000011e1e7824 */ /* 0x000fe400078e026d */
        /* <DEDUP_REMOVED lines=9> */
[----:B------:R-:W-:Y:S01]  /*9dc0*/  HSET2.BF.GE.AND R89, R3.H0_H0, c[0x0] [0xab8], PT ;  /* 0x0002ae0003597633 */ /* 0x000fe20003806880 */
[----:B------:R-:W-:Y:S01]  /*9dd0*/  IMAD.MOV.U32 R93, RZ, RZ, c[0x0][0xab4] ;  /* 0x0002ad00ff5d7624 */ /* 0x000fe200078e00ff */
[----:B------:R-:W-:Y:S01]  /*9de0*/  LOP3.LUT R97, R27, 0xffff, RZ, 0xc0, !PT ;  /* 0x0000ffff1b617812 */ /* 0x000fe200078ec0ff */
        /* <DEDUP_REMOVED lines=8> */
[C---:B------:R-:W-:Y:S01]  /*9e70*/  IDP.2A.LO.S16.S8 R85, R86.reuse, c[0x2][0x8], R85 ;  /* 0x0080020056557a26 */ /* 0x040fe20000001655 */
[----:B------:R-:W-:Y:S01]  /*9e80*/  LOP3.LUT R96, R29, 0x80008000, RZ, 0xfc, !PT ;  /* 0x800080001d607812 */ /* 0x000fe200078efcff */
[----:B------:R-:W-:Y:S01]  /*9e90*/  IDP.2A.HI.S16.S8 R86, R86, c[0x2][0xc], R87 ;  /* 0x0080030056567a26 */ /* 0x000fe20000003657 */
[----:B------:R-:W-:Y:S01]  /*9ea0*/  SHF.R.U32.HI R100, RZ, 0x10, R27 ;  /* 0x00000010ff647819 */ /* 0x000fe2000001161b */
[----:B------:R-:W-:Y:S01]  /*9eb0*/  IDP.2A.LO.S16.S8 R87, R88, c[0x2][0x8], R91 ;  /* 0x0080020058577a26 */ /* 0x000fe2000000165b */
[----:B------:R-:W-:Y:S01]  /*9ec0*/  LDS R92, [R85] ;  /* 0x00000000555c7984 */ /* 0x000fe20000000800 */
[----:B------:R-:W-:Y:S01]  /*9ed0*/  IMAD.MOV.U32 R94, RZ, RZ, c[0x0][0xabc] ;  /* 0x0002af00ff5e7624 */ /* 0x000fe200078e00ff */
[----:B------:R-:W-:Y:S01]  /*9ee0*/  LOP3.LUT R99, R28, 0x80008000, RZ, 0xfc, !PT ;  /* 0x800080001c637812 */ /* 0x000fe200078efcff */
[----:B------:R-:W-:Y:S01]  /*9ef0*/  IDP.2A.HI.S16.S8 R88, R88, c[0x2][0xc], R93 ;  /* 0x0080030058587a26 */ /* 0x000fe2000000365d */
[----:B------:R-:W0:Y:S01]  /*9f00*/  LDS R91, [R81] ;  /* 0x00000000515b7984 */ /* 0x000e220000000800 */
[----:B------:R-:W-:Y:S01]  /*9f10*/  IDP.2A.LO.S16.S8 R89, R89, c[0x2][0x8], R94 ;  /* 0x0080020059597a26 */ /* 0x000fe2000000165e */
                                                                                                                                   /* 0x000000601d1b7241 */
                                                                                                                                   /* 0x000fc40000000061 */
[----:B------:R-:W1:Y:S01]  /*9f30*/  LDS R93, [R86] ;  /* 0x00000000565d7984 */ /* 0x000e620000000800 */
                                                                                                                                   /* 0x000000601d627241 */
                                                                                                                                   /* 0x1c0fe40000008061 */
                                                                                                                                   /* 0x000000601d1d7241 */
                                                                                                                                   /* 0x000fe20000010061 */
[----:B------:R-:W-:Y:S01]  /*9f60*/  LDS R94, [R87] ;  /* 0x00000000575e7984 */ /* 0x000fe20000000800 */
                                                                                                                                   /* 0x000000631c607241 */
                                                                                                                                   /* 0x1c0fe40000000064 */
                                                                                                                                   /* 0x000000631c617241 */
                                                                                                                                   /* 0x1c0fe20000008064 */
[----:B------:R-:W2:Y:S01]  /*9f90*/  LDS R95, [R88] ;  /* 0x00000000585f7984 */ /* 0x000ea20000000800 */
                                                                                                                                   /* 0x000000631c1c7241 */
                                                                                                                                   /* 0x000fc60000010064 */
[----:B------:R-:W3:Y:S01]  /*9fb0*/  LDS R89, [R89] ;  /* 0x0000000059597984 */ /* 0x000ee20000000800 */
[C-C-:B0-----:R-:W-:Y:S02]  /*9fc0*/  PRMT R99, R90.reuse, 0x7632, R91.reuse ;  /* 0x000076325a637816 */ /* 0x141fe4000000005b */
[----:B------:R-:W-:Y:S02]  /*9fd0*/  PRMT R100, R90, 0x5410, R91 ;  /* 0x000054105a647816 */ /* 0x000fe4000000005b */
[C-C-:B-1----:R-:W-:Y:S01]  /*9fe0*/  PRMT R91, R92.reuse, 0x5410, R93.reuse ;  /* 0x000054105c5b7816 */ /* 0x142fe2000000005d */
[----:B------:R-:W-:Y:S01]  /*9ff0*/  HADD2 R96, R99, -R96 ;  /* 0x8000006063607230 */ /* 0x000fe20000000000 */
[----:B------:R-:W-:Y:S01]  /*a000*/  PRMT R92, R92, 0x7632, R93 ;  /* 0x000076325c5c7816 */ /* 0x000fe2000000005d */
[----:B------:R-:W-:Y:S02]  /*a010*/  HADD2 R90, R100, -R27 ;  /* 0x8000001b645a7230 */ /* 0x000fe40000000000 */
[----:B------:R-:W-:-:S02]  /*a020*/  HADD2 R98, R91, -R98 ;  /* 0x800000625b627230 */ /* 0x000fc40000000000 */
[----:B------:R-:W-:Y:S01]  /*a030*/  HADD2 R97, R92, -R97 ;  /* 0x800000615c617230 */ /* 0x000fe20000000000 */
[C-C-:B--2---:R-:W-:Y:S02]  /*a040*/  PRMT R99, R94.reuse, 0x7632, R95.reuse ;  /* 0x000076325e637816 */ /* 0x144fe4000000005f */
[----:B------:R-:W-:Y:S02]  /*a050*/  PRMT R94, R94, 0x5410, R95 ;  /* 0x000054105e5e7816 */ /* 0x000fe4000000005f */
[C-C-:B---3--:R-:W-:Y:S01]  /*a060*/  PRMT R27, R89.reuse, 0x7632, R78.reuse ;  /* 0x00007632591b7816 */ /* 0x148fe2000000004e */
[----:B------:R-:W-:Y:S01]  /*a070*/  HADD2 R99, R99, -R28 ;  /* 0x8000001c63637230 */ /* 0x000fe20000000000 */
                                                                                                                                   /* 0x00000061605d7241 */
                                                                                                                                   /* 0x000fe200000003ff */
[----:B------:R-:W-:Y:S01]  /*a090*/  HADD2 R91, R94, -R29 ;  /* 0x8000001d5e5b7230 */ /* 0x000fe20000000000 */
[----:B------:R-:W-:Y:S02]  /*a0a0*/  PRMT R78, R89, 0x7610, R78 ;  /* 0x00007610594e7816 */ /* 0x000fe4000000004e */
                                                                                                                                   /* 0x0000001b631c7241 */
                                                                                                                                   /* 0x000fc400000003ff */
                                                                                                                                   /* 0x000000625a1d7241 */
                                                                                                                                   /* 0x000fe400000003ff */
                                                                                                                                   /* 0x00000061605c7242 */
                                                                                                                                   /* 0x000fe200000017ff */
[----:B------:R-:W-:Y:S01]  /*a0e0*/  IMAD R93, R28, 0x10, R93 ;  /* 0x000000101c5d7824 */ /* 0x000fe200078e025d */
                                                                                                                                   /* 0x0000004e5b1c7241 */
                                                                                                                                   /* 0x000fe400000003ff */
                                                                                                                                   /* 0x0000001b63647242 */
                                                                                                                                   /* 0x100fe2000010975c */
[----:B------:R-:W0:Y:S01]  /*a110*/  POPC R102, R93 ;  /* 0x0000005d00667309 */ /* 0x000e220000000000 */
                                                                                                                                   /* 0x00000061605e7241 */
                                                                                                                                   /* 0x000fe2000000105c */
[----:B------:R-:W-:Y:S01]  /*a130*/  IMAD R28, R28, 0x10, R29 ;  /* 0x000000101c1c7824 */ /* 0x000fe200078e021d */
                                                                                                                                   /* 0x000000625a1d7242 */
                                                                                                                                   /* 0x000fc400000017ff */
                                                                                                                                   /* 0x0000001b635f7241 */
                                                                                                                                   /* 0x000fe40000009064 */
                                                                                                                                   /* 0x0000004e5b1b7242 */
                                                                                                                                   /* 0x140fe2000010971d */
[----:B------:R-:W1:Y:S01]  /*a170*/  POPC R89, R28 ;  /* 0x0000001c00597309 */ /* 0x000e620000000000 */
                                                                                                                                   /* 0x0000005f5e657242 */
                                                                                                                                   /* 0x080fe400000017ff */
                                                                                                                                   /* 0x000000625a1d7241 */
                                                                                                                                   /* 0x000fe4000000101d */
                                                                                                                                   /* 0x0000004e5b5c7241 */
                                                                                                                                   /* 0x000fe4000000901b */
                                                                                                                                   /* 0x0000005f5e5f7241 */
                                                                                                                                   /* 0x000fc40000001065 */
[----:B0-----:R-:W-:Y:S02]  /*a1c0*/  LOP3.LUT R102, R102, 0x1, RZ, 0xc0, !PT ;  /* 0x0000000166667812 */ /* 0x001fe400078ec0ff */
                                                                                                                                   /* 0x0000005c1d5e7242 */
                                                                                                                                   /* 0x000fe200000017ff */
[----:B------:R-:W-:Y:S01]  /*a1e0*/  HMUL2 R95, R95, c[0x0] [0x16c] ;  /* 0x00005b005f5f7a32 */ /* 0x000fe20000000000 */
[----:B------:R-:W-:Y:S02]  /*a1f0*/  ISETP.NE.U32.AND P0, PT, R102, 0x1, PT ;  /* 0x000000016600780c */ /* 0x000fe40003f05070 */
                                                                                                                                   /* 0x200000ff64647241 */
                                                                                                                                   /* 0x000fe40000001065 */
[----:B-1----:R-:W-:Y:S02]  /*a210*/  LOP3.LUT R89, R89, 0x1, RZ, 0xc0, !PT ;  /* 0x0000000159597812 */ /* 0x002fe400078ec0ff */
                                                                                                                                   /* 0x200000ff1b1b7241 */
                                                                                                                                   /* 0x000fe2000000105e */
[----:B------:R-:W-:Y:S01]  /*a230*/  IMAD.SHL.U32 R100, R100, 0x2, RZ ;  /* 0x0000000264647824 */ /* 0x000fe200078e00ff */
[----:B------:R-:W-:-:S02]  /*a240*/  SEL R102, R77, 0xa820a820, !P0 ;  /* 0xa820a8204d667807 */ /* 0x000fc40004000000 */
                                                                                                                                   /* 0x0000005c1d1d7241 */
                                                                                                                                   /* 0x000fe4000000105e */
[----:B------:R-:W-:Y:S01]  /*a260*/  ISETP.NE.U32.AND P0, PT, R89, 0x1, PT ;  /* 0x000000015900780c */ /* 0x000fe20003f05070 */
[----:B------:R-:W-:Y:S01]  /*a270*/  IMAD.SHL.U32 R89, R27, 0x2, RZ ;  /* 0x000000021b597824 */ /* 0x000fe200078e00ff */
[----:B------:R-:W-:Y:S01]  /*a280*/  LOP3.LUT R100, R100, 0x1e, RZ, 0xc0, !PT ;  /* 0x0000001e64647812 */ /* 0x000fe200078ec0ff */
[----:B------:R-:W-:Y:S01]  /*a290*/  HMUL2 R29, R29, c[0x0] [0x16c] ;  /* 0x00005b001d1d7a32 */ /* 0x000fe20000000000 */
[----:B------:R-:W-:Y:S02]  /*a2a0*/  SEL R27, R77, 0xa820a820, !P0 ;  /* 0xa820a8204d1b7807 */ /* 0x000fe40004000000 */
[----:B------:R-:W-:Y:S02]  /*a2b0*/  LOP3.LUT R92, R89, 0x1e, RZ, 0xc0, !PT ;  /* 0x0000001e595c7812 */ /* 0x000fe400078ec0ff */
                                                                                                                                   /* 0x4040001b1b1b7241 */
                                                                                                                                   /* 0x000fc4000000001c */
[----:B------:R-:W-:Y:S02]  /*a2d0*/  HMNMX2 R28, |R95|, 65504, 65504, PT ;  /* 0x7bff7bff5f1c7840 */ /* 0x000fe40003800200 */
                                                                                                                                   /* 0x40400066665d7241 */
                                                                                                                                   /* 0x000fe4000000005d */
[C---:B------:R-:W-:Y:S02]  /*a2f0*/  SHF.L.U32 R100, R55.reuse, R100, RZ ;  /* 0x0000006437647219 */ /* 0x040fe400000006ff */
[----:B------:R-:W-:Y:S02]  /*a300*/  SHF.L.U32 R92, R55, R92, RZ ;  /* 0x0000005c375c7219 */ /* 0x000fe400000006ff */
[----:B------:R-:W-:Y:S02]  /*a310*/  HMNMX2 R29, |R29|, 65504, 65504, PT ;  /* 0x7bff7bff1d1d7840 */ /* 0x000fe40003800200 */
[----:B------:R-:W-:-:S02]  /*a320*/  LOP3.LUT R95, R100, R93, RZ, 0xfc, !PT ;  /* 0x0000005d645f7212 */ /* 0x000fc400078efcff */
[----:B------:R-:W-:Y:S02]  /*a330*/  LOP3.LUT R92, R92, R27, RZ, 0xfc, !PT ;  /* 0x0000001b5c5c7212 */ /* 0x000fe400078efcff */
[C---:B------:R-:W-:Y:S02]  /*a340*/  LOP3.LUT R94, R28.reuse, 0x80008000, RZ, 0xfc, !PT ;  /* 0x800080001c5e7812 */ /* 0x040fe400078efcff */
[C---:B------:R-:W-:Y:S02]  /*a350*/  LOP3.LUT R27, R29.reuse, 0x80008000, RZ, 0xfc, !PT ;  /* 0x800080001d1b7812 */ /* 0x040fe400078efcff */
                                                                                                                                   /* 0x0000005e1c5d7241 */
                                                                                                                                   /* 0x1c0fe4000000005f */
                                                                                                                                   /* 0x0000001b1d597241 */
                                                                                                                                   /* 0x1c0fe4000000005c */
                                                                                                                                   /* 0x0000005e1c647241 */
                                                                                                                                   /* 0x1c0fe2000000805f */
[----:B------:R-:W-:Y:S01]  /*a390*/  HADD2 R96, R96, R93 ;  /* 0x0000005d60607230 */ /* 0x000fe20000000000 */
                                                                                                                                   /* 0x0000005e1c5e7241 */
                                                                                                                                   /* 0x000fe2000001005f */
[----:B------:R-:W-:Y:S01]  /*a3b0*/  HADD2 R93, R90, R89 ;  /* 0x000000595a5d7230 */ /* 0x000fe20000000000 */
                                                                                                                                   /* 0x0000001b1d597241 */
                                                                                                                                   /* 0x1c0fe2000000805c */
[----:B------:R-:W-:Y:S01]  /*a3d0*/  HADD2 R97, R97, R100 ;  /* 0x0000006461617230 */ /* 0x000fe20000000000 */
                                                                                                                                   /* 0x0000001b1d5a7241 */
                                                                                                                                   /* 0x000fe2000001005c */
[----:B------:R-:W-:Y:S01]  /*a3f0*/  HADD2 R94, R99, R94 ;  /* 0x0000005e635e7230 */ /* 0x000fe20000000000 */
[----:B------:R-:W-:Y:S01]  /*a400*/  ISETP.NE.AND P0, PT, R73, 0xb, PT ;  /* 0x0000000b4900780c */ /* 0x000fe20003f05270 */
[----:B------:R-:W-:Y:S01]  /*a410*/  HADD2 R89, R98, R89 ;  /* 0x0000005962597230 */ /* 0x000fe20000000000 */
[C-C-:B------:R-:W-:Y:S01]  /*a420*/  PRMT R98, R93.reuse, 0x5410, R96.reuse ;  /* 0x000054105d627816 */ /* 0x140fe20000000060 */
[----:B------:R-:W-:Y:S01]  /*a430*/  HADD2 R90, R91, R90 ;  /* 0x0000005a5b5a7230 */ /* 0x000fe20000000000 */
[----:B------:R-:W-:-:S02]  /*a440*/  PRMT R96, R93, 0x7632, R96 ;  /* 0x000076325d607816 */ /* 0x000fc40000000060 */
[----:B------:R-:W-:Y:S01]  /*a450*/  LOP3.LUT R92, R92, 0xffff, RZ, 0xc0, !PT ;  /* 0x0000ffff5c5c7812 */ /* 0x000fe200078ec0ff */
[----:B------:R0:W-:Y:S03]  /*a460*/  STS [R79], R98 ;  /* 0x000000624f007388 */ /* 0x0001e60000000800 */
[----:B------:R-:W-:Y:S01]  /*a470*/  PRMT R27, R95, 0x1054, R92 ;  /* 0x000010545f1b7816 */ /* 0x000fe2000000005c */
[----:B------:R1:W-:Y:S01]  /*a480*/  STS [R81], R96 ;  /* 0x0000006051007388 */ /* 0x0003e20000000800 */
[C-C-:B0-----:R-:W-:Y:S02]  /*a490*/  PRMT R98, R90.reuse, 0x5410, R94.reuse ;  /* 0x000054105a627816 */ /* 0x141fe4000000005e */
[----:B------:R-:W-:Y:S02]  /*a4a0*/  PRMT R94, R90, 0x7632, R94 ;  /* 0x000076325a5e7816 */ /* 0x000fe4000000005e */
[----:B-1----:R-:W-:-:S02]  /*a4b0*/  PRMT R96, R89, 0x5410, R97 ;  /* 0x0000541059607816 */ /* 0x002fc40000000061 */
[----:B------:R-:W-:-:S03]  /*a4c0*/  PRMT R97, R89, 0x7632, R97 ;  /* 0x0000763259617816 */ /* 0x000fc60000000061 */
[----:B------:R-:W-:Y:S04]  /*a4d0*/  STS [R85], R96 ;  /* 0x0000006055007388 */ /* 0x000fe80000000800 */
        /* <DEDUP_REMOVED lines=26> */
                                                                                                                                   /* 0x0000006219697241 */
                                                                                                                                   /* 0x1c0fe20000018064 */
[----:B------:R-:W-:Y:S01]  /*a690*/  IMAD.MOV.U32 R94, RZ, RZ, c[0x0][0xae4] ;  /* 0x0002b900ff5e7624 */ /* 0x000fe200078e00ff */
                                                                                                                                   /* 0x0000006219657241 */
                                                                                                                                   /* 0x080fe20000000064 */
[----:B------:R-:W-:Y:S01]  /*a6b0*/  IDP.2A.HI.S16.S8 R90, R87, c[0x2][0xc], R90 ;  /* 0x00800300575a7a26 */ /* 0x000fe2000000365a */
                                                                                                                                   /* 0x0000006219667241 */
                                                                                                                                   /* 0x080fe20000008064 */
[----:B------:R-:W-:Y:S01]  /*a6d0*/  IDP.2A.LO.S16.S8 R85, R87, c[0x2][0x8], R86 ;  /* 0x0080020057557a26 */ /* 0x000fe20000001656 */
                                                                                                                                   /* 0x0000006219677241 */
                                                                                                                                   /* 0x000fe20000010064 */
[----:B------:R-:W-:Y:S01]  /*a6f0*/  IDP.2A.LO.S16.S8 R86, R88, c[0x2][0x8], R91 ;  /* 0x0080020058567a26 */ /* 0x000fe2000000165b */
                                                                                                                                   /* 0x000000631a197241 */
                                                                                                                                   /* 0x080fe20000000018 */
[C---:B------:R-:W-:Y:S01]  /*a710*/  IDP.2A.LO.S16.S8 R87, R89.reuse, c[0x2][0x8], R92 ;  /* 0x0080020059577a26 */ /* 0x040fe2000000165c */
[----:B------:R-:W-:Y:S01]  /*a720*/  LDS R90, [R90] ;  /* 0x000000005a5a7984 */ /* 0x000fe20000000800 */
[----:B------:R-:W-:Y:S01]  /*a730*/  IDP.2A.HI.S16.S8 R88, R88, c[0x2][0xc], R93 ;  /* 0x0080030058587a26 */ /* 0x000fe2000000365d */
                                                                                                                                   /* 0x000000631a627241 */
                                                                                                                                   /* 0x0c0fe20000008018 */
[----:B------:R-:W-:Y:S01]  /*a750*/  IDP.2A.HI.S16.S8 R89, R89, c[0x2][0xc], R94 ;  /* 0x0080030059597a26 */ /* 0x000fe2000000365e */
[----:B------:R-:W0:Y:S01]  /*a760*/  LDS R97, [R85] ;  /* 0x0000000055617984 */ /* 0x000e220000000800 */
                                                                                                                                   /* 0x000000631a647241 */
                                                                                                                                   /* 0x000fc40000010018 */
                                                                                                                                   /* 0x000000631a187241 */
                                                                                                                                   /* 0x000fe20000018018 */
        /* <DEDUP_REMOVED lines=22> */
                                                                                                                                   /* 0x0000005a5c1a7241 */
                                                                                                                                   /* 0x0c0fe200000003ff */
[----:B------:R-:W-:Y:S01]  /*a900*/  HADD2 R100, R99, -R100 ;  /* 0x8000006463647230 */ /* 0x000fe20000000000 */
                                                                                                                                   /* 0x0000005a5c617242 */
                                                                                                                                   /* 0x040fe200000017ff */
[----:B------:R-:W-:Y:S01]  /*a920*/  HADD2 R91, R96, -R103 ;  /* 0x80000067605b7230 */ /* 0x000fe20000000000 */
                                                                                                                                   /* 0x000000625d5f7242 */
                                                                                                                                   /* 0x000fe400000017ff */
                                                                                                                                   /* 0x0000005a5c607241 */
                                                                                                                                   /* 0x100fe40000001061 */
                                                                                                                                   /* 0x000000185b197241 */
                                                                                                                                   /* 0x0c0fe400000003ff */
                                                                                                                                   /* 0x000000185b667242 */
                                                                                                                                   /* 0x000fc40000109761 */
                                                                                                                                   /* 0x0000005e64617242 */
                                                                                                                                   /* 0x140fe2000010975f */
[----:B------:R-:W-:Y:S01]  /*a980*/  IMAD R101, R25, 0x10, R26 ;  /* 0x0000001019657824 */ /* 0x000fe200078e021a */
                                                                                                                                   /* 0x000000625d1a7241 */
                                                                                                                                   /* 0x000fe400000003ff */
                                                                                                                                   /* 0x0000005e64197241 */
                                                                                                                                   /* 0x000fe200000003ff */
[----:B------:R-:W0:Y:S01]  /*a9b0*/  POPC R107, R101 ;  /* 0x00000065006b7309 */ /* 0x000e220000000000 */
                                                                                                                                   /* 0x000000185b677241 */
                                                                                                                                   /* 0x000fe40000009066 */
                                                                                                                                   /* 0x000000625d5f7241 */
                                                                                                                                   /* 0x000fe2000000105f */
[----:B------:R-:W-:Y:S01]  /*a9e0*/  IMAD R25, R25, 0x10, R26 ;  /* 0x0000001019197824 */ /* 0x000fe200078e021a */
                                                                                                                                   /* 0x0000006760697242 */
                                                                                                                                   /* 0x000fc400000017ff */
                                                                                                                                   /* 0x0000005e641a7241 */
                                                                                                                                   /* 0x000fe20000009061 */
[----:B------:R-:W1:Y:S01]  /*aa10*/  POPC R99, R25 ;  /* 0x0000001900637309 */ /* 0x000e620000000000 */
                                                                                                                                   /* 0x0000006760677241 */
                                                                                                                                   /* 0x100fe40000001069 */
                                                                                                                                   /* 0x0000001a5f607242 */
                                                                                                                                   /* 0x0c0fe400000017ff */
                                                                                                                                   /* 0x200000ff66667241 */
                                                                                                                                   /* 0x000fe20000001069 */
[----:B------:R-:W-:Y:S01]  /*aa50*/  HMUL2 R103, R103, c[0x0] [0x16c] ;  /* 0x00005b0067677a32 */ /* 0x000fe20000000000 */
                                                                                                                                   /* 0x0000001a5f1a7241 */
                                                                                                                                   /* 0x000fe40000001060 */
[----:B0-----:R-:W-:-:S02]  /*aa70*/  LOP3.LUT R107, R107, 0x1, RZ, 0xc0, !PT ;  /* 0x000000016b6b7812 */ /* 0x001fc400078ec0ff */
                                                                                                                                   /* 0x200000ff61607241 */
                                                                                                                                   /* 0x000fe20000001060 */
[----:B------:R-:W-:Y:S01]  /*aa90*/  IMAD.SHL.U32 R97, R102, 0x2, RZ ;  /* 0x0000000266617824 */ /* 0x000fe200078e00ff */
[----:B------:R-:W-:Y:S01]  /*aaa0*/  ISETP.NE.U32.AND P0, PT, R107, 0x1, PT ;  /* 0x000000016b00780c */ /* 0x000fe20003f05070 */
[----:B------:R-:W-:Y:S01]  /*aab0*/  HMUL2 R26, R26, c[0x0] [0x16c] ;  /* 0x00005b001a1a7a32 */ /* 0x000fe20000000000 */
[----:B-1----:R-:W-:Y:S01]  /*aac0*/  LOP3.LUT R99, R99, 0x1, RZ, 0xc0, !PT ;  /* 0x0000000163637812 */ /* 0x002fe200078ec0ff */
[----:B------:R-:W-:Y:S01]  /*aad0*/  IMAD.SHL.U32 R95, R96, 0x2, RZ ;  /* 0x00000002605f7824 */ /* 0x000fe200078e00ff */
[----:B------:R-:W-:Y:S02]  /*aae0*/  SEL R108, R77, 0xa820a820, !P0 ;  /* 0xa820a8204d6c7807 */ /* 0x000fe40004000000 */
[----:B------:R-:W-:Y:S02]  /*aaf0*/  ISETP.NE.U32.AND P0, PT, R99, 0x1, PT ;  /* 0x000000016300780c */ /* 0x000fe40003f05070 */
                                                                                                                                   /* 0x4040006c6c657241 */
                                                                                                                                   /* 0x000fc40000000065 */
[----:B------:R-:W-:Y:S02]  /*ab10*/  SEL R96, R77, 0xa820a820, !P0 ;  /* 0xa820a8204d607807 */ /* 0x000fe40004000000 */
[----:B------:R-:W-:Y:S02]  /*ab20*/  LOP3.LUT R108, R97, 0x1e, RZ, 0xc0, !PT ;  /* 0x0000001e616c7812 */ /* 0x000fe400078ec0ff */
[----:B------:R-:W-:Y:S02]  /*ab30*/  LOP3.LUT R102, R95, 0x1e, RZ, 0xc0, !PT ;  /* 0x0000001e5f667812 */ /* 0x000fe400078ec0ff */
                                                                                                                                   /* 0x4040006060607241 */
                                                                                                                                   /* 0x000fe40000000019 */
        /* <DEDUP_REMOVED lines=8> */
                                                                                                                                   /* 0x0000006319657241 */
                                                                                                                                   /* 0x1c0fe4000000006c */
                                                                                                                                   /* 0x000000601a667241 */
                                                                                                                                   /* 0x1c0fe4000000005f */
                                                                                                                                   /* 0x000000601a617241 */
                                                                                                                                   /* 0x1c0fe2000000805f */
[----:B------:R-:W-:Y:S01]  /*ac00*/  HADD2 R103, R92, R101 ;  /* 0x000000655c677230 */ /* 0x000fe20000000000 */
                                                                                                                                   /* 0x0000006319657241 */
                                                                                                                                   /* 0x1c0fe2000000806c */
[----:B------:R-:W-:Y:S01]  /*ac20*/  HADD2 R102, R93, R102 ;  /* 0x000000665d667230 */ /* 0x000fe20000000000 */
                                                                                                                                   /* 0x00000063195c7241 */
                                                                                                                                   /* 0x1c0fe2000001006c */
[----:B------:R-:W-:Y:S01]  /*ac40*/  HADD2 R98, R98, R97 ;  /* 0x0000006162627230 */ /* 0x000fe20000000000 */
                                                                                                                                   /* 0x0000006319637241 */
                                                                                                                                   /* 0x000fe2000001806c */
[----:B------:R-:W-:Y:S01]  /*ac60*/  HADD2 R90, R90, R101 ;  /* 0x000000655a5a7230 */ /* 0x000fe20000000000 */
                                                                                                                                   /* 0x000000601a5d7241 */
                                                                                                                                   /* 0x1c0fe2000001005f */
[----:B------:R-:W-:Y:S01]  /*ac80*/  HADD2 R91, R91, R92 ;  /* 0x0000005c5b5b7230 */ /* 0x000fe20000000000 */
                                                                                                                                   /* 0x000000601a617241 */
                                                                                                                                   /* 0x000fe2000001805f */
        /* <DEDUP_REMOVED lines=51> */
                                                                                                                                   /* 0x0000006017157241 */
                                                                                                                                   /* 0x000fc40000000061 */
[----:B------:R-:W1:Y:S01]  /*afe0*/  LDS R93, [R86] ;  /* 0x00000000565d7984 */ /* 0x000e620000000800 */
                                                                                                                                   /* 0x0000006017627241 */
                                                                                                                                   /* 0x1c0fe40000008061 */
                                                                                                                                   /* 0x0000006017177241 */
                                                                                                                                   /* 0x000fe20000010061 */
[----:B------:R-:W-:Y:S01]  /*b010*/  LDS R94, [R87] ;  /* 0x00000000575e7984 */ /* 0x000fe20000000800 */
                                                                                                                                   /* 0x0000006316607241 */
                                                                                                                                   /* 0x1c0fe40000000064 */
                                                                                                                                   /* 0x0000006316617241 */
                                                                                                                                   /* 0x1c0fe20000008064 */
[----:B------:R-:W2:Y:S01]  /*b040*/  LDS R95, [R88] ;  /* 0x00000000585f7984 */ /* 0x000ea20000000800 */
                                                                                                                                   /* 0x0000006316167241 */
                                                                                                                                   /* 0x000fc60000010064 */
        /* <DEDUP_REMOVED lines=13> */
                                                                                                                                   /* 0x00000061605d7241 */
                                                                                                                                   /* 0x000fe200000003ff */
[----:B------:R-:W-:Y:S01]  /*b140*/  HADD2 R91, R94, -R23 ;  /* 0x800000175e5b7230 */ /* 0x000fe20000000000 */
[----:B------:R-:W-:Y:S02]  /*b150*/  PRMT R78, R89, 0x7610, R78 ;  /* 0x00007610594e7816 */ /* 0x000fe4000000004e */
                                                                                                                                   /* 0x0000001563167241 */
                                                                                                                                   /* 0x000fc400000003ff */
                                                                                                                                   /* 0x000000625a177241 */
                                                                                                                                   /* 0x000fe400000003ff */
                                                                                                                                   /* 0x00000061605c7242 */
                                                                                                                                   /* 0x000fe200000017ff */
[----:B------:R-:W-:Y:S01]  /*b190*/  IMAD R93, R22, 0x10, R93 ;  /* 0x00000010165d7824 */ /* 0x000fe200078e025d */
                                                                                                                                   /* 0x0000004e5b167241 */
                                                                                                                                   /* 0x000fe400000003ff */
                                                                                                                                   /* 0x0000001563647242 */
                                                                                                                                   /* 0x100fe2000010975c */
[----:B------:R-:W0:Y:S01]  /*b1c0*/  POPC R102, R93 ;  /* 0x0000005d00667309 */ /* 0x000e220000000000 */
                                                                                                                                   /* 0x00000061605e7241 */
                                                                                                                                   /* 0x000fe2000000105c */
[----:B------:R-:W-:Y:S01]  /*b1e0*/  IMAD R22, R22, 0x10, R23 ;  /* 0x0000001016167824 */ /* 0x000fe200078e0217 */
                                                                                                                                   /* 0x000000625a177242 */
                                                                                                                                   /* 0x000fc400000017ff */
                                                                                                                                   /* 0x00000015635f7241 */
                                                                                                                                   /* 0x000fe40000009064 */
                                                                                                                                   /* 0x0000004e5b157242 */
                                                                                                                                   /* 0x140fe20000109717 */
[----:B------:R-:W1:Y:S01]  /*b220*/  POPC R89, R22 ;  /* 0x0000001600597309 */ /* 0x000e620000000000 */
                                                                                                                                   /* 0x0000005f5e657242 */
                                                                                                                                   /* 0x080fe400000017ff */
                                                                                                                                   /* 0x000000625a177241 */
                                                                                                                                   /* 0x000fe40000001017 */
                                                                                                                                   /* 0x0000004e5b5c7241 */
                                                                                                                                   /* 0x000fe40000009015 */
                                                                                                                                   /* 0x0000005f5e5f7241 */
                                                                                                                                   /* 0x000fc40000001065 */
[----:B0-----:R-:W-:Y:S02]  /*b270*/  LOP3.LUT R102, R102, 0x1, RZ, 0xc0, !PT ;  /* 0x0000000166667812 */ /* 0x001fe400078ec0ff */
                                                                                                                                   /* 0x0000005c175e7242 */
                                                                                                                                   /* 0x000fe200000017ff */
[----:B------:R-:W-:Y:S01]  /*b290*/  HMUL2 R95, R95, c[0x0] [0x16c] ;  /* 0x00005b005f5f7a32 */ /* 0x000fe20000000000 */
[----:B------:R-:W-:Y:S02]  /*b2a0*/  ISETP.NE.U32.AND P0, PT, R102, 0x1, PT ;  /* 0x000000016600780c */ /* 0x000fe40003f05070 */
                                                                                                                                   /* 0x200000ff64647241 */
                                                                                                                                   /* 0x000fe40000001065 */
[----:B-1----:R-:W-:Y:S02]  /*b2c0*/  LOP3.LUT R89, R89, 0x1, RZ, 0xc0, !PT ;  /* 0x0000000159597812 */ /* 0x002fe400078ec0ff */
                                                                                                                                   /* 0x200000ff15157241 */
                                                                                                                                   /* 0x000fe2000000105e */
[----:B------:R-:W-:Y:S01]  /*b2e0*/  IMAD.SHL.U32 R100, R100, 0x2, RZ ;  /* 0x0000000264647824 */ /* 0x000fe200078e00ff */
[----:B------:R-:W-:-:S02]  /*b2f0*/  SEL R102, R77, 0xa820a820, !P0 ;  /* 0xa820a8204d667807 */ /* 0x000fc40004000000 */
                                                                                                                                   /* 0x0000005c17177241 */
                                                                                                                                   /* 0x000fe4000000105e */
[----:B------:R-:W-:Y:S01]  /*b310*/  ISETP.NE.U32.AND P0, PT, R89, 0x1, PT ;  /* 0x000000015900780c */ /* 0x000fe20003f05070 */
[----:B------:R-:W-:Y:S01]  /*b320*/  IMAD.SHL.U32 R89, R21, 0x2, RZ ;  /* 0x0000000215597824 */ /* 0x000fe200078e00ff */
[----:B------:R-:W-:Y:S01]  /*b330*/  LOP3.LUT R100, R100, 0x1e, RZ, 0xc0, !PT ;  /* 0x0000001e64647812 */ /* 0x000fe200078ec0ff */
[----:B------:R-:W-:Y:S01]  /*b340*/  HMUL2 R23, R23, c[0x0] [0x16c] ;  /* 0x00005b0017177a32 */ /* 0x000fe20000000000 */
[----:B------:R-:W-:Y:S02]  /*b350*/  SEL R21, R77, 0xa820a820, !P0 ;  /* 0xa820a8204d157807 */ /* 0x000fe40004000000 */
[----:B------:R-:W-:Y:S02]  /*b360*/  LOP3.LUT R92, R89, 0x1e, RZ, 0xc0, !PT ;  /* 0x0000001e595c7812 */ /* 0x000fe400078ec0ff */
                                                                                                                                   /* 0x4040001515157241 */
                                                                                                                                   /* 0x000fc40000000016 */
[----:B------:R-:W-:Y:S02]  /*b380*/  HMNMX2 R22, |R95|, 65504, 65504, PT ;  /* 0x7bff7bff5f167840 */ /* 0x000fe40003800200 */
                                                                                                                                   /* 0x40400066665d7241 */
                                                                                                                                   /* 0x000fe4000000005d */
[C---:B------:R-:W-:Y:S02]  /*b3a0*/  SHF.L.U32 R100, R55.reuse, R100, RZ ;  /* 0x0000006437647219 */ /* 0x040fe400000006ff */
[----:B------:R-:W-:Y:S02]  /*b3b0*/  SHF.L.U32 R92, R55, R92, RZ ;  /* 0x0000005c375c7219 */ /* 0x000fe400000006ff */
[----:B------:R-:W-:Y:S02]  /*b3c0*/  HMNMX2 R23, |R23|, 65504, 65504, PT ;  /* 0x7bff7bff17177840 */ /* 0x000fe40003800200 */
[----:B------:R-:W-:-:S02]  /*b3d0*/  LOP3.LUT R95, R100, R93, RZ, 0xfc, !PT ;  /* 0x0000005d645f7212 */ /* 0x000fc400078efcff */
[----:B------:R-:W-:Y:S02]  /*b3e0*/  LOP3.LUT R92, R92, R21, RZ, 0xfc, !PT ;  /* 0x000000155c5c7212 */ /* 0x000fe400078efcff */
[C---:B------:R-:W-:Y:S02]  /*b3f0*/  LOP3.LUT R94, R22.reuse, 0x80008000, RZ, 0xfc, !PT ;  /* 0x80008000165e7812 */ /* 0x040fe400078efcff */
[C---:B------:R-:W-:Y:S02]  /*b400*/  LOP3.LUT R21, R23.reuse, 0x80008000, RZ, 0xfc, !PT ;  /* 0x8000800017157812 */ /* 0x040fe400078efcff */
                                                                                                                                   /* 0x0000005e165d7241 */
                                                                                                                                   /* 0x1c0fe4000000005f */
                                                                                                                                   /* 0x0000001517597241 */
                                                                                                                                   /* 0x1c0fe4000000005c */
                                                                                                                                   /* 0x0000005e16647241 */
                                                                                                                                   /* 0x1c0fe2000000805f */
[----:B------:R-:W-:Y:S01]  /*b440*/  HADD2 R96, R96, R93 ;  /* 0x0000005d60607230 */ /* 0x000fe20000000000 */
                                                                                                                                   /* 0x0000005e165e7241 */
                                                                                                                                   /* 0x000fe2000001005f */
[----:B------:R-:W-:Y:S01]  /*b460*/  HADD2 R93, R90, R89 ;  /* 0x000000595a5d7230 */ /* 0x000fe20000000000 */
                                                                                                                                   /* 0x0000001517597241 */
                                                                                                                                   /* 0x1c0fe2000000805c */
[----:B------:R-:W-:Y:S01]  /*b480*/  HADD2 R97, R97, R100 ;  /* 0x0000006461617230 */ /* 0x000fe20000000000 */
                                                                                                                                   /* 0x00000015175a7241 */
                                                                                                                                   /* 0x000fe2000001005c */
        /* <DEDUP_REMOVED lines=29> */
[----:B------:R-:W-:Y:S01]  /*b670*/  HFMA2 R88, -R81, c[0x0] [0x164].H1_H1, R7.H0_H0 ;  /* 0x3000590051587a31 */ /* 0x000fe20000040107 */
[----:B------:R-:W-:Y:S01]  /*b680*/  IMAD.MOV.U32 R91, RZ, RZ, c[0x0][0xb34] ;  /* 0x0002cd00ff5b7624 */ /* 0x000fe200078e00ff */
[----:B------:R-:W-:Y:S01]  /*b690*/  SHF.R.U32.HI R97, RZ, 0x10, R18 ;  /* 0x00000010ff617819 */ /* 0x000fe20000011612 */
[----:B------:R-:W-:Y:S01]  /*b6a0*/  IMAD.MOV.U32 R93, RZ, RZ, c[0x0][0xb38] ;  /* 0x0002ce00ff5d7624 */ /* 0x000fe200078e00ff */
[----:B------:R-:W-:Y:S01]  /*b6b0*/  LOP3.LUT R96, R19, 0x80008000, RZ, 0xfc, !PT ;  /* 0x8000800013607812 */ /* 0x000fe200078efcff */
[C---:B------:R-:W-:Y:S01]  /*b6c0*/  IDP.2A.LO.S16.S8 R81, R85.reuse, c[0x2][0x8], R92 ;  /* 0x0080020055517a26 */ /* 0x040fe2000000165c */
[----:B------:R-:W-:Y:S01]  /*b6d0*/  LOP3.LUT R18, R18, 0xffff, RZ, 0xc0, !PT ;  /* 0x0000ffff12127812 */ /* 0x000fe200078ec0ff */
[----:B------:R-:W-:Y:S01]  /*b6e0*/  IDP.2A.HI.S16.S8 R89, R85, c[0x2][0xc], R94 ;  /* 0x0080030055597a26 */ /* 0x000fe2000000365e */
[----:B------:R-:W-:Y:S01]  /*b6f0*/  LOP3.LUT R95, R20, 0x80008000, RZ, 0xfc, !PT ;  /* 0x80008000145f7812 */ /* 0x000fe200078efcff */
[----:B------:R-:W-:Y:S01]  /*b700*/  IDP.2A.LO.S16.S8 R85, R79, c[0x2][0x8], R86 ;  /* 0x008002004f557a26 */ /* 0x000fe20000001656 */
                                                                                                                                   /* 0x0000006013627241 */
                                                                                                                                   /* 0x080fe20000000061 */
[----:B------:R-:W-:Y:S01]  /*b720*/  IDP.2A.HI.S16.S8 R87, R79, c[0x2][0xc], R90 ;  /* 0x008003004f577a26 */ /* 0x000fe2000000365a */
[----:B------:R0:W-:Y:S01]  /*b730*/  LDS R94, [R89] ;  /* 0x00000000595e7984 */ /* 0x0001e20000000800 */
[C---:B------:R-:W-:Y:S01]  /*b740*/  IDP.2A.LO.S16.S8 R86, R88.reuse, c[0x2][0x8], R91 ;  /* 0x0080020058567a26 */ /* 0x040fe2000000165b */
                                                                                                                                   /* 0x0000006013637241 */
                                                                                                                                   /* 0x0c0fe20000008061 */
[----:B------:R-:W-:Y:S01]  /*b760*/  IDP.2A.HI.S16.S8 R88, R88, c[0x2][0xc], R93 ;  /* 0x0080030058587a26 */ /* 0x000fe2000000365d */
[----:B------:R-:W-:Y:S01]  /*b770*/  LDS R79, [R85] ;  /* 0x00000000554f7984 */ /* 0x000fe20000000800 */
                                                                                                                                   /* 0x0000006013607241 */
                                                                                                                                   /* 0x000fc40000010061 */
                                                                                                                                   /* 0x0000005f14137241 */
                                                                                                                                   /* 0x1c0fe20000000012 */
[----:B------:R-:W1:Y:S01]  /*b7a0*/  LDS R90, [R87] ;  /* 0x00000000575a7984 */ /* 0x000e620000000800 */
                                                                                                                                   /* 0x0000005f14597241 */
                                                                                                                                   /* 0x1c1fe40000008012 */
                                                                                                                                   /* 0x0000005f14127241 */
                                                                                                                                   /* 0x000fe20000010012 */
[----:B------:R-:W0:Y:S01]  /*b7d0*/  LDS R93, [R81] ;  /* 0x00000000515d7984 */ /* 0x000e220000000800 */
[----:B------:R-:W-:Y:S02]  /*b7e0*/  PRMT R96, R96, 0x5410, RZ ;  /* 0x0000541060607816 */ /* 0x000fe400000000ff */
[----:B------:R-:W-:Y:S01]  /*b7f0*/  PRMT R18, R18, 0x5410, RZ ;  /* 0x0000541012127816 */ /* 0x000fe200000000ff */
[----:B------:R-:W-:Y:S04]  /*b800*/  LDS R91, [R86] ;  /* 0x00000000565b7984 */ /* 0x000fe80000000800 */
[----:B------:R-:W2:Y:S01]  /*b810*/  LDS R92, [R88] ;  /* 0x00000000585c7984 */ /* 0x000ea20000000800 */
[----:B-1----:R-:W-:-:S02]  /*b820*/  PRMT R20, R79, 0x5410, R90 ;  /* 0x000054104f147816 */ /* 0x002fc4000000005a */
[----:B------:R-:W-:Y:S02]  /*b830*/  PRMT R79, R79, 0x7632, R90 ;  /* 0x000076324f4f7816 */ /* 0x000fe4000000005a */
[C-C-:B0-----:R-:W-:Y:S02]  /*b840*/  PRMT R95, R93.reuse, 0x5410, R94.reuse ;  /* 0x000054105d5f7816 */ /* 0x141fe4000000005e */
[----:B------:R-:W-:Y:S01]  /*b850*/  PRMT R93, R93, 0x7632, R94 ;  /* 0x000076325d5d7816 */ /* 0x000fe2000000005e */
[----:B------:R-:W-:Y:S01]  /*b860*/  HADD2 R98, R79, -R98 ;  /* 0x800000624f627230 */ /* 0x000fe20000000000 */
[----:B------:R-:W-:-:S03]  /*b870*/  IMAD.MOV.U32 R79, RZ, RZ, 0x5040000 ;  /* 0x05040000ff4f7424 */ /* 0x000fc600078e00ff */
[----:B------:R-:W-:Y:S01]  /*b880*/  HADD2 R96, R93, -R96 ;  /* 0x800000605d607230 */ /* 0x000fe20000000000 */
[C-C-:B--2---:R-:W-:Y:S02]  /*b890*/  PRMT R90, R91.reuse, 0x7632, R92.reuse ;  /* 0x000076325b5a7816 */ /* 0x144fe4000000005c */
[----:B------:R-:W-:-:S03]  /*b8a0*/  PRMT R92, R91, 0x5410, R92 ;  /* 0x000054105b5c7816 */ /* 0x000fc6000000005c */
[----:B------:R-:W-:Y:S02]  /*b8b0*/  HADD2 R99, R90, -R99 ;  /* 0x800000635a637230 */ /* 0x000fe40000000000 */
[----:B------:R-:W-:Y:S02]  /*b8c0*/  HADD2 R90, R95, -R18 ;  /* 0x800000125f5a7230 */ /* 0x000fe40000000000 */
[----:B------:R-:W-:Y:S01]  /*b8d0*/  HADD2 R18, R20, -R19 ;  /* 0x8000001314127230 */ /* 0x000fe20000000000 */
                                                                                                                                   /* 0x000000ff60137241 */
                                                                                                                                   /* 0x000fe200000003ff */
[----:B------:R-:W-:Y:S01]  /*b8f0*/  HADD2 R89, R92, -R89 ;  /* 0x800000595c597230 */ /* 0x000fe20000000000 */
                                                                                                                                   /* 0x0000006362147241 */
                                                                                                                                   /* 0x0c0fe400000003ff */
                                                                                                                                   /* 0x00000063625f7242 */
                                                                                                                                   /* 0x000fc6000000174f */
[----:B------:R-:W-:Y:S01]  /*b920*/  IMAD R93, R19, 0x10, R20 ;  /* 0x00000010135d7824 */ /* 0x000fe200078e0214 */
                                                                                                                                   /* 0x000000ff5a137241 */
                                                                                                                                   /* 0x000fe400000003ff */
                                                                                                                                   /* 0x0000005912147241 */
                                                                                                                                   /* 0x000fe200000003ff */
[----:B------:R-:W0:Y:S01]  /*b950*/  POPC R94, R93 ;  /* 0x0000005d005e7309 */ /* 0x000e220000000000 */
                                                                                                                                   /* 0x0000006362617241 */
                                                                                                                                   /* 0x000fc6000000105f */
[----:B------:R-:W-:Y:S01]  /*b970*/  IMAD R19, R19, 0x10, R20 ;  /* 0x0000001013137824 */ /* 0x000fe200078e0214 */
                                                                                                                                   /* 0x0000005912147242 */
                                                                                                                                   /* 0x0c0fe4000000174f */
                                                                                                                                   /* 0x0000006061387242 */
                                                                                                                                   /* 0x000fe20000001738 */
[----:B------:R-:W1:Y:S01]  /*b9a0*/  POPC R92, R19 ;  /* 0x00000013005c7309 */ /* 0x000e620000000000 */
                                                                                                                                   /* 0x00000059125b7241 */
                                                                                                                                   /* 0x000fe40000001014 */
                                                                                                                                   /* 0x200000ff5f5f7241 */
                                                                                                                                   /* 0x100fe40000001038 */
                                                                                                                                   /* 0x0000005a5b397242 */
                                                                                                                                   /* 0x000fe40000001739 */
                                                                                                                                   /* 0x0000006061617241 */
                                                                                                                                   /* 0x000fe20000001038 */
[----:B------:R-:W-:Y:S01]  /*b9f0*/  IMAD.SHL.U32 R95, R95, 0x2, RZ ;  /* 0x000000025f5f7824 */ /* 0x000fe200078e00ff */
[----:B0-----:R-:W-:-:S02]  /*ba00*/  LOP3.LUT R94, R94, 0x1, RZ, 0xc0, !PT ;  /* 0x000000015e5e7812 */ /* 0x001fc400078ec0ff */
                                                                                                                                   /* 0x200000ff14147241 */
                                                                                                                                   /* 0x100fe20000001039 */
[----:B------:R-:W-:Y:S01]  /*ba20*/  HMUL2 R97, R97, c[0x0] [0x16c] ;  /* 0x00005b0061617a32 */ /* 0x000fe20000000000 */
[----:B------:R-:W-:Y:S02]  /*ba30*/  ISETP.NE.U32.AND P0, PT, R94, 0x1, PT ;  /* 0x000000015e00780c */ /* 0x000fe40003f05070 */
                                                                                                                                   /* 0x0000005a5b5b7241 */
                                                                                                                                   /* 0x000fe40000001039 */
[----:B------:R-:W-:Y:S02]  /*ba50*/  SEL R94, R77, 0xa820a820, !P0 ;  /* 0xa820a8204d5e7807 */ /* 0x000fe40004000000 */
[----:B-1----:R-:W-:Y:S02]  /*ba60*/  LOP3.LUT R92, R92, 0x1, RZ, 0xc0, !PT ;  /* 0x000000015c5c7812 */ /* 0x002fe400078ec0ff */
                                                                                                                                   /* 0x4040005e5e647241 */
                                                                                                                                   /* 0x000fe2000000005d */
[----:B------:R-:W-:Y:S01]  /*ba80*/  IMAD.SHL.U32 R93, R20, 0x2, RZ ;  /* 0x00000002145d7824 */ /* 0x000fe200078e00ff */
[----:B------:R-:W-:Y:S01]  /*ba90*/  ISETP.NE.U32.AND P0, PT, R92, 0x1, PT ;  /* 0x000000015c00780c */ /* 0x000fe20003f05070 */
[----:B------:R-:W-:Y:S01]  /*baa0*/  HMUL2 R20, R91, c[0x0] [0x16c] ;  /* 0x00005b005b147a32 */ /* 0x000fe20000000000 */
[----:B------:R-:W-:-:S02]  /*bab0*/  LOP3.LUT R102, R95, 0x1e, RZ, 0xc0, !PT ;  /* 0x0000001e5f667812 */ /* 0x000fc400078ec0ff */
[----:B------:R-:W-:Y:S02]  /*bac0*/  SEL R92, R77, 0xa820a820, !P0 ;  /* 0xa820a8204d5c7807 */ /* 0x000fe40004000000 */
[----:B------:R-:W-:Y:S02]  /*bad0*/  LOP3.LUT R94, R93, 0x1e, RZ, 0xc0, !PT ;  /* 0x0000001e5d5e7812 */ /* 0x000fe400078ec0ff */
                                                                                                                                   /* 0x4040005c5c5c7241 */
                                                                                                                                   /* 0x000fe40000000013 */
[----:B------:R-:W-:Y:S02]  /*baf0*/  SHF.L.U32 R91, R55, R94, RZ ;  /* 0x0000005e375b7219 */ /* 0x000fe400000006ff */
[----:B------:R-:W-:Y:S02]  /*bb00*/  HMNMX2 R20, |R20|, 65504, 65504, PT ;  /* 0x7bff7bff14147840 */ /* 0x000fe40003800200 */
[----:B------:R-:W-:-:S02]  /*bb10*/  HMNMX2 R19, |R97|, 65504, 65504, PT ;  /* 0x7bff7bff61137840 */ /* 0x000fc40003800200 */
[----:B------:R-:W-:Y:S02]  /*bb20*/  SHF.L.U32 R93, R55, R102, RZ ;  /* 0x00000066375d7219 */ /* 0x000fe400000006ff */
[----:B------:R-:W-:Y:S02]  /*bb30*/  LOP3.LUT R91, R91, R92, RZ, 0xfc, !PT ;  /* 0x0000005c5b5b7212 */ /* 0x000fe400078efcff */
[C---:B------:R-:W-:Y:S02]  /*bb40*/  LOP3.LUT R92, R20.reuse, 0x80008000, RZ, 0xfc, !PT ;  /* 0x80008000145c7812 */ /* 0x040fe400078efcff */
[----:B------:R-:W-:Y:S02]  /*bb50*/  LOP3.LUT R100, R93, R100, RZ, 0xfc, !PT ;  /* 0x000000645d647212 */ /* 0x000fe400078efcff */
[----:B------:R-:W-:Y:S02]  /*bb60*/  LOP3.LUT R95, R19, 0x80008000, RZ, 0xfc, !PT ;  /* 0x80008000135f7812 */ /* 0x000fe400078efcff */
                                                                                                                                   /* 0x0000005c145d7241 */
                                                                                                                                   /* 0x000fc4000000005b */
                                                                                                                                   /* 0x0000005f13617241 */
                                                                                                                                   /* 0x1c0fe40000000064 */
                                                                                                                                   /* 0x0000005f13667241 */
                                                                                                                                   /* 0x1c0fe20000008064 */
[----:B------:R-:W-:Y:S01]  /*bba0*/  HADD2 R94, R18, R93 ;  /* 0x0000005d125e7230 */ /* 0x000fe20000000000 */
                                                                                                                                   /* 0x0000005c145d7241 */
                                                                                                                                   /* 0x1c0fe2000001005b */
[----:B------:R-:W-:Y:S01]  /*bbc0*/  HADD2 R97, R98, R97 ;  /* 0x0000006162617230 */ /* 0x000fe20000000000 */
                                                                                                                                   /* 0x0000005c14127241 */
                                                                                                                                   /* 0x000fe2000000805b */
[----:B------:R-:W-:Y:S01]  /*bbe0*/  HADD2 R99, R99, R102 ;  /* 0x0000006663637230 */ /* 0x000fe20000000000 */
                                                                                                                                   /* 0x0000005f135f7241 */
                                                                                                                                   /* 0x000fe20000010064 */
[----:B------:R-:W-:Y:S01]  /*bc00*/  HADD2 R93, R90.H0_H0, R93.H0_H0 ;  /* 0x2000005d5a5d7230 */ /* 0x000fe20000000800 */
[C-C-:B------:R-:W-:Y:S01]  /*bc10*/  PRMT R90, R94.reuse, 0x5410, R97.reuse ;  /* 0x000054105e5a7816 */ /* 0x140fe20000000061 */
[----:B------:R-:W-:Y:S01]  /*bc20*/  HADD2 R18, R89, R18 ;  /* 0x0000001259127230 */ /* 0x000fe20000000000 */
[----:B------:R-:W-:Y:S01]  /*bc30*/  ISETP.NE.AND P0, PT, R73, 0xe, PT ;  /* 0x0000000e4900780c */ /* 0x000fe20003f05270 */
[----:B------:R-:W-:Y:S01]  /*bc40*/  HADD2 R95, R96.H0_H0, R95.H0_H0 ;  /* 0x2000005f605f7230 */ /* 0x000fe20000000800 */
[----:B------:R-:W-:Y:S01]  /*bc50*/  PRMT R97, R94, 0x7632, R97 ;  /* 0x000076325e617816 */ /* 0x000fe20000000061 */
[----:B------:R0:W-:Y:S01]  /*bc60*/  STS [R85], R90 ;  /* 0x0000005a55007388 */ /* 0x0001e20000000800 */
[----:B------:R-:W-:-:S02]  /*bc70*/  LOP3.LUT R91, R91, 0xffff, RZ, 0xc0, !PT ;  /* 0x0000ffff5b5b7812 */ /* 0x000fc400078ec0ff */
[----:B------:R-:W-:Y:S01]  /*bc80*/  PRMT R93, R93, 0x5410, R95 ;  /* 0x000054105d5d7816 */ /* 0x000fe2000000005f */
[----:B------:R-:W-:Y:S01]  /*bc90*/  STS [R87], R97 ;  /* 0x0000006157007388 */ /* 0x000fe20000000800 */
[C-C-:B0-----:R-:W-:Y:S02]  /*bca0*/  PRMT R85, R18.reuse, 0x5410, R99.reuse ;  /* 0x0000541012557816 */ /* 0x141fe40000000063 */
        /* <DEDUP_REMOVED lines=19> */
[----:B------:R-:W-:Y:S01]  /*bde0*/  IDP.2A.HI.S16.S8 R85, R85, c[0x2][0xc], R92 ;  /* 0x0080030055557a26 */ /* 0x000fe2000000365c */
[----:B------:R-:W-:Y:S01]  /*bdf0*/  LOP3.LUT R99, R15, 0xffff, RZ, 0xc0, !PT ;  /* 0x0000ffff0f637812 */ /* 0x000fe200078ec0ff */
[----:B------:R-:W-:Y:S01]  /*be00*/  IMAD.MOV.U32 R88, RZ, RZ, c[0x0][0xb5c] ;  /* 0x0002d700ff587624 */ /* 0x000fe200078e00ff */
[----:B------:R-:W-:Y:S01]  /*be10*/  LDS R91, [R81] ;  /* 0x00000000515b7984 */ /* 0x000fe20000000800 */
[----:B------:R-:W-:Y:S01]  /*be20*/  IMAD.MOV.U32 R92, RZ, RZ, c[0x0][0xb64] ;  /* 0x0002d900ff5c7624 */ /* 0x000fe200078e00ff */
[----:B------:R-:W-:Y:S01]  /*be30*/  HFMA2 R90, -R90, c[0x0] [0x164].H1_H1, R7.H0_H0 ;  /* 0x300059005a5a7a31 */ /* 0x000fe20000040107 */
[----:B------:R-:W-:Y:S01]  /*be40*/  IDP.2A.LO.S16.S8 R86, R87, c[0x2][0x8], R86 ;  /* 0x0080020057567a26 */ /* 0x000fe20000001656 */
[----:B------:R-:W-:Y:S01]  /*be50*/  LOP3.LUT R98, R17, 0x80008000, RZ, 0xfc, !PT ;  /* 0x8000800011627812 */ /* 0x000fe200078efcff */
[----:B------:R-:W-:Y:S01]  /*be60*/  IDP.2A.HI.S16.S8 R87, R87, c[0x2][0xc], R88 ;  /* 0x0080030057577a26 */ /* 0x000fe20000003658 */
[----:B------:R-:W-:Y:S01]  /*be70*/  SHF.R.U32.HI R102, RZ, 0x10, R15 ;  /* 0x00000010ff667819 */ /* 0x000fe2000001160f */
[C---:B------:R-:W-:Y:S01]  /*be80*/  IDP.2A.LO.S16.S8 R88, R89.reuse, c[0x2][0x8], R92 ;  /* 0x0080020059587a26 */ /* 0x040fe2000000165c */
[----:B------:R-:W-:Y:S01]  /*be90*/  LDS R93, [R86] ;  /* 0x00000000565d7984 */ /* 0x000fe20000000800 */
[----:B------:R-:W-:Y:S01]  /*bea0*/  IMAD.MOV.U32 R95, RZ, RZ, c[0x0][0xb70] ;  /* 0x0002dc00ff5f7624 */ /* 0x000fe200078e00ff */
[----:B------:R-:W-:Y:S01]  /*beb0*/  LOP3.LUT R101, R16, 0x80008000, RZ, 0xfc, !PT ;  /* 0x8000800010657812 */ /* 0x000fe200078efcff */
[----:B------:R-:W-:Y:S01]  /*bec0*/  IDP.2A.HI.S16.S8 R89, R89, c[0x2][0xc], R94 ;  /* 0x0080030059597a26 */ /* 0x000fe2000000365e */
[----:B------:R-:W0:Y:S01]  /*bed0*/  LDS R92, [R85] ;  /* 0x00000000555c7984 */ /* 0x000e220000000800 */
[----:B------:R-:W-:Y:S01]  /*bee0*/  IDP.2A.LO.S16.S8 R90, R90, c[0x2][0x8], R95 ;  /* 0x008002005a5a7a26 */ /* 0x000fe2000000165f */
                                                                                                                                   /* 0x00000062110f7241 */
                                                                                                                                   /* 0x000fc40000000063 */
[----:B------:R-:W1:Y:S01]  /*bf00*/  LDS R94, [R87] ;  /* 0x00000000575e7984 */ /* 0x000e620000000800 */
                                                                                                                                   /* 0x0000006211647241 */
                                                                                                                                   /* 0x1c0fe40000008063 */
                                                                                                                                   /* 0x0000006211117241 */
                                                                                                                                   /* 0x000fe20000010063 */
[----:B------:R-:W-:Y:S01]  /*bf30*/  LDS R95, [R88] ;  /* 0x00000000585f7984 */ /* 0x000fe20000000800 */
                                                                                                                                   /* 0x0000006510627241 */
                                                                                                                                   /* 0x1c0fe40000000066 */
                                                                                                                                   /* 0x0000006510637241 */
                                                                                                                                   /* 0x1c0fe20000008066 */
[----:B------:R-:W2:Y:S01]  /*bf60*/  LDS R96, [R89] ;  /* 0x0000000059607984 */ /* 0x000ea20000000800 */
                                                                                                                                   /* 0x0000006510107241 */
                                                                                                                                   /* 0x000fc60000010066 */
[----:B------:R3:W4:Y:S01]  /*bf80*/  LDS R97, [R90] ;  /* 0x000000005a617984 */ /* 0x0007220000000800 */
[C-C-:B0-----:R-:W-:Y:S02]  /*bf90*/  PRMT R101, R91.reuse, 0x7632, R92.reuse ;  /* 0x000076325b657816 */ /* 0x141fe4000000005c */
[----:B---3--:R-:W-:Y:S02]  /*bfa0*/  PRMT R90, R91, 0x5410, R92 ;  /* 0x000054105b5a7816 */ /* 0x008fe4000000005c */
        /* <DEDUP_REMOVED lines=10> */
                                                                                                                                   /* 0x00000063625d7241 */
                                                                                                                                   /* 0x000fe200000003ff */
[----:B------:R-:W-:Y:S01]  /*c060*/  HADD2 R91, R96, -R17 ;  /* 0x80000011605b7230 */ /* 0x000fe20000000000 */
[----:B------:R-:W-:Y:S02]  /*c070*/  PRMT R78, R97, 0x7610, R78 ;  /* 0x00007610614e7816 */ /* 0x000fe4000000004e */
                                                                                                                                   /* 0x0000000f65107241 */
                                                                                                                                   /* 0x000fc400000003ff */
                                                                                                                                   /* 0x000000645a117241 */
                                                                                                                                   /* 0x000fe400000003ff */
                                                                                                                                   /* 0x00000063625c7242 */
                                                                                                                                   /* 0x000fe200000017ff */
[----:B------:R-:W-:Y:S01]  /*c0b0*/  IMAD R95, R16, 0x10, R93 ;  /* 0x00000010105f7824 */ /* 0x000fe200078e025d */
                                                                                                                                   /* 0x0000004e5b107241 */
                                                                                                                                   /* 0x000fe400000003ff */
                                                                                                                                   /* 0x0000000f65607242 */
                                                                                                                                   /* 0x100fe2000010975c */
[----:B------:R-:W0:Y:S01]  /*c0e0*/  POPC R102, R95 ;  /* 0x0000005f00667309 */ /* 0x000e220000000000 */
                                                                                                                                   /* 0x00000063625e7241 */
                                                                                                                                   /* 0x000fe2000000105c */
[----:B------:R-:W-:Y:S01]  /*c100*/  IMAD R16, R16, 0x10, R17 ;  /* 0x0000001010107824 */ /* 0x000fe200078e0211 */
                                                                                                                                   /* 0x000000645a117242 */
                                                                                                                                   /* 0x000fc400000017ff */
                                                                                                                                   /* 0x0000000f65617241 */
                                                                                                                                   /* 0x000fe40000009060 */
                                                                                                                                   /* 0x0000004e5b0f7242 */
                                                                                                                                   /* 0x140fe20000109711 */
[----:B------:R-:W1:Y:S01]  /*c140*/  POPC R93, R16 ;  /* 0x00000010005d7309 */ /* 0x000e620000000000 */
                                                                                                                                   /* 0x000000615e677242 */
                                                                                                                                   /* 0x080fe400000017ff */
                                                                                                                                   /* 0x000000645a117241 */
                                                                                                                                   /* 0x000fe40000001011 */
                                                                                                                                   /* 0x0000004e5b5c7241 */
                                                                                                                                   /* 0x000fe4000000900f */
                                                                                                                                   /* 0x000000615e617241 */
                                                                                                                                   /* 0x000fc40000001067 */
[----:B0-----:R-:W-:Y:S02]  /*c190*/  LOP3.LUT R102, R102, 0x1, RZ, 0xc0, !PT ;  /* 0x0000000166667812 */ /* 0x001fe400078ec0ff */
                                                                                                                                   /* 0x0000005c115e7242 */
                                                                                                                                   /* 0x000fe200000017ff */
[----:B------:R-:W-:Y:S01]  /*c1b0*/  HMUL2 R97, R97, c[0x0] [0x16c] ;  /* 0x00005b0061617a32 */ /* 0x000fe20000000000 */
[----:B------:R-:W-:Y:S02]  /*c1c0*/  ISETP.NE.U32.AND P0, PT, R102, 0x1, PT ;  /* 0x000000016600780c */ /* 0x000fe40003f05070 */
                                                                                                                                   /* 0x200000ff60607241 */
                                                                                                                                   /* 0x000fe40000001067 */
                                                                                                                                   /* 0x200000ff0f0f7241 */
                                                                                                                                   /* 0x000fe4000000105e */
[----:B-1----:R-:W-:Y:S01]  /*c1f0*/  LOP3.LUT R93, R93, 0x1, RZ, 0xc0, !PT ;  /* 0x000000015d5d7812 */ /* 0x002fe200078ec0ff */
[----:B------:R-:W-:Y:S01]  /*c200*/  IMAD.SHL.U32 R96, R96, 0x2, RZ ;  /* 0x0000000260607824 */ /* 0x000fe200078e00ff */
[----:B------:R-:W-:-:S02]  /*c210*/  SEL R102, R77, 0xa820a820, !P0 ;  /* 0xa820a8204d667807 */ /* 0x000fc40004000000 */
                                                                                                                                   /* 0x0000005c11117241 */
                                                                                                                                   /* 0x000fe2000000105e */
[----:B------:R-:W-:Y:S01]  /*c230*/  IMAD.SHL.U32 R92, R15, 0x2, RZ ;  /* 0x000000020f5c7824 */ /* 0x000fe200078e00ff */
[----:B------:R-:W-:Y:S02]  /*c240*/  ISETP.NE.U32.AND P0, PT, R93, 0x1, PT ;  /* 0x000000015d00780c */ /* 0x000fe40003f05070 */
[----:B------:R-:W-:Y:S01]  /*c250*/  LOP3.LUT R96, R96, 0x1e, RZ, 0xc0, !PT ;  /* 0x0000001e60607812 */ /* 0x000fe200078ec0ff */
[----:B------:R-:W-:Y:S01]  /*c260*/  HMUL2 R17, R17, c[0x0] [0x16c] ;  /* 0x00005b0011117a32 */ /* 0x000fe20000000000 */
[----:B------:R-:W-:Y:S02]  /*c270*/  SEL R15, R77, 0xa820a820, !P0 ;  /* 0xa820a8204d0f7807 */ /* 0x000fe40004000000 */
[----:B------:R-:W-:Y:S02]  /*c280*/  LOP3.LUT R92, R92, 0x1e, RZ, 0xc0, !PT ;  /* 0x0000001e5c5c7812 */ /* 0x000fe400078ec0ff */
                                                                                                                                   /* 0x4040000f0f0f7241 */
                                                                                                                                   /* 0x000fc40000000010 */
                                                                                                                                   /* 0x40400066665f7241 */
                                                                                                                                   /* 0x000fe4000000005f */
[----:B------:R-:W-:Y:S02]  /*c2b0*/  HMNMX2 R16, |R97|, 65504, 65504, PT ;  /* 0x7bff7bff61107840 */ /* 0x000fe40003800200 */
[C---:B------:R-:W-:Y:S02]  /*c2c0*/  SHF.L.U32 R96, R55.reuse, R96, RZ ;  /* 0x0000006037607219 */ /* 0x040fe400000006ff */
[----:B------:R-:W-:Y:S02]  /*c2d0*/  SHF.L.U32 R92, R55, R92, RZ ;  /* 0x0000005c375c7219 */ /* 0x000fe400000006ff */
[----:B------:R-:W-:Y:S02]  /*c2e0*/  HMNMX2 R17, |R17|, 65504, 65504, PT ;  /* 0x7bff7bff11117840 */ /* 0x000fe40003800200 */
[----:B------:R-:W-:-:S02]  /*c2f0*/  LOP3.LUT R95, R96, R95, RZ, 0xfc, !PT ;  /* 0x0000005f605f7212 */ /* 0x000fc400078efcff */
[----:B------:R-:W-:Y:S02]  /*c300*/  LOP3.LUT R92, R92, R15, RZ, 0xfc, !PT ;  /* 0x0000000f5c5c7212 */ /* 0x000fe400078efcff */
[C---:B------:R-:W-:Y:S02]  /*c310*/  LOP3.LUT R96, R16.reuse, 0x80008000, RZ, 0xfc, !PT ;  /* 0x8000800010607812 */ /* 0x040fe400078efcff */
[C---:B------:R-:W-:Y:S02]  /*c320*/  LOP3.LUT R15, R17.reuse, 0x80008000, RZ, 0xfc, !PT ;  /* 0x80008000110f7812 */ /* 0x040fe400078efcff */
                                                                                                                                   /* 0x0000006010617241 */
                                                                                                                                   /* 0x1c0fe4000000005f */
                                                                                                                                   /* 0x0000000f115d7241 */
                                                                                                                                   /* 0x1c0fe4000000005c */
                                                                                                                                   /* 0x0000006010667241 */
                                                                                                                                   /* 0x1c0fe2000000805f */
[----:B------:R-:W-:Y:S01]  /*c360*/  HADD2 R97, R98, R97 ;  /* 0x0000006162617230 */ /* 0x000fe20000000000 */
                                                                                                                                   /* 0x0000006010607241 */
                                                                                                                                   /* 0x000fe2000001005f */
[----:B------:R-:W-:Y:S01]  /*c380*/  HADD2 R94, R90, R93 ;  /* 0x0000005d5a5e7230 */ /* 0x000fe20000000000 */
                                                                                                                                   /* 0x0000000f115d7241 */
                                                                                                                                   /* 0x1c0fe2000000805c */
[----:B------:R-:W-:Y:S01]  /*c3a0*/  HADD2 R99, R99, R102 ;  /* 0x0000006663637230 */ /* 0x000fe20000000000 */
                                                                                                                                   /* 0x0000000f115a7241 */
                                                                                                                                   /* 0x000fe2000001005c */
        /* <DEDUP_REMOVED lines=9> */
[----:B------:R-:W-:Y:S02]  /*c450*/  PRMT R15, R95, 0x1054, R92 ;  /* 0x000010545f0f7816 */ /* 0x000fe4000000005c */
[C-C-:B0-----:R-:W-:Y:S02]  /*c460*/  PRMT R81, R93.reuse, 0x5410, R99.reuse ;  /* 0x000054105d517816 */ /* 0x141fe40000000063 */
[----:B------:R-:W-:Y:S02]  /*c470*/  PRMT R99, R93, 0x7632, R99 ;  /* 0x000076325d637816 */ /* 0x000fe40000000063 */
[C-C-:B-1----:R-:W-:Y:S01]  /*c480*/  PRMT R85, R90.reuse, 0x5410, R96.reuse ;  /* 0x000054105a557816 */ /* 0x142fe20000000060 */
[----:B------:R-:W-:Y:S01]  /*c490*/  STS [R86], R81 ;  /* 0x0000005156007388 */ /* 0x000fe20000000800 */
        /* <DEDUP_REMOVED lines=34> */
                                                                                                                                   /* 0x000000630e0c7241 */
                                                                                                                                   /* 0x000fc40000000062 */
[----:B------:R-:W-:Y:S01]  /*c6d0*/  IDP.2A.LO.S16.S8 R90, R90, c[0x2][0x8], R95 ;  /* 0x008002005a5a7a26 */ /* 0x000fe2000000165f */
[----:B------:R-:W1:Y:S01]  /*c6e0*/  LDS R94, [R87] ;  /* 0x00000000575e7984 */ /* 0x000e620000000800 */
                                                                                                                                   /* 0x000000630e647241 */
                                                                                                                                   /* 0x1c0fe40000008062 */
                                                                                                                                   /* 0x000000630e0e7241 */
                                                                                                                                   /* 0x000fe20000010062 */
[----:B------:R-:W-:Y:S01]  /*c710*/  LDS R95, [R88] ;  /* 0x00000000585f7984 */ /* 0x000fe20000000800 */
                                                                                                                                   /* 0x000000660d627241 */
                                                                                                                                   /* 0x1c0fe40000000065 */
                                                                                                                                   /* 0x000000660d637241 */
                                                                                                                                   /* 0x1c0fe20000008065 */
[----:B------:R-:W2:Y:S01]  /*c740*/  LDS R96, [R89] ;  /* 0x0000000059607984 */ /* 0x000ea20000000800 */
                                                                                                                                   /* 0x000000660d0d7241 */
                                                                                                                                   /* 0x000fc60000010065 */
        /* <DEDUP_REMOVED lines=13> */
                                                                                                                                   /* 0x00000063625c7241 */
                                                                                                                                   /* 0x000fe200000003ff */
[----:B------:R-:W-:Y:S01]  /*c840*/  HADD2 R91, R95, -R14 ;  /* 0x8000000e5f5b7230 */ /* 0x000fe20000000000 */
[----:B------:R-:W-:Y:S02]  /*c850*/  PRMT R78, R97, 0x7610, R78 ;  /* 0x00007610614e7816 */ /* 0x000fe4000000004e */
                                                                                                                                   /* 0x0000000c5e0d7241 */
                                                                                                                                   /* 0x000fc400000003ff */
                                                                                                                                   /* 0x000000645a0e7241 */
                                                                                                                                   /* 0x000fe400000003ff */
                                                                                                                                   /* 0x00000063625f7242 */
                                                                                                                                   /* 0x080fe200000017ff */
[----:B------:R-:W-:Y:S01]  /*c890*/  IMAD R96, R13, 0x10, R92 ;  /* 0x000000100d607824 */ /* 0x000fe200078e025c */
                                                                                                                                   /* 0x0000004e5b0d7241 */
                                                                                                                                   /* 0x000fe400000003ff */
                                                                                                                                   /* 0x0000000c5e617242 */
                                                                                                                                   /* 0x100fe2000010975f */
[----:B------:R-:W0:Y:S01]  /*c8c0*/  POPC R101, R96 ;  /* 0x0000006000657309 */ /* 0x000e220000000000 */
                                                                                                                                   /* 0x000000645a5d7242 */
                                                                                                                                   /* 0x000fe200000017ff */
[----:B------:R-:W-:Y:S01]  /*c8e0*/  IMAD R13, R13, 0x10, R14 ;  /* 0x000000100d0d7824 */ /* 0x000fe200078e020e */
                                                                                                                                   /* 0x00000063625f7241 */
                                                                                                                                   /* 0x000fc4000000105f */
                                                                                                                                   /* 0x0000000c5e667241 */
                                                                                                                                   /* 0x000fe40000009061 */
                                                                                                                                   /* 0x0000004e5b0c7242 */
                                                                                                                                   /* 0x100fe2000010975d */
[----:B------:R-:W1:Y:S01]  /*c920*/  POPC R92, R13 ;  /* 0x0000000d005c7309 */ /* 0x000e620000000000 */
                                                                                                                                   /* 0x000000665f6c7242 */
                                                                                                                                   /* 0x000fe400000017ff */
                                                                                                                                   /* 0x000000645a5d7241 */
                                                                                                                                   /* 0x000fe4000000105d */
                                                                                                                                   /* 0x0000004e5b0e7241 */
                                                                                                                                   /* 0x000fe4000000900c */
                                                                                                                                   /* 0x000000665f667241 */
                                                                                                                                   /* 0x000fc4000000106c */
[----:B0-----:R-:W-:Y:S02]  /*c970*/  LOP3.LUT R101, R101, 0x1, RZ, 0xc0, !PT ;  /* 0x0000000165657812 */ /* 0x001fe400078ec0ff */
                                                                                                                                   /* 0x0000000e5d5f7242 */
                                                                                                                                   /* 0x000fe200000017ff */
[----:B------:R-:W-:Y:S01]  /*c990*/  HMUL2 R102, R102, c[0x0] [0x16c] ;  /* 0x00005b0066667a32 */ /* 0x000fe20000000000 */
[----:B------:R-:W-:Y:S02]  /*c9a0*/  ISETP.NE.U32.AND P0, PT, R101, 0x1, PT ;  /* 0x000000016500780c */ /* 0x000fe40003f05070 */
                                                                                                                                   /* 0x200000ff0c0c7241 */
                                                                                                                                   /* 0x000fe4000000105f */
[----:B-1----:R-:W-:Y:S02]  /*c9c0*/  LOP3.LUT R92, R92, 0x1, RZ, 0xc0, !PT ;  /* 0x000000015c5c7812 */ /* 0x002fe400078ec0ff */
                                                                                                                                   /* 0x200000ff61617241 */
                                                                                                                                   /* 0x000fc4000000106c */
[----:B------:R-:W-:Y:S02]  /*c9e0*/  SEL R101, R77, 0xa820a820, !P0 ;  /* 0xa820a8204d657807 */ /* 0x000fe40004000000 */
                                                                                                                                   /* 0x0000000e5d0e7241 */
                                                                                                                                   /* 0x000fe2000000105f */
[----:B------:R-:W-:Y:S01]  /*ca00*/  IMAD.SHL.U32 R97, R97, 0x2, RZ ;  /* 0x0000000261617824 */ /* 0x000fe200078e00ff */
[----:B------:R-:W-:Y:S01]  /*ca10*/  ISETP.NE.U32.AND P0, PT, R92, 0x1, PT ;  /* 0x000000015c00780c */ /* 0x000fe20003f05070 */
[----:B------:R-:W-:Y:S01]  /*ca20*/  IMAD.SHL.U32 R92, R12, 0x2, RZ ;  /* 0x000000020c5c7824 */ /* 0x000fe200078e00ff */
                                                                                                                                   /* 0x4040006565607241 */
                                                                                                                                   /* 0x000fe20000000060 */
[----:B------:R-:W-:Y:S01]  /*ca40*/  HMUL2 R14, R14, c[0x0] [0x16c] ;  /* 0x00005b000e0e7a32 */ /* 0x000fe20000000000 */
[----:B------:R-:W-:Y:S02]  /*ca50*/  SEL R12, R77, 0xa820a820, !P0 ;  /* 0xa820a8204d0c7807 */ /* 0x000fe40004000000 */
[----:B------:R-:W-:-:S02]  /*ca60*/  LOP3.LUT R92, R92, 0x1e, RZ, 0xc0, !PT ;  /* 0x0000001e5c5c7812 */ /* 0x000fc400078ec0ff */
[----:B------:R-:W-:Y:S02]  /*ca70*/  LOP3.LUT R108, R97, 0x1e, RZ, 0xc0, !PT ;  /* 0x0000001e616c7812 */ /* 0x000fe400078ec0ff */
                                                                                                                                   /* 0x4040000c0c0c7241 */
                                                                                                                                   /* 0x000fe4000000000d */
        /* <DEDUP_REMOVED lines=8> */
                                                                                                                                   /* 0x0000005c0d617241 */
                                                                                                                                   /* 0x000fe40000000060 */
                                                                                                                                   /* 0x0000000c0e5f7241 */
                                                                                                                                   /* 0x000fc4000000005d */
                                                                                                                                   /* 0x0000005c0d667241 */
                                                                                                                                   /* 0x1c0fe20000008060 */
[----:B------:R-:W-:Y:S01]  /*cb40*/  HADD2 R98, R98, R97 ;  /* 0x0000006162627230 */ /* 0x000fe20000000000 */
                                                                                                                                   /* 0x0000005c0d617241 */
                                                                                                                                   /* 0x000fe20000010060 */
[----:B------:R-:W-:Y:S01]  /*cb60*/  HADD2 R90, R90, R95 ;  /* 0x0000005f5a5a7230 */ /* 0x000fe20000000000 */
                                                                                                                                   /* 0x0000000c0e5f7241 */
                                                                                                                                   /* 0x1c0fe2000000805d */
[----:B------:R-:W-:Y:S01]  /*cb80*/  HADD2 R99, R99, R102 ;  /* 0x0000006663637230 */ /* 0x000fe20000000000 */
                                                                                                                                   /* 0x0000000c0e0c7241 */
                                                                                                                                   /* 0x000fe2000001005d */
        /* <DEDUP_REMOVED lines=34> */
[----:B------:R-:W-:Y:S01]  /*cdc0*/  IDP.2A.LO.S16.S8 R85, R87, c[0x2][0x8], R90 ;  /* 0x0080020057557a26 */ /* 0x000fe2000000165a */
[----:B------:R-:W-:Y:S01]  /*cdd0*/  LOP3.LUT R9, R9, 0xffff, RZ, 0xc0, !PT ;  /* 0x0000ffff09097812 */ /* 0x000fe200078ec0ff */
[C---:B------:R-:W-:Y:S01]  /*cde0*/  IDP.2A.LO.S16.S8 R81, R86.reuse, c[0x2][0x8], R81 ;  /* 0x0080020056517a26 */ /* 0x040fe20000001651 */
[----:B------:R-:W-:Y:S01]  /*cdf0*/  LOP3.LUT R96, R11, 0x80008000, RZ, 0xfc, !PT ;  /* 0x800080000b607812 */ /* 0x000fe200078efcff */
[----:B------:R-:W-:Y:S01]  /*ce00*/  IDP.2A.HI.S16.S8 R89, R86, c[0x2][0xc], R89 ;  /* 0x0080030056597a26 */ /* 0x000fe20000003659 */
[----:B------:R-:W-:Y:S01]  /*ce10*/  LDS R90, [R85] ;  /* 0x00000000555a7984 */ /* 0x000fe20000000800 */
[----:B------:R-:W-:Y:S01]  /*ce20*/  IDP.2A.HI.S16.S8 R87, R87, c[0x2][0xc], R92 ;  /* 0x0080030057577a26 */ /* 0x000fe2000000365c */
                                                                                                                                   /* 0x0000005f0a627241 */
                                                                                                                                   /* 0x080fe20000000061 */
[C---:B------:R-:W-:Y:S01]  /*ce40*/  IDP.2A.LO.S16.S8 R86, R88.reuse, c[0x2][0x8], R91 ;  /* 0x0080020058567a26 */ /* 0x040fe2000000165b */
[----:B------:R-:W-:Y:S01]  /*ce50*/  LDS R94, [R81] ;  /* 0x00000000515e7984 */ /* 0x000fe20000000800 */
[----:B------:R-:W-:Y:S01]  /*ce60*/  IDP.2A.HI.S16.S8 R88, R88, c[0x2][0xc], R93 ;  /* 0x0080030058587a26 */ /* 0x000fe2000000365d */
                                                                                                                                   /* 0x0000005f0a637241 */
                                                                                                                                   /* 0x000fc40000008061 */
[----:B------:R-:W0:Y:S01]  /*ce80*/  LDS R91, [R87] ;  /* 0x00000000575b7984 */ /* 0x000e220000000800 */
                                                                                                                                   /* 0x0000005f0a617241 */
                                                                                                                                   /* 0x000fe40000010061 */
                                                                                                                                   /* 0x000000600b0a7241 */
                                                                                                                                   /* 0x1c0fe20000000009 */
[----:B------:R-:W1:Y:S01]  /*ceb0*/  LDS R89, [R89] ;  /* 0x0000000059597984 */ /* 0x000e620000000800 */
                                                                                                                                   /* 0x000000600b5f7241 */
                                                                                                                                   /* 0x1c0fe40000008009 */
                                                                                                                                   /* 0x000000600b097241 */
                                                                                                                                   /* 0x000fe20000010009 */
[----:B------:R-:W-:Y:S01]  /*cee0*/  LDS R92, [R86] ;  /* 0x00000000565c7984 */ /* 0x000fe20000000800 */
[----:B------:R-:W-:Y:S02]  /*cef0*/  PRMT R97, R97, 0x5410, RZ ;  /* 0x0000541061617816 */ /* 0x000fe400000000ff */
[----:B------:R-:W-:Y:S01]  /*cf00*/  PRMT R9, R9, 0x5410, RZ ;  /* 0x0000541009097816 */ /* 0x000fe200000000ff */
[----:B------:R-:W2:Y:S01]  /*cf10*/  LDS R93, [R88] ;  /* 0x00000000585d7984 */ /* 0x000ea20000000800 */
[----:B0-----:R-:W-:-:S02]  /*cf20*/  PRMT R11, R90, 0x5410, R91 ;  /* 0x000054105a0b7816 */ /* 0x001fc4000000005b */
[----:B------:R-:W-:Y:S02]  /*cf30*/  PRMT R91, R90, 0x7632, R91 ;  /* 0x000076325a5b7816 */ /* 0x000fe4000000005b */
[C-C-:B-1----:R-:W-:Y:S02]  /*cf40*/  PRMT R96, R94.reuse, 0x5410, R89.reuse ;  /* 0x000054105e607816 */ /* 0x142fe40000000059 */
[----:B------:R-:W-:Y:S01]  /*cf50*/  PRMT R94, R94, 0x7632, R89 ;  /* 0x000076325e5e7816 */ /* 0x000fe20000000059 */
[----:B------:R-:W-:Y:S02]  /*cf60*/  HADD2 R98, R91, -R98 ;  /* 0x800000625b627230 */ /* 0x000fe40000000000 */
[----:B------:R-:W-:Y:S02]  /*cf70*/  HADD2 R89, R96, -R9 ;  /* 0x8000000960597230 */ /* 0x000fe40000000000 */
[----:B------:R-:W-:Y:S01]  /*cf80*/  HADD2 R97, R94, -R97 ;  /* 0x800000615e617230 */ /* 0x000fe20000000000 */
[C-C-:B--2---:R-:W-:Y:S01]  /*cf90*/  PRMT R90, R92.reuse, 0x7632, R93.reuse ;  /* 0x000076325c5a7816 */ /* 0x144fe2000000005d */
[----:B------:R-:W-:Y:S01]  /*cfa0*/  HADD2 R9, R11, -R10 ;  /* 0x8000000a0b097230 */ /* 0x000fe20000000000 */
[----:B------:R-:W-:-:S02]  /*cfb0*/  PRMT R92, R92, 0x5410, R93 ;  /* 0x000054105c5c7816 */ /* 0x000fc4000000005d */
                                                                                                                                   /* 0x000000ff610a7241 */
                                                                                                                                   /* 0x000fe200000003ff */
[----:B------:R-:W-:Y:S02]  /*cfd0*/  HADD2 R99, R90, -R99 ;  /* 0x800000635a637230 */ /* 0x000fe40000000000 */
[----:B------:R-:W-:-:S03]  /*cfe0*/  HADD2 R95, R92, -R95 ;  /* 0x8000005f5c5f7230 */ /* 0x000fc60000000000 */
                                                                                                                                   /* 0x00000063620b7241 */
                                                                                                                                   /* 0x040fe400000003ff */
                                                                                                                                   /* 0x0000005f095a7242 */
                                                                                                                                   /* 0x100fe4000000174f */
                                                                                                                                   /* 0x00000063625d7242 */
                                                                                                                                   /* 0x000fe2000000174f */
[----:B------:R-:W-:Y:S01]  /*d020*/  IMAD R91, R10, 0x10, R11 ;  /* 0x000000100a5b7824 */ /* 0x000fe200078e020b */
                                                                                                                                   /* 0x000000ff590a7241 */
                                                                                                                                   /* 0x000fe400000003ff */
                                                                                                                                   /* 0x0000005f090b7241 */
                                                                                                                                   /* 0x0c0fe200000003ff */
[----:B------:R-:W0:Y:S01]  /*d050*/  POPC R96, R91 ;  /* 0x0000005b00607309 */ /* 0x000e220000000000 */
                                                                                                                                   /* 0x0000005f095c7241 */
                                                                                                                                   /* 0x000fc4000000105a */
                                                                                                                                   /* 0x00000063625e7241 */
                                                                                                                                   /* 0x000fe2000000105d */
[----:B------:R-:W-:Y:S01]  /*d080*/  IMAD R10, R10, 0x10, R11 ;  /* 0x000000100a0a7824 */ /* 0x000fe200078e020b */
                                                                                                                                   /* 0x000000595c3b7242 */
                                                                                                                                   /* 0x000fe4000000173b */
                                                                                                                                   /* 0x000000615e3a7242 */
                                                                                                                                   /* 0x080fe2000000173a */
[----:B------:R-:W1:Y:S01]  /*d0b0*/  POPC R11, R10 ;  /* 0x0000000a000b7309 */ /* 0x000e620000000000 */
                                                                                                                                   /* 0x200000ff5a5a7241 */
                                                                                                                                   /* 0x100fe4000000103b */
                                                                                                                                   /* 0x200000ff5d5d7241 */
                                                                                                                                   /* 0x100fe4000000103a */
                                                                                                                                   /* 0x000000615e5e7241 */
                                                                                                                                   /* 0x000fe2000000103a */
[----:B------:R-:W-:Y:S01]  /*d0f0*/  IMAD.SHL.U32 R90, R90, 0x2, RZ ;  /* 0x000000025a5a7824 */ /* 0x000fe200078e00ff */
                                                                                                                                   /* 0x000000595c5c7241 */
                                                                                                                                   /* 0x000fe2000000103b */
[----:B------:R-:W-:Y:S01]  /*d110*/  IMAD.SHL.U32 R93, R93, 0x2, RZ ;  /* 0x000000025d5d7824 */ /* 0x000fe200078e00ff */
[----:B0-----:R-:W-:Y:S01]  /*d120*/  LOP3.LUT R96, R96, 0x1, RZ, 0xc0, !PT ;  /* 0x0000000160607812 */ /* 0x001fe200078ec0ff */
[----:B------:R-:W-:Y:S01]  /*d130*/  HMUL2 R94, R94, c[0x0] [0x16c] ;  /* 0x00005b005e5e7a32 */ /* 0x000fe20000000000 */
[----:B------:R-:W-:-:S02]  /*d140*/  LOP3.LUT R90, R90, 0x1e, RZ, 0xc0, !PT ;  /* 0x0000001e5a5a7812 */ /* 0x000fc400078ec0ff */
[----:B------:R-:W-:Y:S02]  /*d150*/  ISETP.NE.U32.AND P0, PT, R96, 0x1, PT ;  /* 0x000000016000780c */ /* 0x000fe40003f05070 */
[----:B------:R-:W-:Y:S02]  /*d160*/  SHF.L.U32 R90, R55, R90, RZ ;  /* 0x0000005a375a7219 */ /* 0x000fe400000006ff */
[----:B-1----:R-:W-:Y:S02]  /*d170*/  LOP3.LUT R11, R11, 0x1, RZ, 0xc0, !PT ;  /* 0x000000010b0b7812 */ /* 0x002fe400078ec0ff */
[----:B------:R-:W-:Y:S02]  /*d180*/  SEL R96, R77, 0xa820a820, !P0 ;  /* 0xa820a8204d607807 */ /* 0x000fe40004000000 */
[----:B------:R-:W-:Y:S01]  /*d190*/  ISETP.NE.U32.AND P0, PT, R11, 0x1, PT ;  /* 0x000000010b00780c */ /* 0x000fe20003f05070 */
[----:B------:R-:W-:Y:S01]  /*d1a0*/  HMUL2 R11, R92, c[0x0] [0x16c] ;  /* 0x00005b005c0b7a32 */ /* 0x000fe20000000000 */
                                                                                                                                   /* 0x4040006060607241 */
                                                                                                                                   /* 0x000fc4000000005b */
[----:B------:R-:W-:Y:S02]  /*d1c0*/  SEL R91, R77, 0xa820a820, !P0 ;  /* 0xa820a8204d5b7807 */ /* 0x000fe40004000000 */
[----:B------:R-:W-:Y:S02]  /*d1d0*/  LOP3.LUT R92, R93, 0x1e, RZ, 0xc0, !PT ;  /* 0x0000001e5d5c7812 */ /* 0x000fe400078ec0ff */
                                                                                                                                   /* 0x4040005b5b5b7241 */
                                                                                                                                   /* 0x000fe4000000000a */
[----:B------:R-:W-:Y:S02]  /*d1f0*/  HMNMX2 R10, |R94|, 65504, 65504, PT ;  /* 0x7bff7bff5e0a7840 */ /* 0x000fe40003800200 */
[----:B------:R-:W-:Y:S02]  /*d200*/  HMNMX2 R11, |R11|, 65504, 65504, PT ;  /* 0x7bff7bff0b0b7840 */ /* 0x000fe40003800200 */
[----:B------:R-:W-:-:S02]  /*d210*/  SHF.L.U32 R93, R55, R92, RZ ;  /* 0x0000005c375d7219 */ /* 0x000fc400000006ff */
[----:B------:R-:W-:Y:S02]  /*d220*/  LOP3.LUT R90, R90, R91, RZ, 0xfc, !PT ;  /* 0x0000005b5a5a7212 */ /* 0x000fe400078efcff */
[----:B------:R-:W-:Y:S02]  /*d230*/  LOP3.LUT R93, R93, R96, RZ, 0xfc, !PT ;  /* 0x000000605d5d7212 */ /* 0x000fe400078efcff */
[C---:B------:R-:W-:Y:S02]  /*d240*/  LOP3.LUT R94, R10.reuse, 0x80008000, RZ, 0xfc, !PT ;  /* 0x800080000a5e7812 */ /* 0x040fe400078efcff */
[C---:B------:R-:W-:Y:S02]  /*d250*/  LOP3.LUT R91, R11.reuse, 0x80008000, RZ, 0xfc, !PT ;  /* 0x800080000b5b7812 */ /* 0x040fe400078efcff */
                                                                                                                                   /* 0x0000005e0a657241 */
                                                                                                                                   /* 0x000fe4000000005d */
                                                                                                                                   /* 0x0000005b0b5c7241 */
                                                                                                                                   /* 0x000fc4000000005a */
                                                                                                                                   /* 0x0000005e0a607241 */
                                                                                                                                   /* 0x1c0fe2000000805d */
[----:B------:R-:W-:Y:S01]  /*d290*/  HADD2 R101, R98, R101 ;  /* 0x0000006562657230 */ /* 0x000fe20000000000 */
                                                                                                                                   /* 0x0000005e0a627241 */
                                                                                                                                   /* 0x000fe2000001005d */
[----:B------:R-:W-:Y:S01]  /*d2b0*/  HADD2 R9, R9, R92 ;  /* 0x0000005c09097230 */ /* 0x000fe20000000000 */
                                                                                                                                   /* 0x0000005b0b5c7241 */
                                                                                                                                   /* 0x1c0fe2000000805a */
[----:B------:R-:W-:Y:S01]  /*d2d0*/  HADD2 R96, R99, R96 ;  /* 0x0000006063607230 */ /* 0x000fe20000000000 */
                                                                                                                                   /* 0x0000005b0b5e7241 */
                                                                                                                                   /* 0x000fe2000001005a */
[----:B------:R-:W-:Y:S01]  /*d2f0*/  HADD2 R98, R97.H0_H0, R98.H0_H0 ;  /* 0x2000006261627230 */ /* 0x000fe20000000800 */
[--C-:B------:R-:W-:Y:S01]  /*d300*/  PRMT R100, R9, 0x5410, R101.reuse ;  /* 0x0000541009647816 */ /* 0x100fe20000000065 */
[----:B------:R-:W-:Y:S01]  /*d310*/  HADD2 R92, R95, R92 ;  /* 0x0000005c5f5c7230 */ /* 0x000fe20000000000 */
[----:B------:R-:W-:Y:S01]  /*d320*/  ISETP.NE.AND P0, PT, R73, 0x11, PT ;  /* 0x000000114900780c */ /* 0x000fe20003f05270 */
[----:B------:R-:W-:Y:S01]  /*d330*/  HADD2 R94, R89.H0_H0, R94.H0_H0 ;  /* 0x2000005e595e7230 */ /* 0x000fe20000000800 */
[----:B------:R-:W-:Y:S01]  /*d340*/  PRMT R101, R9, 0x7632, R101 ;  /* 0x0000763209657816 */ /* 0x000fe20000000065 */
[----:B------:R0:W-:Y:S01]  /*d350*/  STS [R85], R100 ;  /* 0x0000006455007388 */ /* 0x0001e20000000800 */
[----:B------:R-:W-:-:S02]  /*d360*/  LOP3.LUT R90, R90, 0xffff, RZ, 0xc0, !PT ;  /* 0x0000ffff5a5a7812 */ /* 0x000fc400078ec0ff */
[----:B------:R-:W-:Y:S01]  /*d370*/  PRMT R94, R94, 0x5410, R98 ;  /* 0x000054105e5e7816 */ /* 0x000fe20000000062 */
[----:B------:R1:W-:Y:S01]  /*d380*/  STS [R87], R101 ;  /* 0x0000006557007388 */ /* 0x0003e20000000800 */
[----:B------:R-:W-:Y:S02]  /*d390*/  PRMT R9, R93, 0x1054, R90 ;  /* 0x000010545d097816 */ /* 0x000fe4000000005a */
[C-C-:B0-----:R-:W-:Y:S02]  /*d3a0*/  PRMT R85, R92.reuse, 0x5410, R96.reuse ;  /* 0x000054105c557816 */ /* 0x141fe40000000060 */
[----:B------:R-:W-:-:S03]  /*d3b0*/  PRMT R96, R92, 0x7632, R96 ;  /* 0x000076325c607816 */ /* 0x000fc60000000060 */
[----:B------:R1:W-:Y:S04]  /*d3c0*/  STS [R86], R85 ;  /* 0x0000005556007388 */ /* 0x0003e80000000800 */
[----:B------:R1:W-:Y:S04]  /*d3d0*/  STS [R88], R96 ;  /* 0x0000006058007388 */ /* 0x0003e80000000800 */
[----:B------:R1:W-:Y:S04]  /*d3e0*/  STS [R81], R94 ;  /* 0x0000005e51007388 */ /* 0x0003e80000000800 */
[----:B------:R-:W-:Y:S06]  /*d3f0*/  @!P0 BAR.SYNC 0x0 ;  /* 0x0000000000008b1d */ /* 0x000fec0000000000 */
[----:B------:R-:W-:-:S13]  /*d400*/  ISETP.NE.AND P0, PT, R73, 0x11, PT ;  /* 0x000000114900780c */ /* 0x000fda0003f05270 */
[----:B------:R-:W-:Y:S05]  /*d410*/  @!P0 BRA `(.L_x_34) ;  /* 0x00002ce000008947 */ /* 0x000fea0003800000 */
[C---:B-1----:R-:W-:Y:S01]  /*d420*/  HSET2.BF.GE.AND R81, R3.reuse.H0_H0, c[0x0] [0xbcc], PT ;  /* 0x0002f30003517633 */ /* 0x042fe20003806880 */
[----:B------:R-:W-:Y:S01]  /*d430*/  IMAD.MOV.U32 R87, RZ, RZ, c[0x0][0xbd0] ;  /* 0x0002f400ff577624 */ /* 0x000fe200078e00ff */
[----:B------:R-:W-:Y:S01]  /*d440*/  HSET2.BF.GE.AND R85, R3.H0_H0, c[0x0] [0xbe4], PT ;  /* 0x0002f90003557633 */ /* 0x000fe20003806880 */
[----:B------:R-:W-:Y:S01]  /*d450*/  IMAD.MOV.U32 R89, RZ, RZ, c[0x0][0xbd4] ;  /* 0x0002f500ff597624 */ /* 0x000fe200078e00ff */
[----:B------:R-:W0:Y:S01]  /*d460*/  LDS R92, [R8+0x8] ;  /* 0x00000800085c7984 */ /* 0x000e220000000800 */
[--C-:B------:R-:W-:Y:S01]  /*d470*/  HFMA2 R86, -R81, c[0x0] [0x164].H1_H1, R7.reuse.H0_H0 ;  /* 0x3000590051567a31 */ /* 0x100fe20000040107 */
[----:B------:R-:W-:Y:S01]  /*d480*/  IMAD.MOV.U32 R95, RZ, RZ, c[0x0][0xbe0] ;  /* 0x0002f800ff5f7624 */ /* 0x000fe200078e00ff */
[----:B------:R-:W-:Y:S01]  /*d490*/  HFMA2 R88, -R85, c[0x0] [0x164].H1_H1, R7.H0_H0 ;  /* 0x3000590055587a31 */ /* 0x000fe20000040107 */
[----:B------:R-:W-:Y:S01]  /*d4a0*/  IMAD.MOV.U32 R85, RZ, RZ, c[0x0][0xbe8] ;  /* 0x0002fa00ff557624 */ /* 0x000fe200078e00ff */
[----:B------:R-:W1:Y:S01]  /*d4b0*/  LDS R91, [R8+0x4] ;  /* 0x00000400085b7984 */ /* 0x000e620000000800 */
[C---:B------:R-:W-:Y:S01]  /*d4c0*/  IDP.2A.LO.S16.S8 R81, R86.reuse, c[0x2][0x8], R87 ;  /* 0x0080020056517a26 */ /* 0x040fe20000001657 */
[----:B------:R-:W-:Y:S01]  /*d4d0*/  HSET2.BF.GE.AND R87, R3.H0_H0, c[0x0] [0xbd8], PT ;  /* 0x0002f60003577633 */ /* 0x000fe20003806880 */
[----:B------:R-:W-:Y:S01]  /*d4e0*/  IDP.2A.HI.S16.S8 R86, R86, c[0x2][0xc], R89 ;  /* 0x0080030056567a26 */ /* 0x000fe20000003659 */
[----:B------:R-:W2:Y:S01]  /*d4f0*/  LDS R90, [R8] ;  /* 0x00000000085a7984 */ /* 0x000ea20000000800 */
[----:B------:R-:W-:-:S02]  /*d500*/  IMAD.MOV.U32 R89, RZ, RZ, c[0x0][0xbec] ;  /* 0x0002fb00ff597624 */ /* 0x000fc400078e00ff */
[C---:B------:R-:W-:Y:S01]  /*d510*/  IDP.2A.LO.S16.S8 R85, R88.reuse, c[0x2][0x8], R85 ;  /* 0x0080020058557a26 */ /* 0x040fe20000001655 */
[----:B------:R-:W-:Y:S01]  /*d520*/  LDS R93, [R81] ;  /* 0x00000000515d7984 */ /* 0x000fe20000000800 */
[----:B------:R-:W-:Y:S01]  /*d530*/  IDP.2A.HI.S16.S8 R89, R88, c[0x2][0xc], R89 ;  /* 0x0080030058597a26 */ /* 0x000fe20000003659 */
[----:B------:R-:W-:Y:S01]  /*d540*/  HFMA2 R88, -R87, c[0x0] [0x164].H1_H1, R7.H0_H0 ;  /* 0x3000590057587a31 */ /* 0x000fe20000040107 */
[----:B------:R-:W-:Y:S01]  /*d550*/  IMAD.MOV.U32 R87, RZ, RZ, c[0x0][0xbdc] ;  /* 0x0002f700ff577624 */ /* 0x000fe200078e00ff */
[----:B------:R-:W3:Y:S03]  /*d560*/  LDS R94, [R86] ;  /* 0x00000000565e7984 */ /* 0x000ee60000000800 */
[C---:B------:R-:W-:Y:S01]  /*d570*/  IDP.2A.LO.S16.S8 R87, R88.reuse, c[0x2][0x8], R87 ;  /* 0x0080020058577a26 */ /* 0x040fe20000001657 */
[----:B------:R4:W-:Y:S01]  /*d580*/  LDS R98, [R89] ;  /* 0x0000000059627984 */ /* 0x0009e20000000800 */
[----:B------:R-:W-:-:S03]  /*d590*/  IDP.2A.HI.S16.S8 R88, R88, c[0x2][0xc], R95 ;  /* 0x0080030058587a26 */ /* 0x000fc6000000365f */
[----:B------:R-:W5:Y:S04]  /*d5a0*/  LDS R97, [R85] ;  /* 0x0000000055617984 */ /* 0x000f680000000800 */
[----:B------:R-:W-:Y:S04]  /*d5b0*/  LDS R95, [R87] ;  /* 0x00000000575f7984 */ /* 0x000fe80000000800 */
[----:B------:R-:W5:Y:S01]  /*d5c0*/  LDS R96, [R88] ;  /* 0x0000000058607984 */ /* 0x000f620000000800 */
[----:B0-----:R-:W-:Y:S02]  /*d5d0*/  SHF.R.U32.HI R100, RZ, 0x10, R92 ;  /* 0x00000010ff647819 */ /* 0x001fe4000001165c */
[----:B------:R-:W-:-:S02]  /*d5e0*/  LOP3.LUT R99, R92, 0xffff, RZ, 0xc0, !PT ;  /* 0x0000ffff5c637812 */ /* 0x000fc400078ec0ff */
[C---:B-1----:R-:W-:Y:S02]  /*d5f0*/  LOP3.LUT R101, R91.reuse, 0x80008000, RZ, 0xfc, !PT ;  /* 0x800080005b657812 */ /* 0x042fe400078efcff */
[C---:B--2---:R-:W-:Y:S02]  /*d600*/  LOP3.LUT R92, R90.reuse, 0x80008000, RZ, 0xfc, !PT ;  /* 0x800080005a5c7812 */ /* 0x044fe400078efcff */
                                                                                                                                   /* 0x000000655b667241 */
                                                                                                                                   /* 0x1c0fe40000000064 */
                                                                                                                                   /* 0x000000655b677241 */
                                                                                                                                   /* 0x1c0fe40000008064 */
                                                                                                                                   /* 0x000000655b647241 */
                                                                                                                                   /* 0x000fe40000010064 */
                                                                                                                                   /* 0x0000005c5a5b7241 */
                                                                                                                                   /* 0x000fc40000010063 */
[C-C-:B---3--:R-:W-:Y:S02]  /*d650*/  PRMT R108, R93.reuse, 0x5410, R94.reuse ;  /* 0x000054105d6c7816 */ /* 0x148fe4000000005e */
[----:B------:R-:W-:Y:S02]  /*d660*/  PRMT R101, R93, 0x7632, R94 ;  /* 0x000076325d657816 */ /* 0x000fe4000000005e */
                                                                                                                                   /* 0x0000005c5a597241 */
                                                                                                                                   /* 0x1d0fe40000000063 */
[----:B------:R-:W-:Y:S01]  /*d680*/  PRMT R91, R91, 0x5410, RZ ;  /* 0x000054105b5b7816 */ /* 0x000fe200000000ff */
[----:B------:R-:W-:Y:S01]  /*d690*/  HADD2 R102, R101, -R102 ;  /* 0x8000006665667230 */ /* 0x000fe20000000000 */
[----:B-----5:R-:W-:Y:S01]  /*d6a0*/  PRMT R94, R97, 0x5410, R98 ;  /* 0x00005410615e7816 */ /* 0x020fe20000000062 */
[----:B------:R-:W-:Y:S01]  /*d6b0*/  HADD2 R89, R108, -R89 ;  /* 0x800000596c597230 */ /* 0x000fe20000000000 */
                                                                                                                                   /* 0x0000005c5a5a7241 */
                                                                                                                                   /* 0x000fc40000008063 */
[----:B------:R-:W-:Y:S01]  /*d6d0*/  PRMT R97, R97, 0x7632, R98 ;  /* 0x0000763261617816 */ /* 0x000fe20000000062 */
[----:B------:R-:W-:Y:S01]  /*d6e0*/  HADD2 R91, R94, -R91 ;  /* 0x8000005b5e5b7230 */ /* 0x000fe20000000000 */
[C-C-:B------:R-:W-:Y:S02]  /*d6f0*/  PRMT R93, R95.reuse, 0x5410, R96.reuse ;  /* 0x000054105f5d7816 */ /* 0x140fe40000000060 */
[----:B------:R-:W-:Y:S02]  /*d700*/  PRMT R100, R100, 0x5410, RZ ;  /* 0x0000541064647816 */ /* 0x000fe400000000ff */
[----:B------:R-:W-:Y:S01]  /*d710*/  PRMT R96, R95, 0x7632, R96 ;  /* 0x000076325f607816 */ /* 0x000fe20000000060 */
[----:B------:R-:W-:Y:S01]  /*d720*/  HADD2 R90, R93, -R90 ;  /* 0x8000005a5d5a7230 */ /* 0x000fe20000000000 */
                                                                                                                                   /* 0x000000ff5b5c7241 */
                                                                                                                                   /* 0x000fe200000003ff */
[----:B------:R-:W-:Y:S02]  /*d740*/  HADD2 R100, R97, -R100 ;  /* 0x8000006461647230 */ /* 0x000fe40000000000 */
[----:B------:R-:W-:Y:S01]  /*d750*/  HADD2 R103, R96, -R103 ;  /* 0x8000006760677230 */ /* 0x000fe20000000000 */
                                                                                                                                   /* 0x0000005a595d7241 */
                                                                                                                                   /* 0x000fc800000003ff */
                                                                                                                                   /* 0x00000067665e7241 */
                                                                                                                                   /* 0x080fe200000003ff */
[----:B------:R-:W-:Y:S01]  /*d780*/  IMAD R92, R92, 0x10, R93 ;  /* 0x000000105c5c7824 */ /* 0x000fe200078e025d */
                                                                                                                                   /* 0x000000ff645d7241 */
                                                                                                                                   /* 0x000fe400000003ff */
                                                                                                                                   /* 0x0000006766607242 */
                                                                                                                                   /* 0x1c0fe2000000174f */
[----:B------:R-:W0:Y:S02]  /*d7b0*/  POPC R95, R92 ;  /* 0x0000005c005f7309 */ /* 0x000e240000000000 */
[----:B------:R-:W-:Y:S01]  /*d7c0*/  IMAD R97, R93, 0x10, R94 ;  /* 0x000000105d617824 */ /* 0x000fe200078e025e */
                                                                                                                                   /* 0x0000005a595d7242 */
                                                                                                                                   /* 0x000fe4000000174f */
                                                                                                                                   /* 0x0000006766627241 */
                                                                                                                                   /* 0x000fc40000001060 */
                                                                                                                                   /* 0x0000005a595e7241 */
                                                                                                                                   /* 0x000fe2000000105d */
[----:B------:R-:W1:Y:S01]  /*d800*/  POPC R99, R97 ;  /* 0x0000006100637309 */ /* 0x000e620000000000 */
                                                                                                                                   /* 0x00000064623d7242 */
                                                                                                                                   /* 0x000fe4000000173d */
                                                                                                                                   /* 0x0000005b5e3c7242 */
                                                                                                                                   /* 0x000fe4000000173c */
                                                                                                                                   /* 0x200000ff60607241 */
                                                                                                                                   /* 0x000fe4000000103d */
                                                                                                                                   /* 0x200000ff5d5d7241 */
                                                                                                                                   /* 0x000fe4000000103c */
[----:B0-----:R-:W-:-:S02]  /*d850*/  LOP3.LUT R95, R95, 0x1, RZ, 0xc0, !PT ;  /* 0x000000015f5f7812 */ /* 0x001fc400078ec0ff */
                                                                                                                                   /* 0x0000005b5e5e7241 */
                                                                                                                                   /* 0x000fe2000000103c */
[----:B------:R-:W-:Y:S01]  /*d870*/  IMAD.SHL.U32 R93, R93, 0x2, RZ ;  /* 0x000000025d5d7824 */ /* 0x000fe200078e00ff */
[----:B------:R-:W-:Y:S02]  /*d880*/  ISETP.NE.U32.AND P0, PT, R95, 0x1, PT ;  /* 0x000000015f00780c */ /* 0x000fe40003f05070 */
                                                                                                                                   /* 0x0000006462627241 */
                                                                                                                                   /* 0x000fe2000000103d */
[----:B------:R-:W-:Y:S01]  /*d8a0*/  HMUL2 R94, R94, c[0x0] [0x16c] ;  /* 0x00005b005e5e7a32 */ /* 0x000fe20000000000 */
[----:B------:R-:W-:Y:S02]  /*d8b0*/  SEL R95, R77, 0xa820a820, !P0 ;  /* 0xa820a8204d5f7807 */ /* 0x000fe40004000000 */
[----:B-1----:R-:W-:Y:S01]  /*d8c0*/  LOP3.LUT R99, R99, 0x1, RZ, 0xc0, !PT ;  /* 0x0000000163637812 */ /* 0x002fe200078ec0ff */
[----:B------:R-:W-:Y:S01]  /*d8d0*/  HMUL2 R98, R98, c[0x0] [0x16c] ;  /* 0x00005b0062627a32 */ /* 0x000fe20000000000 */
                                                                                                                                   /* 0x4040005f5f5c7241 */
                                                                                                                                   /* 0x000fe2000000005c */
[----:B------:R-:W-:Y:S01]  /*d8f0*/  IMAD.SHL.U32 R95, R96, 0x2, RZ ;  /* 0x00000002605f7824 */ /* 0x000fe200078e00ff */
[----:B------:R-:W-:-:S02]  /*d900*/  ISETP.NE.U32.AND P0, PT, R99, 0x1, PT ;  /* 0x000000016300780c */ /* 0x000fc40003f05070 */
[----:B------:R-:W-:Y:S02]  /*d910*/  LOP3.LUT R96, R93, 0x1e, RZ, 0xc0, !PT ;  /* 0x0000001e5d607812 */ /* 0x000fe400078ec0ff */
[----:B------:R-:W-:Y:S02]  /*d920*/  HMNMX2 R93, |R94|, 65504, 65504, PT ;  /* 0x7bff7bff5e5d7840 */ /* 0x000fe40003800200 */
[----:B------:R-:W-:Y:S02]  /*d930*/  SEL R108, R77, 0xa820a820, !P0 ;  /* 0xa820a8204d6c7807 */ /* 0x000fe40004000000 */
[----:B------:R-:W-:Y:S02]  /*d940*/  LOP3.LUT R94, R95, 0x1e, RZ, 0xc0, !PT ;  /* 0x0000001e5f5e7812 */ /* 0x000fe400078ec0ff */
[----:B------:R-:W-:Y:S02]  /*d950*/  SHF.L.U32 R95, R55, R96, RZ ;  /* 0x00000060375f7219 */ /* 0x000fe400000006ff */
                                                                                                                                   /* 0x4040006c6c617241 */
                                                                                                                                   /* 0x000fc40000000061 */
[----:B------:R-:W-:Y:S02]  /*d970*/  HMNMX2 R99, |R98|, 65504, 65504, PT ;  /* 0x7bff7bff62637840 */ /* 0x000fe40003800200 */
[----:B------:R-:W-:Y:S02]  /*d980*/  SHF.L.U32 R96, R55, R94, RZ ;  /* 0x0000005e37607219 */ /* 0x000fe400000006ff */
[----:B------:R-:W-:Y:S02]  /*d990*/  LOP3.LUT R92, R95, R92, RZ, 0xfc, !PT ;  /* 0x0000005c5f5c7212 */ /* 0x000fe400078efcff */
[----:B------:R-:W-:Y:S02]  /*d9a0*/  LOP3.LUT R98, R96, R97, RZ, 0xfc, !PT ;  /* 0x0000006160627212 */ /* 0x000fe400078efcff */
[----:B------:R-:W-:Y:S02]  /*d9b0*/  LOP3.LUT R94, R93, 0x80008000, RZ, 0xfc, !PT ;  /* 0x800080005d5e7812 */ /* 0x000fe400078efcff */
[----:B------:R-:W-:-:S02]  /*d9c0*/  LOP3.LUT R97, R99, 0x80008000, RZ, 0xfc, !PT ;  /* 0x8000800063617812 */ /* 0x000fc400078efcff */
                                                                                                                                   /* 0x0000005e5d607241 */
                                                                                                                                   /* 0x080fe4000000005c */
                                                                                                                                   /* 0x0000006163657241 */
                                                                                                                                   /* 0x080fe40000000062 */
                                                                                                                                   /* 0x0000005e5d5f7241 */
                                                                                                                                   /* 0x080fe2000000805c */
[----:B------:R-:W-:Y:S01]  /*da00*/  HADD2 R89, R89, R96 ;  /* 0x0000006059597230 */ /* 0x000fe20000000000 */
                                                                                                                                   /* 0x0000006163607241 */
                                                                                                                                   /* 0x080fe20000008062 */
[----:B------:R-:W-:Y:S01]  /*da20*/  HADD2 R101, R102, R101 ;  /* 0x0000006566657230 */ /* 0x000fe20000000000 */
                                                                                                                                   /* 0x0000005e5d5e7241 */
                                                                                                                                   /* 0x000fe2000001005c */
[----:B------:R-:W-:Y:S01]  /*da40*/  HADD2 R90, R90, R95 ;  /* 0x0000005f5a5a7230 */ /* 0x000fe20000000000 */
                                                                                                                                   /* 0x0000006163617241 */
                                                                                                                                   /* 0x000fe20000010062 */
[----:B------:R-:W-:Y:S01]  /*da60*/  HADD2 R96, R103, R96 ;  /* 0x0000006067607230 */ /* 0x000fe20000000000 */
[----:B------:R-:W-:Y:S01]  /*da70*/  LOP3.LUT R95, R92, 0xffff, RZ, 0xc0, !PT ;  /* 0x0000ffff5c5f7812 */ /* 0x000fe200078ec0ff */
[----:B------:R-:W-:Y:S01]  /*da80*/  HADD2 R94, R91.H0_H0, R94.H0_H0 ;  /* 0x2000005e5b5e7230 */ /* 0x000fe20000000800 */
[C-C-:B------:R-:W-:Y:S01]  /*da90*/  PRMT R92, R89.reuse, 0x5410, R101.reuse ;  /* 0x00005410595c7816 */ /* 0x140fe20000000065 */
[----:B------:R-:W-:Y:S01]  /*daa0*/  HADD2 R97, R100.H0_H0, R97.H0_H0 ;  /* 0x2000006164617230 */ /* 0x000fe20000000800 */
[----:B------:R-:W-:-:S02]  /*dab0*/  PRMT R101, R89, 0x7632, R101 ;  /* 0x0000763259657816 */ /* 0x000fc40000000065 */
[----:B------:R-:W-:Y:S01]  /*dac0*/  ISETP.NE.AND P0, PT, R73, 0x12, PT ;  /* 0x000000124900780c */ /* 0x000fe20003f05270 */
[----:B------:R-:W-:Y:S01]  /*dad0*/  STS [R81], R92 ;  /* 0x0000005c51007388 */ /* 0x000fe20000000800 */
[----:B------:R-:W-:Y:S02]  /*dae0*/  PRMT R94, R94, 0x5410, R97 ;  /* 0x000054105e5e7816 */ /* 0x000fe40000000061 */
[----:B------:R-:W-:Y:S01]  /*daf0*/  PRMT R95, R98, 0x1054, R95 ;  /* 0x00001054625f7816 */ /* 0x000fe2000000005f */
[----:B------:R0:W-:Y:S02]  /*db00*/  STS [R86], R101 ;  /* 0x0000006556007388 */ /* 0x0001e40000000800 */
[C-C-:B0-----:R-:W-:Y:S02]  /*db10*/  PRMT R86, R90.reuse, 0x5410, R96.reuse ;  /* 0x000054105a567816 */ /* 0x141fe40000000060 */
[----:B------:R-:W-:-:S03]  /*db20*/  PRMT R96, R90, 0x7632, R96 ;  /* 0x000076325a607816 */ /* 0x000fc60000000060 */
[----:B------:R-:W-:Y:S04]  /*db30*/  STS [R87], R86 ;  /* 0x0000005657007388 */ /* 0x000fe80000000800 */
[----:B------:R-:W-:Y:S04]  /*db40*/  STS [R88], R96 ;  /* 0x0000006058007388 */ /* 0x000fe80000000800 */
[----:B------:R-:W-:Y:S04]  /*db50*/  STS [R85], R94 ;  /* 0x0000005e55007388 */ /* 0x000fe80000000800 */
[----:B------:R-:W-:Y:S04]  /*db60*/  STS [R8], R93 ;  /* 0x0000005d08007388 */ /* 0x000fe80000000800 */
[----:B------:R-:W-:Y:S04]  /*db70*/  STS [R8+0x4], R99 ;  /* 0x0000046308007388 */ /* 0x000fe80000000800 */
[----:B------:R-:W-:Y:S04]  /*db80*/  STS [R8+0x8], R95 ;  /* 0x0000085f08007388 */ /* 0x000fe80000000800 */
[----:B------:R-:W-:Y:S06]  /*db90*/  BAR.SYNC 0x0 ;  /* 0x0000000000007b1d */ /* 0x000fec0000000000 */
[----:B------:R-:W-:Y:S05]  /*dba0*/  @!P0 BRA `(.L_x_34) ;  /* 0x0000255000008947 */ /* 0x000fea0003800000 */
[----:B------:R-:W0:Y:S01]  /*dbb0*/  LDC.U16 R81, c[0x0][0x166] ;  /* 0x00005980ff517b82 */ /* 0x000e220000000400 */
        /* <DEDUP_REMOVED lines=10> */
[----:B------:R-:W-:-:S02]  /*dc60*/  IMAD.MOV.U32 R95, RZ, RZ, c[0x0][0xc00] ;  /* 0x00030000ff5f7624 */ /* 0x000fc400078e00ff */
[C---:B------:R-:W-:Y:S02]  /*dc70*/  IDP.2A.LO.S16.S8 R86, R88.reuse, c[0x2][0x8], R87 ;  /* 0x0080020058567a26 */ /* 0x040fe40000001657 */
[----:B------:R-:W-:Y:S02]  /*dc80*/  IDP.2A.HI.S16.S8 R88, R88, c[0x2][0xc], R91 ;  /* 0x0080030058587a26 */ /* 0x000fe4000000365b */
[C---:B------:R-:W-:Y:S02]  /*dc90*/  IDP.2A.LO.S16.S8 R87, R89.reuse, c[0x2][0x8], R92 ;  /* 0x0080020059577a26 */ /* 0x040fe4000000165c */
[----:B------:R-:W-:Y:S02]  /*dca0*/  IMAD.MOV.U32 R97, RZ, RZ, c[0x0][0xc04] ;  /* 0x00030100ff617624 */ /* 0x000fe400078e00ff */
[----:B------:R-:W-:Y:S01]  /*dcb0*/  IDP.2A.HI.S16.S8 R91, R89, c[0x2][0xc], R96 ;  /* 0x00800300595b7a26 */ /* 0x000fe20000003660 */
[----:B------:R-:W-:Y:S01]  /*dcc0*/  LDS R99, [R87] ;  /* 0x0000000057637984 */ /* 0x000fe20000000800 */
[C---:B------:R-:W-:Y:S01]  /*dcd0*/  IDP.2A.LO.S16.S8 R89, R90.reuse, c[0x2][0x8], R95 ;  /* 0x008002005a597a26 */ /* 0x040fe2000000165f */
[----:B0-----:R-:W-:Y:S01]  /*dce0*/  PRMT R81, R81, 0x9910, RZ ;  /* 0x0000991051517816 */ /* 0x001fe200000000ff */
[----:B------:R-:W-:Y:S01]  /*dcf0*/  IDP.2A.HI.S16.S8 R90, R90, c[0x2][0xc], R97 ;  /* 0x008003005a5a7a26 */ /* 0x000fe20000003661 */
[----:B------:R-:W-:Y:S03]  /*dd00*/  LDS R95, [R86] ;  /* 0x00000000565f7984 */ /* 0x000fe60000000800 */
[----:B------:R-:W-:Y:S01]  /*dd10*/  IMAD R85, R81, 0xc, R8 ;  /* 0x0000000c51557824 */ /* 0x000fe200078e0208 */
[----:B------:R-:W0:Y:S04]  /*dd20*/  LDS R96, [R88] ;  /* 0x0000000058607984 */ /* 0x000e280000000800 */
[----:B------:R-:W1:Y:S04]  /*dd30*/  LDS R94, [R85+0x8] ;  /* 0x00000800555e7984 */ /* 0x000e680000000800 */
[----:B------:R-:W2:Y:S04]  /*dd40*/  LDS R93, [R85+0x4] ;  /* 0x00000400555d7984 */ /* 0x000ea80000000800 */
[----:B------:R-:W3:Y:S04]  /*dd50*/  LDS R92, [R85] ;  /* 0x00000000555c7984 */ /* 0x000ee80000000800 */
[----:B------:R3:W4:Y:S04]  /*dd60*/  LDS R100, [R91] ;  /* 0x000000005b647984 */ /* 0x0007280000000800 */
[----:B------:R-:W-:Y:S04]  /*dd70*/  LDS R97, [R89] ;  /* 0x0000000059617984 */ /* 0x000fe80000000800 */
[----:B------:R-:W5:Y:S01]  /*dd80*/  LDS R98, [R90] ;  /* 0x000000005a627984 */ /* 0x000f620000000800 */
[----:B0-----:R-:W-:-:S02]  /*dd90*/  PRMT R107, R95, 0x5410, R96 ;  /* 0x000054105f6b7816 */ /* 0x001fc40000000060 */
[----:B-1----:R-:W-:Y:S02]  /*dda0*/  SHF.R.U32.HI R102, RZ, 0x10, R94 ;  /* 0x00000010ff667819 */ /* 0x002fe4000001165e */
[----:B--2---:R-:W-:-:S04]  /*ddb0*/  LOP3.LUT R101, R93, 0x80008000, RZ, 0xfc, !PT ;  /* 0x800080005d657812 */ /* 0x004fc800078efcff */
                                                                                                                                   /* 0x000000655d677241 */
                                                                                                                                   /* 0x1c0fe40000000066 */
                                                                                                                                   /* 0x000000655d697241 */
                                                                                                                                   /* 0x1c0fe40000008066 */
                                                                                                                                   /* 0x000000655d657241 */
                                                                                                                                   /* 0x000fe40000010066 */
[----:B------:R-:W-:Y:S02]  /*ddf0*/  LOP3.LUT R93, R94, 0xffff, RZ, 0xc0, !PT ;  /* 0x0000ffff5e5d7812 */ /* 0x000fe400078ec0ff */
[----:B---3--:R-:W-:Y:S02]  /*de00*/  LOP3.LUT R91, R92, 0x80008000, RZ, 0xfc, !PT ;  /* 0x800080005c5b7812 */ /* 0x008fe400078efcff */
[----:B------:R-:W-:-:S02]  /*de10*/  PRMT R102, R95, 0x7632, R96 ;  /* 0x000076325f667816 */ /* 0x000fc40000000060 */
                                                                                                                                   /* 0x0000005b5c5f7241 */
                                                                                                                                   /* 0x1c0fe4000001005d */
                                                                                                                                   /* 0x0000005b5c5e7241 */
                                                                                                                                   /* 0x1c0fe2000000005d */
[----:B------:R-:W-:Y:S01]  /*de40*/  HADD2 R103, R102, -R103 ;  /* 0x8000006766677230 */ /* 0x000fe20000000000 */
                                                                                                                                   /* 0x0000005b5c5b7241 */
                                                                                                                                   /* 0x000fe4000000805d */
[----:B----4-:R-:W-:Y:S01]  /*de60*/  PRMT R96, R99, 0x5410, R100 ;  /* 0x0000541063607816 */ /* 0x010fe20000000064 */
[----:B------:R-:W-:Y:S01]  /*de70*/  HADD2 R94, R107, -R94 ;  /* 0x8000005e6b5e7230 */ /* 0x000fe20000000000 */
[----:B------:R-:W-:Y:S02]  /*de80*/  PRMT R95, R95, 0x5410, RZ ;  /* 0x000054105f5f7816 */ /* 0x000fe400000000ff */
[----:B-----5:R-:W-:-:S02]  /*de90*/  PRMT R92, R97, 0x5410, R98 ;  /* 0x00005410615c7816 */ /* 0x020fc40000000062 */
[----:B------:R-:W-:Y:S01]  /*dea0*/  PRMT R100, R99, 0x7632, R100 ;  /* 0x0000763263647816 */ /* 0x000fe20000000064 */
[----:B------:R-:W-:Y:S01]  /*deb0*/  HADD2 R95, R96, -R95 ;  /* 0x8000005f605f7230 */ /* 0x000fe20000000000 */
[----:B------:R-:W-:Y:S01]  /*dec0*/  PRMT R98, R97, 0x7632, R98 ;  /* 0x0000763261627816 */ /* 0x000fe20000000062 */
[----:B------:R-:W-:Y:S01]  /*ded0*/  HADD2 R91, R92, -R91 ;  /* 0x8000005b5c5b7230 */ /* 0x000fe20000000000 */
[----:B------:R-:W-:Y:S02]  /*dee0*/  PRMT R101, R101, 0x5410, RZ ;  /* 0x0000541065657816 */ /* 0x000fe400000000ff */
                                                                                                                                   /* 0x000000ff5f5c7241 */
                                                                                                                                   /* 0x000fe200000003ff */
[----:B------:R-:W-:Y:S01]  /*df00*/  HADD2 R105, R98, -R105 ;  /* 0x8000006962697230 */ /* 0x000fe20000000000 */
                                                                                                                                   /* 0x0000005b5e5d7241 */
                                                                                                                                   /* 0x000fe200000003ff */
[----:B------:R-:W-:-:S03]  /*df20*/  HADD2 R101, R100, -R101 ;  /* 0x8000006564657230 */ /* 0x000fc60000000000 */
                                                                                                                                   /* 0x0000006967607241 */
                                                                                                                                   /* 0x080fe200000003ff */
[----:B------:R-:W-:Y:S01]  /*df40*/  IMAD R92, R92, 0x10, R93 ;  /* 0x000000105c5c7824 */ /* 0x000fe200078e025d */
                                                                                                                                   /* 0x000000ff655d7241 */
                                                                                                                                   /* 0x000fe400000003ff */
                                                                                                                                   /* 0x0000006967627242 */
                                                                                                                                   /* 0x100fe2000000174f */
[----:B------:R-:W0:Y:S02]  /*df70*/  POPC R97, R92 ;  /* 0x0000005c00617309 */ /* 0x000e240000000000 */
[----:B------:R-:W-:Y:S01]  /*df80*/  IMAD R99, R93, 0x10, R96 ;  /* 0x000000105d637824 */ /* 0x000fe200078e0260 */
                                                                                                                                   /* 0x0000005b5e5d7242 */
                                                                                                                                   /* 0x000fe4000000174f */
                                                                                                                                   /* 0x0000006967647241 */
                                                                                                                                   /* 0x000fc40000001062 */
                                                                                                                                   /* 0x0000005b5e607241 */
                                                                                                                                   /* 0x000fe2000000105d */
[----:B------:R-:W1:Y:S01]  /*dfc0*/  POPC R102, R99 ;  /* 0x0000006300667309 */ /* 0x000e620000000000 */
                                                                                                                                   /* 0x00000065643f7242 */
                                                                                                                                   /* 0x000fe4000000173f */
                                                                                                                                   /* 0x0000005f603e7242 */
                                                                                                                                   /* 0x000fe4000000173e */
                                                                                                                                   /* 0x200000ff62627241 */
                                                                                                                                   /* 0x000fe4000000103f */
                                                                                                                                   /* 0x200000ff5d5d7241 */
                                                                                                                                   /* 0x000fe4000000103e */
[----:B0-----:R-:W-:-:S02]  /*e010*/  LOP3.LUT R97, R97, 0x1, RZ, 0xc0, !PT ;  /* 0x0000000161617812 */ /* 0x001fc400078ec0ff */
                                                                                                                                   /* 0x0000005f60607241 */
                                                                                                                                   /* 0x000fe2000000103e */
[----:B------:R-:W-:Y:S01]  /*e030*/  IMAD.SHL.U32 R93, R93, 0x2, RZ ;  /* 0x000000025d5d7824 */ /* 0x000fe200078e00ff */
[----:B------:R-:W-:Y:S02]  /*e040*/  ISETP.NE.U32.AND P0, PT, R97, 0x1, PT ;  /* 0x000000016100780c */ /* 0x000fe40003f05070 */
                                                                                                                                   /* 0x0000006564647241 */
                                                                                                                                   /* 0x000fe2000000103f */
[----:B------:R-:W-:Y:S01]  /*e060*/  HMUL2 R96, R96, c[0x0] [0x16c] ;  /* 0x00005b0060607a32 */ /* 0x000fe20000000000 */
[----:B------:R-:W-:Y:S02]  /*e070*/  SEL R97, R77, 0xa820a820, !P0 ;  /* 0xa820a8204d617807 */ /* 0x000fe40004000000 */
[----:B-1----:R-:W-:Y:S01]  /*e080*/  LOP3.LUT R102, R102, 0x1, RZ, 0xc0, !PT ;  /* 0x0000000166667812 */ /* 0x002fe200078ec0ff */
[----:B------:R-:W-:Y:S01]  /*e090*/  HMUL2 R100, R100, c[0x0] [0x16c] ;  /* 0x00005b0064647a32 */ /* 0x000fe20000000000 */
                                                                                                                                   /* 0x40400061615c7241 */
                                                                                                                                   /* 0x000fe2000000005c */
[----:B------:R-:W-:Y:S01]  /*e0b0*/  IMAD.SHL.U32 R97, R98, 0x2, RZ ;  /* 0x0000000262617824 */ /* 0x000fe200078e00ff */
[----:B------:R-:W-:-:S02]  /*e0c0*/  ISETP.NE.U32.AND P0, PT, R102, 0x1, PT ;  /* 0x000000016600780c */ /* 0x000fc40003f05070 */
[----:B------:R-:W-:Y:S02]  /*e0d0*/  LOP3.LUT R98, R93, 0x1e, RZ, 0xc0, !PT ;  /* 0x0000001e5d627812 */ /* 0x000fe400078ec0ff */
[----:B------:R-:W-:Y:S02]  /*e0e0*/  SEL R102, R77, 0xa820a820, !P0 ;  /* 0xa820a8204d667807 */ /* 0x000fe40004000000 */
[----:B------:R-:W-:Y:S02]  /*e0f0*/  LOP3.LUT R108, R97, 0x1e, RZ, 0xc0, !PT ;  /* 0x0000001e616c7812 */ /* 0x000fe400078ec0ff */
[----:B------:R-:W-:Y:S02]  /*e100*/  HMNMX2 R96, |R96|, 65504, 65504, PT ;  /* 0x7bff7bff60607840 */ /* 0x000fe40003800200 */
[----:B------:R-:W-:Y:S02]  /*e110*/  SHF.L.U32 R93, R55, R98, RZ ;  /* 0x00000062375d7219 */ /* 0x000fe400000006ff */
[----:B------:R-:W-:-:S02]  /*e120*/  HMNMX2 R100, |R100|, 65504, 65504, PT ;  /* 0x7bff7bff64647840 */ /* 0x000fc40003800200 */
                                                                                                                                   /* 0x4040006666637241 */
                                                                                                                                   /* 0x000fe40000000063 */
[----:B------:R-:W-:Y:S02]  /*e140*/  SHF.L.U32 R108, R55, R108, RZ ;  /* 0x0000006c376c7219 */ /* 0x000fe400000006ff */
[----:B------:R-:W-:Y:S02]  /*e150*/  LOP3.LUT R93, R93, R92, RZ, 0xfc, !PT ;  /* 0x0000005c5d5d7212 */ /* 0x000fe400078efcff */
[----:B------:R-:W-:Y:S02]  /*e160*/  LOP3.LUT R99, R108, R99, RZ, 0xfc, !PT ;  /* 0x000000636c637212 */ /* 0x000fe400078efcff */
[----:B------:R-:W-:Y:S02]  /*e170*/  LOP3.LUT R92, R96, 0x80008000, RZ, 0xfc, !PT ;  /* 0x80008000605c7812 */ /* 0x000fe400078efcff */
[----:B------:R-:W-:-:S02]  /*e180*/  LOP3.LUT R102, R100, 0x80008000, RZ, 0xfc, !PT ;  /* 0x8000800064667812 */ /* 0x000fc400078efcff */
                                                                                                                                   /* 0x0000005c60617241 */
                                                                                                                                   /* 0x000fe4000000005d */
                                                                                                                                   /* 0x00000066646c7241 */
                                                                                                                                   /* 0x000fe40000000063 */
                                                                                                                                   /* 0x0000005c60627241 */
                                                                                                                                   /* 0x1c0fe2000000805d */
[----:B------:R-:W-:Y:S01]  /*e1c0*/  HADD2 R94, R94, R97 ;  /* 0x000000615e5e7230 */ /* 0x000fe20000000000 */
                                                                                                                                   /* 0x0000005c605c7241 */
                                                                                                                                   /* 0x000fe2000001005d */
[----:B------:R-:W-:Y:S01]  /*e1e0*/  HADD2 R103, R103, R108 ;  /* 0x0000006c67677230 */ /* 0x000fe20000000000 */
                                                                                                                                   /* 0x00000066646c7241 */
                                                                                                                                   /* 0x1c0fe20000008063 */
[----:B------:R-:W-:Y:S01]  /*e200*/  HADD2 R91, R91, R98 ;  /* 0x000000625b5b7230 */ /* 0x000fe20000000000 */
                                                                                                                                   /* 0x0000006664667241 */
                                                                                                                                   /* 0x000fe20000010063 */
[----:B------:R-:W-:Y:S01]  /*e220*/  HADD2 R92, R95.H0_H0, R92.H0_H0 ;  /* 0x2000005c5f5c7230 */ /* 0x000fe20000000800 */
[----:B------:R-:W-:Y:S01]  /*e230*/  LOP3.LUT R98, R93, 0xffff, RZ, 0xc0, !PT ;  /* 0x0000ffff5d627812 */ /* 0x000fe200078ec0ff */
[----:B------:R-:W-:Y:S01]  /*e240*/  HADD2 R105, R105, R108 ;  /* 0x0000006c69697230 */ /* 0x000fe20000000000 */
[----:B------:R-:W-:Y:S01]  /*e250*/  PRMT R93, R94, 0x5410, R103 ;  /* 0x000054105e5d7816 */ /* 0x000fe20000000067 */
[----:B------:R-:W-:Y:S01]  /*e260*/  HADD2 R102, R101.H0_H0, R102.H0_H0 ;  /* 0x2000006665667230 */ /* 0x000fe20000000800 */
[----:B------:R-:W-:-:S02]  /*e270*/  ISETP.NE.AND P0, PT, R73, 0x13, PT ;  /* 0x000000134900780c */ /* 0x000fc40003f05270 */
[----:B------:R-:W-:Y:S01]  /*e280*/  PRMT R103, R94, 0x7632, R103 ;  /* 0x000076325e677816 */ /* 0x000fe20000000067 */
[----:B------:R0:W-:Y:S01]  /*e290*/  STS [R86], R93 ;  /* 0x0000005d56007388 */ /* 0x0001e20000000800 */
[----:B------:R-:W-:Y:S02]  /*e2a0*/  PRMT R92, R92, 0x5410, R102 ;  /* 0x000054105c5c7816 */ /* 0x000fe40000000066 */
[----:B------:R-:W-:Y:S01]  /*e2b0*/  PRMT R98, R99, 0x1054, R98 ;  /* 0x0000105463627816 */ /* 0x000fe20000000062 */
[----:B------:R-:W-:Y:S01]  /*e2c0*/  STS [R88], R103 ;  /* 0x0000006758007388 */ /* 0x000fe20000000800 */
        /* <DEDUP_REMOVED lines=10> */
[C---:B------:R-:W-:Y:S01]  /*e370*/  HSET2.BF.GE.AND R85, R3.reuse.H0_H0, c[0x0] [0xc14], PT ;  /* 0x0003050003557633 */ /* 0x040fe20003806880 */
        /* <DEDUP_REMOVED lines=30> */
                                                                                                                                   /* 0x000000665c677241 */
                                                                                                                                   /* 0x1c0fe40000000065 */
                                                                                                                                   /* 0x000000665c697241 */
                                                                                                                                   /* 0x1c0fe40000008065 */
                                                                                                                                   /* 0x000000665c657241 */
                                                                                                                                   /* 0x000fe40000010065 */
                                                                                                                                   /* 0x0000005d5b5c7241 */
                                                                                                                                   /* 0x000fc40000010064 */
[C-C-:B---3--:R-:W-:Y:S02]  /*e5a0*/  PRMT R107, R94.reuse, 0x5410, R95.reuse ;  /* 0x000054105e6b7816 */ /* 0x148fe4000000005f */
[----:B------:R-:W-:Y:S02]  /*e5b0*/  PRMT R102, R94, 0x7632, R95 ;  /* 0x000076325e667816 */ /* 0x000fe4000000005f */
                                                                                                                                   /* 0x0000005d5b5a7241 */
                                                                                                                                   /* 0x1d0fe40000000064 */
[----:B------:R-:W-:Y:S01]  /*e5d0*/  PRMT R92, R92, 0x5410, RZ ;  /* 0x000054105c5c7816 */ /* 0x000fe200000000ff */
[----:B------:R-:W-:Y:S01]  /*e5e0*/  HADD2 R103, R102, -R103 ;  /* 0x8000006766677230 */ /* 0x000fe20000000000 */
[----:B-----5:R-:W-:Y:S01]  /*e5f0*/  PRMT R95, R98, 0x5410, R99 ;  /* 0x00005410625f7816 */ /* 0x020fe20000000063 */
[----:B------:R-:W-:Y:S01]  /*e600*/  HADD2 R90, R107, -R90 ;  /* 0x8000005a6b5a7230 */ /* 0x000fe20000000000 */
                                                                                                                                   /* 0x0000005d5b5b7241 */
                                                                                                                                   /* 0x000fc40000008064 */
[----:B------:R-:W-:Y:S01]  /*e620*/  PRMT R98, R98, 0x7632, R99 ;  /* 0x0000763262627816 */ /* 0x000fe20000000063 */
[----:B------:R-:W-:Y:S01]  /*e630*/  HADD2 R92, R95, -R92 ;  /* 0x8000005c5f5c7230 */ /* 0x000fe20000000000 */
[C-C-:B------:R-:W-:Y:S02]  /*e640*/  PRMT R94, R96.reuse, 0x5410, R97.reuse ;  /* 0x00005410605e7816 */ /* 0x140fe40000000061 */
[----:B------:R-:W-:Y:S02]  /*e650*/  PRMT R101, R101, 0x5410, RZ ;  /* 0x0000541065657816 */ /* 0x000fe400000000ff */
[----:B------:R-:W-:Y:S01]  /*e660*/  PRMT R96, R96, 0x7632, R97 ;  /* 0x0000763260607816 */ /* 0x000fe20000000061 */
[----:B------:R-:W-:Y:S01]  /*e670*/  HADD2 R91, R94, -R91 ;  /* 0x8000005b5e5b7230 */ /* 0x000fe20000000000 */
                                                                                                                                   /* 0x000000ff5c5d7241 */
                                                                                                                                   /* 0x000fe200000003ff */
[----:B------:R-:W-:Y:S02]  /*e690*/  HADD2 R101, R98, -R101 ;  /* 0x8000006562657230 */ /* 0x000fe40000000000 */
[----:B------:R-:W-:Y:S01]  /*e6a0*/  HADD2 R105, R96, -R105 ;  /* 0x8000006960697230 */ /* 0x000fe20000000000 */
                                                                                                                                   /* 0x0000005b5a5e7241 */
                                                                                                                                   /* 0x000fc400000003ff */
                                                                                                                                   /* 0x000000ff655f7241 */
                                                                                                                                   /* 0x000fe400000003ff */
                                                                                                                                   /* 0x0000006967607241 */
                                                                                                                                   /* 0x080fe200000003ff */
[----:B------:R-:W-:Y:S01]  /*e6e0*/  IMAD R93, R93, 0x10, R94 ;  /* 0x000000105d5d7824 */ /* 0x000fe200078e025e */
                                                                                                                                   /* 0x0000006967627242 */
                                                                                                                                   /* 0x000fc6000000174f */
[----:B------:R-:W0:Y:S01]  /*e700*/  POPC R94, R93 ;  /* 0x0000005d005e7309 */ /* 0x000e220000000000 */
[----:B------:R-:W-:Y:S01]  /*e710*/  IMAD R96, R95, 0x10, R96 ;  /* 0x000000105f607824 */ /* 0x000fe200078e0260 */
                                                                                                                                   /* 0x0000005b5a5f7242 */
                                                                                                                                   /* 0x040fe4000000174f */
                                                                                                                                   /* 0x0000006967647241 */
                                                                                                                                   /* 0x000fe40000001062 */
                                                                                                                                   /* 0x0000005b5a617241 */
                                                                                                                                   /* 0x000fe4000000105f */
[----:B------:R-:W1:Y:S01]  /*e750*/  POPC R99, R96 ;  /* 0x0000006000637309 */ /* 0x000e620000000000 */
                                                                                                                                   /* 0x0000006564417242 */
                                                                                                                                   /* 0x000fe40000001741 */
                                                                                                                                   /* 0x0000005c61407242 */
                                                                                                                                   /* 0x000fc40000001740 */
                                                                                                                                   /* 0x200000ff62627241 */
                                                                                                                                   /* 0x100fe40000001041 */
                                                                                                                                   /* 0x200000ff5f5f7241 */
                                                                                                                                   /* 0x100fe40000001040 */
[----:B0-----:R-:W-:Y:S01]  /*e7a0*/  LOP3.LUT R94, R94, 0x1, RZ, 0xc0, !PT ;  /* 0x000000015e5e7812 */ /* 0x001fe200078ec0ff */
[----:B------:R-:W-:Y:S01]  /*e7b0*/  IMAD.SHL.U32 R98, R98, 0x2, RZ ;  /* 0x0000000262627824 */ /* 0x000fe200078e00ff */
                                                                                                                                   /* 0x0000005c61617241 */
                                                                                                                                   /* 0x000fe20000001040 */
[----:B------:R-:W-:Y:S01]  /*e7d0*/  IMAD.SHL.U32 R95, R95, 0x2, RZ ;  /* 0x000000025f5f7824 */ /* 0x000fe200078e00ff */
[----:B------:R-:W-:Y:S02]  /*e7e0*/  ISETP.NE.U32.AND P0, PT, R94, 0x1, PT ;  /* 0x000000015e00780c */ /* 0x000fe40003f05070 */
                                                                                                                                   /* 0x0000006564647241 */
                                                                                                                                   /* 0x000fe20000001041 */
[----:B------:R-:W-:Y:S01]  /*e800*/  HMUL2 R97, R97, c[0x0] [0x16c] ;  /* 0x00005b0061617a32 */ /* 0x000fe20000000000 */
[----:B-1----:R-:W-:-:S02]  /*e810*/  LOP3.LUT R99, R99, 0x1, RZ, 0xc0, !PT ;  /* 0x0000000163637812 */ /* 0x002fc400078ec0ff */
[----:B------:R-:W-:Y:S01]  /*e820*/  SEL R94, R77, 0xa820a820, !P0 ;  /* 0xa820a8204d5e7807 */ /* 0x000fe20004000000 */
[----:B------:R-:W-:Y:S01]  /*e830*/  HMUL2 R100, R100, c[0x0] [0x16c] ;  /* 0x00005b0064647a32 */ /* 0x000fe20000000000 */
[----:B------:R-:W-:Y:S02]  /*e840*/  ISETP.NE.U32.AND P0, PT, R99, 0x1, PT ;  /* 0x000000016300780c */ /* 0x000fe40003f05070 */
                                                                                                                                   /* 0x4040005e5e5d7241 */
                                                                                                                                   /* 0x000fe4000000005d */
[----:B------:R-:W-:Y:S02]  /*e860*/  LOP3.LUT R94, R95, 0x1e, RZ, 0xc0, !PT ;  /* 0x0000001e5f5e7812 */ /* 0x000fe400078ec0ff */
[----:B------:R-:W-:Y:S02]  /*e870*/  SEL R95, R77, 0xa820a820, !P0 ;  /* 0xa820a8204d5f7807 */ /* 0x000fe40004000000 */
[----:B------:R-:W-:-:S02]  /*e880*/  LOP3.LUT R98, R98, 0x1e, RZ, 0xc0, !PT ;  /* 0x0000001e62627812 */ /* 0x000fc400078ec0ff */
[----:B------:R-:W-:Y:S02]  /*e890*/  HMNMX2 R97, |R97|, 65504, 65504, PT ;  /* 0x7bff7bff61617840 */ /* 0x000fe40003800200 */
[----:B------:R-:W-:Y:S02]  /*e8a0*/  SHF.L.U32 R94, R55, R94, RZ ;  /* 0x0000005e375e7219 */ /* 0x000fe400000006ff */
                                                                                                                                   /* 0x4040005f5f5f7241 */
                                                                                                                                   /* 0x000fe40000000060 */
[----:B------:R-:W-:Y:S02]  /*e8c0*/  HMNMX2 R100, |R100|, 65504, 65504, PT ;  /* 0x7bff7bff64647840 */ /* 0x000fe40003800200 */
[----:B------:R-:W-:Y:S02]  /*e8d0*/  SHF.L.U32 R98, R55, R98, RZ ;  /* 0x0000006237627219 */ /* 0x000fe400000006ff */
[----:B------:R-:W-:-:S02]  /*e8e0*/  LOP3.LUT R94, R94, R93, RZ, 0xfc, !PT ;  /* 0x0000005d5e5e7212 */ /* 0x000fc400078efcff */
[----:B------:R-:W-:Y:S02]  /*e8f0*/  LOP3.LUT R99, R98, R95, RZ, 0xfc, !PT ;  /* 0x0000005f62637212 */ /* 0x000fe400078efcff */
[C---:B------:R-:W-:Y:S02]  /*e900*/  LOP3.LUT R93, R97.reuse, 0x80008000, RZ, 0xfc, !PT ;  /* 0x80008000615d7812 */ /* 0x040fe400078efcff */
[C---:B------:R-:W-:Y:S02]  /*e910*/  LOP3.LUT R98, R100.reuse, 0x80008000, RZ, 0xfc, !PT ;  /* 0x8000800064627812 */ /* 0x040fe400078efcff */
                                                                                                                                   /* 0x0000005d615f7241 */
                                                                                                                                   /* 0x1c0fe4000000005e */
                                                                                                                                   /* 0x0000005d61607241 */
                                                                                                                                   /* 0x1c0fe4000000805e */
                                                                                                                                   /* 0x0000006264667241 */
                                                                                                                                   /* 0x1c0fe20000000063 */
[----:B------:R-:W-:Y:S01]  /*e950*/  HADD2 R90, R90, R95 ;  /* 0x0000005f5a5a7230 */ /* 0x000fe20000000000 */
                                                                                                                                   /* 0x0000005d615d7241 */
                                                                                                                                   /* 0x000fe2000001005e */
[----:B------:R-:W-:Y:S01]  /*e970*/  HADD2 R91, R91, R96 ;  /* 0x000000605b5b7230 */ /* 0x000fe20000000000 */
                                                                                                                                   /* 0x0000006264607241 */
                                                                                                                                   /* 0x1c0fe20000008063 */
[----:B------:R-:W-:Y:S01]  /*e990*/  HADD2 R102, R103, R102 ;  /* 0x0000006667667230 */ /* 0x000fe20000000000 */
                                                                                                                                   /* 0x0000006264627241 */
                                                                                                                                   /* 0x000fe20000010063 */
[----:B------:R-:W-:Y:S01]  /*e9b0*/  HADD2 R93, R92.H0_H0, R93.H0_H0 ;  /* 0x2000005d5c5d7230 */ /* 0x000fe20000000800 */
[----:B------:R-:W-:Y:S01]  /*e9c0*/  ISETP.NE.AND P0, PT, R73, 0x14, PT ;  /* 0x000000144900780c */ /* 0x000fe20003f05270 */
[----:B------:R-:W-:Y:S01]  /*e9d0*/  HADD2 R96, R105, R96 ;  /* 0x0000006069607230 */ /* 0x000fe20000000000 */
[----:B------:R-:W-:Y:S01]  /*e9e0*/  PRMT R92, R90, 0x5410, R102 ;  /* 0x000054105a5c7816 */ /* 0x000fe20000000066 */
[----:B------:R-:W-:Y:S01]  /*e9f0*/  HADD2 R98, R101.H0_H0, R98.H0_H0 ;  /* 0x2000006265627230 */ /* 0x000fe20000000800 */
[----:B------:R-:W-:Y:S01]  /*ea00*/  LOP3.LUT R94, R94, 0xffff, RZ, 0xc0, !PT ;  /* 0x0000ffff5e5e7812 */ /* 0x000fe200078ec0ff */
[----:B------:R-:W-:Y:S01]  /*ea10*/  IMAD R95, R81, 0x18, R8 ;  /* 0x00000018515f7824 */ /* 0x000fe200078e0208 */
[----:B------:R-:W-:Y:S01]  /*ea20*/  PRMT R102, R90, 0x7632, R102 ;  /* 0x000076325a667816 */ /* 0x000fe20000000066 */
[----:B------:R0:W-:Y:S01]  /*ea30*/  STS [R85], R92 ;  /* 0x0000005c55007388 */ /* 0x0001e20000000800 */
[----:B------:R-:W-:-:S02]  /*ea40*/  PRMT R93, R93, 0x5410, R98 ;  /* 0x000054105d5d7816 */ /* 0x000fc40000000062 */
        /* <DEDUP_REMOVED lines=43> */
                                                                                                                                   /* 0x000000665c677241 */
                                                                                                                                   /* 0x1c0fe40000000065 */
                                                                                                                                   /* 0x000000665c697241 */
                                                                                                                                   /* 0x1c0fe40000008065 */
                                                                                                                                   /* 0x000000665c657241 */
                                                                                                                                   /* 0x000fe40000010065 */
                                                                                                                                   /* 0x0000005d5b5c7241 */
                                                                                                                                   /* 0x000fc40000010064 */
[C-C-:B---3--:R-:W-:Y:S02]  /*ed40*/  PRMT R107, R94.reuse, 0x5410, R95.reuse ;  /* 0x000054105e6b7816 */ /* 0x148fe4000000005f */
[----:B------:R-:W-:Y:S02]  /*ed50*/  PRMT R102, R94, 0x7632, R95 ;  /* 0x000076325e667816 */ /* 0x000fe4000000005f */
                                                                                                                                   /* 0x0000005d5b5a7241 */
                                                                                                                                   /* 0x1d0fe40000000064 */
[----:B------:R-:W-:Y:S01]  /*ed70*/  PRMT R92, R92, 0x5410, RZ ;  /* 0x000054105c5c7816 */ /* 0x000fe200000000ff */
[----:B------:R-:W-:Y:S01]  /*ed80*/  HADD2 R103, R102, -R103 ;  /* 0x8000006766677230 */ /* 0x000fe20000000000 */
[----:B-----5:R-:W-:Y:S01]  /*ed90*/  PRMT R95, R98, 0x5410, R99 ;  /* 0x00005410625f7816 */ /* 0x020fe20000000063 */
[----:B------:R-:W-:Y:S01]  /*eda0*/  HADD2 R90, R107, -R90 ;  /* 0x8000005a6b5a7230 */ /* 0x000fe20000000000 */
                                                                                                                                   /* 0x0000005d5b5b7241 */
                                                                                                                                   /* 0x000fc40000008064 */
[----:B------:R-:W-:Y:S01]  /*edc0*/  PRMT R98, R98, 0x7632, R99 ;  /* 0x0000763262627816 */ /* 0x000fe20000000063 */
[----:B------:R-:W-:Y:S01]  /*edd0*/  HADD2 R92, R95, -R92 ;  /* 0x8000005c5f5c7230 */ /* 0x000fe20000000000 */
[C-C-:B------:R-:W-:Y:S02]  /*ede0*/  PRMT R94, R96.reuse, 0x5410, R97.reuse ;  /* 0x00005410605e7816 */ /* 0x140fe40000000061 */
[----:B------:R-:W-:Y:S02]  /*edf0*/  PRMT R101, R101, 0x5410, RZ ;  /* 0x0000541065657816 */ /* 0x000fe400000000ff */
[----:B------:R-:W-:Y:S01]  /*ee00*/  PRMT R96, R96, 0x7632, R97 ;  /* 0x0000763260607816 */ /* 0x000fe20000000061 */
[----:B------:R-:W-:Y:S01]  /*ee10*/  HADD2 R91, R94, -R91 ;  /* 0x8000005b5e5b7230 */ /* 0x000fe20000000000 */
                                                                                                                                   /* 0x000000ff5c5d7241 */
                                                                                                                                   /* 0x000fe200000003ff */
[----:B------:R-:W-:Y:S02]  /*ee30*/  HADD2 R101, R98, -R101 ;  /* 0x8000006562657230 */ /* 0x000fe40000000000 */
[----:B------:R-:W-:Y:S01]  /*ee40*/  HADD2 R105, R96, -R105 ;  /* 0x8000006960697230 */ /* 0x000fe20000000000 */
                                                                                                                                   /* 0x0000005b5a5e7241 */
                                                                                                                                   /* 0x000fc400000003ff */
                                                                                                                                   /* 0x000000ff655f7241 */
                                                                                                                                   /* 0x000fe400000003ff */
                                                                                                                                   /* 0x0000006967607241 */
                                                                                                                                   /* 0x080fe200000003ff */
[----:B------:R-:W-:Y:S01]  /*ee80*/  IMAD R93, R93, 0x10, R94 ;  /* 0x000000105d5d7824 */ /* 0x000fe200078e025e */
                                                                                                                                   /* 0x0000006967627242 */
                                                                                                                                   /* 0x000fc6000000174f */
[----:B------:R-:W0:Y:S01]  /*eea0*/  POPC R94, R93 ;  /* 0x0000005d005e7309 */ /* 0x000e220000000000 */
[----:B------:R-:W-:Y:S01]  /*eeb0*/  IMAD R96, R95, 0x10, R96 ;  /* 0x000000105f607824 */ /* 0x000fe200078e0260 */
                                                                                                                                   /* 0x0000005b5a5f7242 */
                                                                                                                                   /* 0x040fe4000000174f */
                                                                                                                                   /* 0x0000006967647241 */
                                                                                                                                   /* 0x000fe40000001062 */
                                                                                                                                   /* 0x0000005b5a617241 */
                                                                                                                                   /* 0x000fe4000000105f */
[----:B------:R-:W1:Y:S01]  /*eef0*/  POPC R99, R96 ;  /* 0x0000006000637309 */ /* 0x000e620000000000 */
                                                                                                                                   /* 0x0000006564437242 */
                                                                                                                                   /* 0x000fe40000001743 */
                                                                                                                                   /* 0x0000005c61427242 */
                                                                                                                                   /* 0x000fc40000001742 */
                                                                                                                                   /* 0x200000ff62627241 */
                                                                                                                                   /* 0x100fe40000001043 */
                                                                                                                                   /* 0x200000ff5f5f7241 */
                                                                                                                                   /* 0x100fe40000001042 */
[----:B0-----:R-:W-:Y:S01]  /*ef40*/  LOP3.LUT R94, R94, 0x1, RZ, 0xc0, !PT ;  /* 0x000000015e5e7812 */ /* 0x001fe200078ec0ff */
[----:B------:R-:W-:Y:S01]  /*ef50*/  IMAD.SHL.U32 R98, R98, 0x2, RZ ;  /* 0x0000000262627824 */ /* 0x000fe200078e00ff */
                                                                                                                                   /* 0x0000005c61617241 */
                                                                                                                                   /* 0x000fe20000001042 */
[----:B------:R-:W-:Y:S01]  /*ef70*/  IMAD.SHL.U32 R95, R95, 0x2, RZ ;  /* 0x000000025f5f7824 */ /* 0x000fe200078e00ff */
[----:B------:R-:W-:Y:S02]  /*ef80*/  ISETP.NE.U32.AND P0, PT, R94, 0x1, PT ;  /* 0x000000015e00780c */ /* 0x000fe40003f05070 */
                                                                                                                                   /* 0x0000006564647241 */
                                                                                                                                   /* 0x000fe20000001043 */
[----:B------:R-:W-:Y:S01]  /*efa0*/  HMUL2 R97, R97, c[0x0] [0x16c] ;  /* 0x00005b0061617a32 */ /* 0x000fe20000000000 */
[----:B-1----:R-:W-:-:S02]  /*efb0*/  LOP3.LUT R99, R99, 0x1, RZ, 0xc0, !PT ;  /* 0x0000000163637812 */ /* 0x002fc400078ec0ff */
[----:B------:R-:W-:Y:S01]  /*efc0*/  SEL R94, R77, 0xa820a820, !P0 ;  /* 0xa820a8204d5e7807 */ /* 0x000fe20004000000 */
[----:B------:R-:W-:Y:S01]  /*efd0*/  HMUL2 R100, R100, c[0x0] [0x16c] ;  /* 0x00005b0064647a32 */ /* 0x000fe20000000000 */
[----:B------:R-:W-:Y:S02]  /*efe0*/  ISETP.NE.U32.AND P0, PT, R99, 0x1, PT ;  /* 0x000000016300780c */ /* 0x000fe40003f05070 */
                                                                                                                                   /* 0x4040005e5e5d7241 */
                                                                                                                                   /* 0x000fe4000000005d */
[----:B------:R-:W-:Y:S02]  /*f000*/  LOP3.LUT R94, R95, 0x1e, RZ, 0xc0, !PT ;  /* 0x0000001e5f5e7812 */ /* 0x000fe400078ec0ff */
[----:B------:R-:W-:Y:S02]  /*f010*/  SEL R95, R77, 0xa820a820, !P0 ;  /* 0xa820a8204d5f7807 */ /* 0x000fe40004000000 */
[----:B------:R-:W-:-:S02]  /*f020*/  LOP3.LUT R98, R98, 0x1e, RZ, 0xc0, !PT ;  /* 0x0000001e62627812 */ /* 0x000fc400078ec0ff */
[----:B------:R-:W-:Y:S02]  /*f030*/  HMNMX2 R97, |R97|, 65504, 65504, PT ;  /* 0x7bff7bff61617840 */ /* 0x000fe40003800200 */
[----:B------:R-:W-:Y:S02]  /*f040*/  SHF.L.U32 R94, R55, R94, RZ ;  /* 0x0000005e375e7219 */ /* 0x000fe400000006ff */
                                                                                                                                   /* 0x4040005f5f5f7241 */
                                                                                                                                   /* 0x000fe40000000060 */
[----:B------:R-:W-:Y:S02]  /*f060*/  HMNMX2 R100, |R100|, 65504, 65504, PT ;  /* 0x7bff7bff64647840 */ /* 0x000fe40003800200 */
[----:B------:R-:W-:Y:S02]  /*f070*/  SHF.L.U32 R98, R55, R98, RZ ;  /* 0x0000006237627219 */ /* 0x000fe400000006ff */
[----:B------:R-:W-:-:S02]  /*f080*/  LOP3.LUT R94, R94, R93, RZ, 0xfc, !PT ;  /* 0x0000005d5e5e7212 */ /* 0x000fc400078efcff */
[----:B------:R-:W-:Y:S02]  /*f090*/  LOP3.LUT R99, R98, R95, RZ, 0xfc, !PT ;  /* 0x0000005f62637212 */ /* 0x000fe400078efcff */
[C---:B------:R-:W-:Y:S02]  /*f0a0*/  LOP3.LUT R93, R97.reuse, 0x80008000, RZ, 0xfc, !PT ;  /* 0x80008000615d7812 */ /* 0x040fe400078efcff */
[C---:B------:R-:W-:Y:S02]  /*f0b0*/  LOP3.LUT R98, R100.reuse, 0x80008000, RZ, 0xfc, !PT ;  /* 0x8000800064627812 */ /* 0x040fe400078efcff */
                                                                                                                                   /* 0x0000005d615f7241 */
                                                                                                                                   /* 0x1c0fe4000000005e */
                                                                                                                                   /* 0x0000005d61607241 */
                                                                                                                                   /* 0x1c0fe4000000805e */
                                                                                                                                   /* 0x0000006264667241 */
                                                                                                                                   /* 0x1c0fe20000000063 */
[----:B------:R-:W-:Y:S01]  /*f0f0*/  HADD2 R90, R90, R95 ;  /* 0x0000005f5a5a7230 */ /* 0x000fe20000000000 */
                                                                                                                                   /* 0x0000005d615d7241 */
                                                                                                                                   /* 0x000fe2000001005e */
[----:B------:R-:W-:Y:S01]  /*f110*/  HADD2 R91, R91, R96 ;  /* 0x000000605b5b7230 */ /* 0x000fe20000000000 */
                                                                                                                                   /* 0x0000006264607241 */
                                                                                                                                   /* 0x1c0fe20000008063 */
[----:B------:R-:W-:Y:S01]  /*f130*/  HADD2 R102, R103, R102 ;  /* 0x0000006667667230 */ /* 0x000fe20000000000 */
                                                                                                                                   /* 0x0000006264627241 */
                                                                                                                                   /* 0x000fe20000010063 */
        /* <DEDUP_REMOVED lines=11> */
[----:B------:R1:W-:Y:S01]  /*f200*/  STS [R87], R102 ;  /* 0x0000006657007388 */ /* 0x0003e20000000800 */
[C-C-:B0-----:R-:W-:Y:S02]  /*f210*/  PRMT R85, R91.reuse, 0x5410, R96.reuse ;  /* 0x000054105b557816 */ /* 0x141fe40000000060 */
[----:B------:R-:W-:-:S03]  /*f220*/  PRMT R96, R91, 0x7632, R96 ;  /* 0x000076325b607816 */ /* 0x000fc60000000060 */
[----:B------:R1:W-:Y:S04]  /*f230*/  STS [R88], R85 ;  /* 0x0000005558007388 */ /* 0x0003e80000000800 */
[----:B------:R1:W-:Y:S04]  /*f240*/  STS [R89], R96 ;  /* 0x0000006059007388 */ /* 0x0003e80000000800 */
[----:B------:R1:W-:Y:S04]  /*f250*/  STS [R86], R93 ;  /* 0x0000005d56007388 */ /* 0x0003e80000000800 */
[----:B------:R1:W-:Y:S04]  /*f260*/  STS [R95], R97 ;  /* 0x000000615f007388 */ /* 0x0003e80000000800 */
[----:B------:R1:W-:Y:S04]  /*f270*/  STS [R95+0x4], R100 ;  /* 0x000004645f007388 */ /* 0x0003e80000000800 */
[----:B------:R1:W-:Y:S04]  /*f280*/  STS [R95+0x8], R94 ;  /* 0x0000085e5f007388 */ /* 0x0003e80000000800 */
        /* <DEDUP_REMOVED lines=34> */
                                                                                                                                   /* 0x000000665c677241 */
                                                                                                                                   /* 0x1c0fe40000000065 */
                                                                                                                                   /* 0x000000665c697241 */
                                                                                                                                   /* 0x1c0fe40000008065 */
                                                                                                                                   /* 0x000000665c657241 */
                                                                                                                                   /* 0x000fe40000010065 */
                                                                                                                                   /* 0x0000005d5b5c7241 */
                                                                                                                                   /* 0x000fc40000010064 */
[C-C-:B---3--:R-:W-:Y:S02]  /*f4f0*/  PRMT R107, R94.reuse, 0x5410, R95.reuse ;  /* 0x000054105e6b7816 */ /* 0x148fe4000000005f */
[----:B------:R-:W-:Y:S02]  /*f500*/  PRMT R102, R94, 0x7632, R95 ;  /* 0x000076325e667816 */ /* 0x000fe4000000005f */
                                                                                                                                   /* 0x0000005d5b5a7241 */
                                                                                                                                   /* 0x1d0fe40000000064 */
[----:B------:R-:W-:Y:S01]  /*f520*/  PRMT R92, R92, 0x5410, RZ ;  /* 0x000054105c5c7816 */ /* 0x000fe200000000ff */
[----:B------:R-:W-:Y:S01]  /*f530*/  HADD2 R103, R102, -R103 ;  /* 0x8000006766677230 */ /* 0x000fe20000000000 */
[----:B-----5:R-:W-:Y:S01]  /*f540*/  PRMT R95, R98, 0x5410, R99 ;  /* 0x00005410625f7816 */ /* 0x020fe20000000063 */
[----:B------:R-:W-:Y:S01]  /*f550*/  HADD2 R90, R107, -R90 ;  /* 0x8000005a6b5a7230 */ /* 0x000fe20000000000 */
                                                                                                                                   /* 0x0000005d5b5b7241 */
                                                                                                                                   /* 0x000fc40000008064 */
[----:B------:R-:W-:Y:S01]  /*f570*/  PRMT R98, R98, 0x7632, R99 ;  /* 0x0000763262627816 */ /* 0x000fe20000000063 */
[----:B------:R-:W-:Y:S01]  /*f580*/  HADD2 R92, R95, -R92 ;  /* 0x8000005c5f5c7230 */ /* 0x000fe20000000000 */
[C-C-:B------:R-:W-:Y:S02]  /*f590*/  PRMT R94, R96.reuse, 0x5410, R97.reuse ;  /* 0x00005410605e7816 */ /* 0x140fe40000000061 */
[----:B------:R-:W-:Y:S02]  /*f5a0*/  PRMT R101, R101, 0x5410, RZ ;  /* 0x0000541065657816 */ /* 0x000fe400000000ff */
[----:B------:R-:W-:Y:S01]  /*f5b0*/  PRMT R96, R96, 0x7632, R97 ;  /* 0x0000763260607816 */ /* 0x000fe20000000061 */
[----:B------:R-:W-:Y:S01]  /*f5c0*/  HADD2 R91, R94, -R91 ;  /* 0x8000005b5e5b7230 */ /* 0x000fe20000000000 */
                                                                                                                                   /* 0x000000ff5c5d7241 */
                                                                                                                                   /* 0x000fe200000003ff */
[----:B------:R-:W-:Y:S02]  /*f5e0*/  HADD2 R101, R98, -R101 ;  /* 0x8000006562657230 */ /* 0x000fe40000000000 */
[----:B------:R-:W-:Y:S01]  /*f5f0*/  HADD2 R105, R96, -R105 ;  /* 0x8000006960697230 */ /* 0x000fe20000000000 */
                                                                                                                                   /* 0x0000005b5a5e7241 */
                                                                                                                                   /* 0x000fc400000003ff */
                                                                                                                                   /* 0x000000ff655f7241 */
                                                                                                                                   /* 0x000fe400000003ff */
                                                                                                                                   /* 0x0000006967607241 */
                                                                                                                                   /* 0x080fe200000003ff */
[----:B------:R-:W-:Y:S01]  /*f630*/  IMAD R93, R93, 0x10, R94 ;  /* 0x000000105d5d7824 */ /* 0x000fe200078e025e */
                                                                                                                                   /* 0x0000006967627242 */
                                                                                                                                   /* 0x000fc6000000174f */
[----:B------:R-:W0:Y:S01]  /*f650*/  POPC R94, R93 ;  /* 0x0000005d005e7309 */ /* 0x000e220000000000 */
[----:B------:R-:W-:Y:S01]  /*f660*/  IMAD R96, R95, 0x10, R96 ;  /* 0x000000105f607824 */ /* 0x000fe200078e0260 */
                                                                                                                                   /* 0x0000005b5a5f7242 */
                                                                                                                                   /* 0x040fe4000000174f */
                                                                                                                                   /* 0x0000006967647241 */
                                                                                                                                   /* 0x000fe40000001062 */
                                                                                                                                   /* 0x0000005b5a617241 */
                                                                                                                                   /* 0x000fe4000000105f */
[----:B------:R-:W1:Y:S01]  /*f6a0*/  POPC R99, R96 ;  /* 0x0000006000637309 */ /* 0x000e620000000000 */
                                                                                                                                   /* 0x0000006564457242 */
                                                                                                                                   /* 0x000fe40000001745 */
                                                                                                                                   /* 0x0000005c61447242 */
                                                                                                                                   /* 0x000fc40000001744 */
                                                                                                                                   /* 0x200000ff62627241 */
                                                                                                                                   /* 0x100fe40000001045 */
                                                                                                                                   /* 0x200000ff5f5f7241 */
                                                                                                                                   /* 0x100fe40000001044 */
[----:B0-----:R-:W-:Y:S01]  /*f6f0*/  LOP3.LUT R94, R94, 0x1, RZ, 0xc0, !PT ;  /* 0x000000015e5e7812 */ /* 0x001fe200078ec0ff */
[----:B------:R-:W-:Y:S01]  /*f700*/  IMAD.SHL.U32 R98, R98, 0x2, RZ ;  /* 0x0000000262627824 */ /* 0x000fe200078e00ff */
                                                                                                                                   /* 0x0000005c61617241 */
                                                                                                                                   /* 0x000fe20000001044 */
[----:B------:R-:W-:Y:S01]  /*f720*/  IMAD.SHL.U32 R95, R95, 0x2, RZ ;  /* 0x000000025f5f7824 */ /* 0x000fe200078e00ff */
[----:B------:R-:W-:Y:S02]  /*f730*/  ISETP.NE.U32.AND P0, PT, R94, 0x1, PT ;  /* 0x000000015e00780c */ /* 0x000fe40003f05070 */
                                                                                                                                   /* 0x0000006564647241 */
                                                                                                                                   /* 0x000fe20000001045 */
[----:B------:R-:W-:Y:S01]  /*f750*/  HMUL2 R97, R97, c[0x0] [0x16c] ;  /* 0x00005b0061617a32 */ /* 0x000fe20000000000 */
[----:B-1----:R-:W-:-:S02]  /*f760*/  LOP3.LUT R99, R99, 0x1, RZ, 0xc0, !PT ;  /* 0x0000000163637812 */ /* 0x002fc400078ec0ff */
[----:B------:R-:W-:Y:S01]  /*f770*/  SEL R94, R77, 0xa820a820, !P0 ;  /* 0xa820a8204d5e7807 */ /* 0x000fe20004000000 */
[----:B------:R-:W-:Y:S01]  /*f780*/  HMUL2 R100, R100, c[0x0] [0x16c] ;  /* 0x00005b0064647a32 */ /* 0x000fe20000000000 */
[----:B------:R-:W-:Y:S02]  /*f790*/  ISETP.NE.U32.AND P0, PT, R99, 0x1, PT ;  /* 0x000000016300780c */ /* 0x000fe40003f05070 */
                                                                                                                                   /* 0x4040005e5e5d7241 */
                                                                                                                                   /* 0x000fe4000000005d */
[----:B------:R-:W-:Y:S02]  /*f7b0*/  LOP3.LUT R94, R95, 0x1e, RZ, 0xc0, !PT ;  /* 0x0000001e5f5e7812 */ /* 0x000fe400078ec0ff */
[----:B------:R-:W-:Y:S02]  /*f7c0*/  SEL R95, R77, 0xa820a820, !P0 ;  /* 0xa820a8204d5f7807 */ /* 0x000fe40004000000 */
[----:B------:R-:W-:-:S02]  /*f7d0*/  LOP3.LUT R98, R98, 0x1e, RZ, 0xc0, !PT ;  /* 0x0000001e62627812 */ /* 0x000fc400078ec0ff */
[----:B------:R-:W-:Y:S02]  /*f7e0*/  HMNMX2 R97, |R97|, 65504, 65504, PT ;  /* 0x7bff7bff61617840 */ /* 0x000fe40003800200 */
[----:B------:R-:W-:Y:S02]  /*f7f0*/  SHF.L.U32 R94, R55, R94, RZ ;  /* 0x0000005e375e7219 */ /* 0x000fe400000006ff */
                                                                                                                                   /* 0x4040005f5f5f7241 */
                                                                                                                                   /* 0x000fe40000000060 */
[----:B------:R-:W-:Y:S02]  /*f810*/  HMNMX2 R100, |R100|, 65504, 65504, PT ;  /* 0x7bff7bff64647840 */ /* 0x000fe40003800200 */
[----:B------:R-:W-:Y:S02]  /*f820*/  SHF.L.U32 R98, R55, R98, RZ ;  /* 0x0000006237627219 */ /* 0x000fe400000006ff */
[----:B------:R-:W-:-:S02]  /*f830*/  LOP3.LUT R94, R94, R93, RZ, 0xfc, !PT ;  /* 0x0000005d5e5e7212 */ /* 0x000fc400078efcff */
[----:B------:R-:W-:Y:S02]  /*f840*/  LOP3.LUT R99, R98, R95, RZ, 0xfc, !PT ;  /* 0x0000005f62637212 */ /* 0x000fe400078efcff */
[C---:B------:R-:W-:Y:S02]  /*f850*/  LOP3.LUT R93, R97.reuse, 0x80008000, RZ, 0xfc, !PT ;  /* 0x80008000615d7812 */ /* 0x040fe400078efcff */
[C---:B------:R-:W-:Y:S02]  /*f860*/  LOP3.LUT R98, R100.reuse, 0x80008000, RZ, 0xfc, !PT ;  /* 0x8000800064627812 */ /* 0x040fe400078efcff */
                                                                                                                                   /* 0x0000005d615f7241 */
                                                                                                                                   /* 0x1c0fe4000000005e */
                                                                                                                                   /* 0x0000005d61607241 */
                                                                                                                                   /* 0x1c0fe4000000805e */
                                                                                                                                   /* 0x0000006264667241 */
                                                                                                                                   /* 0x1c0fe20000000063 */
[----:B------:R-:W-:Y:S01]  /*f8a0*/  HADD2 R90, R90, R95 ;  /* 0x0000005f5a5a7230 */ /* 0x000fe20000000000 */
                                                                                                                                   /* 0x0000005d615d7241 */
                                                                                                                                   /* 0x000fe2000001005e */
[----:B------:R-:W-:Y:S01]  /*f8c0*/  HADD2 R91, R91, R96 ;  /* 0x000000605b5b7230 */ /* 0x000fe20000000000 */
                                                                                                                                   /* 0x0000006264607241 */
                                                                                                                                   /* 0x1c0fe20000008063 */
[----:B------:R-:W-:Y:S01]  /*f8e0*/  HADD2 R102, R103, R102 ;  /* 0x0000006667667230 */ /* 0x000fe20000000000 */
                                                                                                                                   /* 0x0000006264627241 */
                                                                                                                                   /* 0x000fe20000010063 */
        /* <DEDUP_REMOVED lines=23> */
[----:B------:R-:W-:Y:S01]  /*fa70*/  IMAD R90, R81, 0xc, R54 ;  /* 0x0000000c515a7824 */ /* 0x000fe200078e0236 */
[----:B------:R-:W-:Y:S01]  /*fa80*/  HSET2.BF.GE.AND R85, R3.H0_H0, c[0x0] [0xc8c], PT ;  /* 0x0003230003557633 */ /* 0x000fe20003806880 */
[----:B------:R-:W-:-:S02]  /*fa90*/  IMAD.MOV.U32 R86, RZ, RZ, c[0x0][0xc84] ;  /* 0x00032100ff567624 */ /* 0x000fc400078e00ff */
[--C-:B------:R-:W-:Y:S01]  /*faa0*/  HFMA2 R73, -R73, c[0x0] [0x164].H1_H1, R7.reuse.H0_H0 ;  /* 0x3000590049497a31 */ /* 0x100fe20000040107 */
[----:B------:R-:W-:Y:S01]  /*fab0*/  IMAD.MOV.U32 R94, RZ, RZ, c[0x0][0xc88] ;  /* 0x00032200ff5e7624 */ /* 0x000fe200078e00ff */
[--C-:B------:R-:W-:Y:S01]  /*fac0*/  HFMA2 R88, -R85, c[0x0] [0x164].H1_H1, R7.reuse.H0_H0 ;  /* 0x3000590055587a31 */ /* 0x100fe20000040107 */
[----:B------:R-:W0:Y:S01]  /*fad0*/  LDS R91, [R90] ;  /* 0x000000005a5b7984 */ /* 0x000e220000000800 */
[----:B------:R-:W-:Y:S01]  /*fae0*/  HSET2.BF.GE.AND R85, R3.H0_H0, c[0x0] [0xc98], PT ;  /* 0x0003260003557633 */ /* 0x000fe20003806880 */
[----:B------:R-:W-:Y:S02]  /*faf0*/  IMAD.MOV.U32 R95, RZ, RZ, c[0x0][0xc90] ;  /* 0x00032400ff5f7624 */ /* 0x000fe400078e00ff */
[----:B------:R-:W1:Y:S01]  /*fb00*/  LDS R93, [R90+0x8] ;  /* 0x000008005a5d7984 */ /* 0x000e620000000800 */
[C---:B------:R-:W-:Y:S01]  /*fb10*/  IDP.2A.LO.S16.S8 R87, R73.reuse, c[0x2][0x8], R86 ;  /* 0x0080020049577a26 */ /* 0x040fe20000001656 */
[----:B------:R-:W-:Y:S01]  /*fb20*/  HFMA2 R89, -R85, c[0x0] [0x164].H1_H1, R7.H0_H0 ;  /* 0x3000590055597a31 */ /* 0x000fe20000040107 */
[----:B------:R-:W-:Y:S01]  /*fb30*/  IMAD.MOV.U32 R97, RZ, RZ, c[0x0][0xc94] ;  /* 0x00032500ff617624 */ /* 0x000fe200078e00ff */
[----:B------:R1:W2:Y:S01]  /*fb40*/  LDS R92, [R90+0x4] ;  /* 0x000004005a5c7984 */ /* 0x0002a20000000800 */
[----:B------:R-:W-:-:S02]  /*fb50*/  IDP.2A.HI.S16.S8 R86, R73, c[0x2][0xc], R94 ;  /* 0x0080030049567a26 */ /* 0x000fc4000000365e */
[C---:B------:R-:W-:Y:S02]  /*fb60*/  IDP.2A.LO.S16.S8 R85, R88.reuse, c[0x2][0x8], R95 ;  /* 0x0080020058557a26 */ /* 0x040fe4000000165f */
[----:B------:R-:W-:Y:S01]  /*fb70*/  IDP.2A.HI.S16.S8 R73, R88, c[0x2][0xc], R97 ;  /* 0x0080030058497a26 */ /* 0x000fe20000003661 */
[----:B------:R-:W-:Y:S01]  /*fb80*/  LDS R95, [R86] ;  /* 0x00000000565f7984 */ /* 0x000fe20000000800 */
[----:B------:R-:W-:-:S03]  /*fb90*/  IMAD.MOV.U32 R94, RZ, RZ, c[0x0][0xc9c] ;  /* 0x00032700ff5e7624 */ /* 0x000fc600078e00ff */
[----:B------:R-:W3:Y:S01]  /*fba0*/  LDS R88, [R87] ;  /* 0x0000000057587984 */ /* 0x000ee20000000800 */
[----:B------:R-:W-:-:S03]  /*fbb0*/  IDP.2A.LO.S16.S8 R89, R89, c[0x2][0x8], R94 ;  /* 0x0080020059597a26 */ /* 0x000fc6000000165e */
[----:B------:R-:W-:Y:S04]  /*fbc0*/  LDS R94, [R85] ;  /* 0x00000000555e7984 */ /* 0x000fe80000000800 */
[----:B------:R-:W4:Y:S04]  /*fbd0*/  LDS R97, [R73] ;  /* 0x0000000049617984 */ /* 0x000f280000000800 */
[----:B------:R-:W5:Y:S01]  /*fbe0*/  LDS R89, [R89] ;  /* 0x0000000059597984 */ /* 0x000f620000000800 */
[----:B0-----:R-:W-:Y:S02]  /*fbf0*/  LOP3.LUT R96, R91, 0x80008000, RZ, 0xfc, !PT ;  /* 0x800080005b607812 */ /* 0x001fe400078efcff */
[----:B-1----:R-:W-:-:S02]  /*fc00*/  LOP3.LUT R90, R93, 0xffff, RZ, 0xc0, !PT ;  /* 0x0000ffff5d5a7812 */ /* 0x002fc400078ec0ff */
[----:B------:R-:W-:Y:S02]  /*fc10*/  SHF.R.U32.HI R93, RZ, 0x10, R93 ;  /* 0x00000010ff5d7819 */ /* 0x000fe4000001165d */
[C---:B--2---:R-:W-:Y:S02]  /*fc20*/  LOP3.LUT R99, R92.reuse, 0x80008000, RZ, 0xfc, !PT ;  /* 0x800080005c637812 */ /* 0x044fe400078efcff */
                                                                                                                                   /* 0x000000605b627241 */
                                                                                                                                   /* 0x1c0fe4000000005a */
                                                                                                                                   /* 0x000000605b5a7241 */
                                                                                                                                   /* 0x000fe4000000805a */
                                                                                                                                   /* 0x000000635c5b7241 */
                                                                                                                                   /* 0x1c0fe4000000005d */
                                                                                                                                   /* 0x000000635c5c7241 */
                                                                                                                                   /* 0x000fc4000000805d */
[C-C-:B---3--:R-:W-:Y:S02]  /*fc70*/  PRMT R93, R88.reuse, 0x5410, R95.reuse ;  /* 0x00005410585d7816 */ /* 0x148fe4000000005f */
[----:B------:R-:W-:-:S03]  /*fc80*/  PRMT R88, R88, 0x7632, R95 ;  /* 0x0000763258587816 */ /* 0x000fc6000000005f */
[----:B------:R-:W-:Y:S01]  /*fc90*/  HADD2 R98, R93, -R98 ;  /* 0x800000625d627230 */ /* 0x000fe20000000000 */
[C-C-:B----4-:R-:W-:Y:S02]  /*fca0*/  PRMT R93, R94.reuse, 0x5410, R97.reuse ;  /* 0x000054105e5d7816 */ /* 0x150fe40000000061 */
[----:B------:R-:W-:Y:S02]  /*fcb0*/  PRMT R97, R94, 0x7632, R97 ;  /* 0x000076325e617816 */ /* 0x000fe40000000061 */
[----:B-----5:R-:W-:Y:S01]  /*fcc0*/  PRMT R78, R89, 0x7610, R78 ;  /* 0x00007610594e7816 */ /* 0x020fe2000000004e */
[----:B------:R-:W-:Y:S02]  /*fcd0*/  HADD2 R90, R93, -R90 ;  /* 0x8000005a5d5a7230 */ /* 0x000fe40000000000 */
[----:B------:R-:W-:Y:S01]  /*fce0*/  HADD2 R93, R88, -R91 ;  /* 0x8000005b585d7230 */ /* 0x000fe20000000000 */
                                                                                                                                   /* 0x000000ff4e587241 */
                                                                                                                                   /* 0x000fe200000003ff */
[----:B------:R-:W-:Y:S01]  /*fd00*/  HADD2 R94, R97, -R92 ;  /* 0x8000005c615e7230 */ /* 0x000fe20000000000 */
                                                                                                                                   /* 0x0000005a625b7241 */
                                                                                                                                   /* 0x000fc400000003ff */
[----:B------:R-:W-:Y:S02]  /*fd20*/  PRMT R89, R89, 0x7632, R78 ;  /* 0x0000763259597816 */ /* 0x000fe4000000004e */
                                                                                                                                   /* 0x0000005e5d607241 */
                                                                                                                                   /* 0x080fe200000003ff */
[----:B------:R-:W-:Y:S01]  /*fd40*/  IMAD R88, R88, 0x10, R91 ;  /* 0x0000001058587824 */ /* 0x000fe200078e025b */
                                                                                                                                   /* 0x000000ff595b7241 */
                                                                                                                                   /* 0x000fe400000003ff */
                                                                                                                                   /* 0x0000005e5d5f7242 */
                                                                                                                                   /* 0x100fe2000000174f */
[----:B------:R-:W0:Y:S02]  /*fd70*/  POPC R92, R88 ;  /* 0x00000058005c7309 */ /* 0x000e240000000000 */
[----:B------:R-:W-:Y:S01]  /*fd80*/  IMAD R96, R91, 0x10, R96 ;  /* 0x000000105b607824 */ /* 0x000fe200078e0260 */
                                                                                                                                   /* 0x0000005a625b7242 */
                                                                                                                                   /* 0x000fc4000000174f */
                                                                                                                                   /* 0x0000005e5d617241 */
                                                                                                                                   /* 0x000fe4000000105f */
                                                                                                                                   /* 0x0000005a624f7241 */
                                                                                                                                   /* 0x000fe2000000105b */
[----:B------:R-:W1:Y:S01]  /*fdc0*/  POPC R99, R96 ;  /* 0x0000006000637309 */ /* 0x000e620000000000 */
                                                                                                                                   /* 0x0000005961307242 */
                                                                                                                                   /* 0x000fe40000001730 */
                                                                                                                                   /* 0x0000004e4f467242 */
                                                                                                                                   /* 0x000fe40000001746 */
                                                                                                                                   /* 0x200000ff5f5f7241 */
                                                                                                                                   /* 0x000fe40000001030 */
                                                                                                                                   /* 0x200000ff5b5b7241 */
                                                                                                                                   /* 0x000fc40000001046 */
[----:B0-----:R-:W-:Y:S01]  /*fe10*/  LOP3.LUT R92, R92, 0x1, RZ, 0xc0, !PT ;  /* 0x000000015c5c7812 */ /* 0x001fe200078ec0ff */
[----:B------:R-:W-:Y:S01]  /*fe20*/  IMAD.SHL.U32 R95, R95, 0x2, RZ ;  /* 0x000000025f5f7824 */ /* 0x000fe200078e00ff */
                                                                                                                                   /* 0x0000004e4f4e7241 */
                                                                                                                                   /* 0x000fe20000001046 */
[----:B------:R-:W-:Y:S01]  /*fe40*/  IMAD.SHL.U32 R91, R91, 0x2, RZ ;  /* 0x000000025b5b7824 */ /* 0x000fe200078e00ff */
                                                                                                                                   /* 0x0000005961597241 */
                                                                                                                                   /* 0x000fe40000001030 */
[----:B------:R-:W-:Y:S01]  /*fe60*/  ISETP.NE.U32.AND P0, PT, R92, 0x1, PT ;  /* 0x000000015c00780c */ /* 0x000fe20003f05070 */
[----:B------:R-:W-:Y:S01]  /*fe70*/  HMUL2 R78, R78, c[0x0] [0x16c] ;  /* 0x00005b004e4e7a32 */ /* 0x000fe20000000000 */
[----:B-1----:R-:W-:Y:S01]  /*fe80*/  LOP3.LUT R99, R99, 0x1, RZ, 0xc0, !PT ;  /* 0x0000000163637812 */ /* 0x002fe200078ec0ff */
[----:B------:R-:W-:Y:S01]  /*fe90*/  HMUL2 R89, R89, c[0x0] [0x16c] ;  /* 0x00005b0059597a32 */ /* 0x000fe20000000000 */
[----:B------:R-:W-:-:S02]  /*fea0*/  SEL R79, R77, 0xa820a820, !P0 ;  /* 0xa820a8204d4f7807 */ /* 0x000fc40004000000 */
[----:B------:R-:W-:Y:S02]  /*feb0*/  ISETP.NE.U32.AND P1, PT, R99, 0x1, PT ;  /* 0x000000016300780c */ /* 0x000fe40003f25070 */
[----:B------:R-:W-:Y:S02]  /*fec0*/  LOP3.LUT R92, R91, 0x1e, RZ, 0xc0, !PT ;  /* 0x0000001e5b5c7812 */ /* 0x000fe400078ec0ff */
[----:B------:R-:W-:Y:S02]  /*fed0*/  LOP3.LUT R100, R95, 0x1e, RZ, 0xc0, !PT ;  /* 0x0000001e5f647812 */ /* 0x000fe400078ec0ff */
[----:B------:R-:W-:Y:S02]  /*fee0*/  SEL R77, R77, 0xa820a820, !P1 ;  /* 0xa820a8204d4d7807 */ /* 0x000fe40004800000 */
[----:B------:R-:W-:Y:S02]  /*fef0*/  HMNMX2 R78, |R78|, 65504, 65504, PT ;  /* 0x7bff7bff4e4e7840 */ /* 0x000fe40003800200 */
[----:B------:R-:W-:-:S02]  /*ff00*/  HMNMX2 R89, |R89|, 65504, 65504, PT ;  /* 0x7bff7bff59597840 */ /* 0x000fc40003800200 */
[C---:B------:R-:W-:Y:S02]  /*ff10*/  SHF.L.U32 R92, R55.reuse, R92, RZ ;  /* 0x0000005c375c7219 */ /* 0x040fe400000006ff */
[----:B------:R-:W-:Y:S02]  /*ff20*/  SHF.L.U32 R100, R55, R100, RZ ;  /* 0x0000006437647219 */ /* 0x000fe400000006ff */
                                                                                                                                   /* 0x4040004f4f4f7241 */
                                                                                                                                   /* 0x000fe40000000058 */
                                                                                                                                   /* 0x4040004d4d4d7241 */
                                                                                                                                   /* 0x000fe40000000060 */
[----:B------:R-:W-:Y:S02]  /*ff50*/  LOP3.LUT R79, R92, R79, RZ, 0xfc, !PT ;  /* 0x0000004f5c4f7212 */ /* 0x000fe400078efcff */
[----:B------:R-:W-:-:S02]  /*ff60*/  LOP3.LUT R55, R78, 0x80008000, RZ, 0xfc, !PT ;  /* 0x800080004e377812 */ /* 0x000fc400078efcff */
[----:B------:R-:W-:Y:S02]  /*ff70*/  LOP3.LUT R100, R100, R77, RZ, 0xfc, !PT ;  /* 0x0000004d64647212 */ /* 0x000fe400078efcff */
[C---:B------:R-:W-:Y:S02]  /*ff80*/  LOP3.LUT R88, R89.reuse, 0x80008000, RZ, 0xfc, !PT ;  /* 0x8000800059587812 */ /* 0x040fe400078efcff */
                                                                                                                                   /* 0x000000374e4d7241 */
                                                                                                                                   /* 0x1c0fe4000000004f */
                                                                                                                                   /* 0x00000058595c7241 */
                                                                                                                                   /* 0x1c0fe40000000064 */
                                                                                                                                   /* 0x000000374e377241 */
                                                                                                                                   /* 0x000fe2000000804f */
[----:B------:R-:W-:Y:S01]  /*ffc0*/  HADD2 R77, R98, R77 ;  /* 0x0000004d624d7230 */ /* 0x000fe20000000000 */
                                                                                                                                   /* 0x00000058595b7241 */
                                                                                                                                   /* 0x000fe20000008064 */
[----:B------:R-:W-:Y:S01]  /*ffe0*/  HADD2 R92, R93, R92 ;  /* 0x0000005c5d5c7230 */ /* 0x000fe20000000000 */
[----:B------:R-:W-:Y:S01]  /*fff0*/  LOP3.LUT R79, R79, 0xffff, RZ, 0xc0, !PT ;  /* 0x0000ffff4f4f7812 */ /* 0x000fe200078ec0ff */
[----:B------:R-:W-:Y:S01]  /*10000*/  HADD2 R55, R90, R55 ;  /* 0x000000375a377230 */ /* 0x000fe20000000000 */
[----:B------:R-:W-:Y:S01]  /*10010*/  IMAD R90, R81, 0x3c, R8 ;  /* 0x0000003c515a7824 */ /* 0x000fe200078e0208 */
[----:B------:R-:W-:Y:S01]  /*10020*/  HADD2 R91, R94, R91 ;  /* 0x0000005b5e5b7230 */ /* 0x000fe20000000000 */
[----:B------:R-:W-:-:S02]  /*10030*/  PRMT R88, R77, 0x5410, R92 ;  /* 0x000054104d587816 */ /* 0x000fc4000000005c */
[----:B------:R-:W-:Y:S02]  /*10040*/  PRMT R92, R77, 0x7632, R92 ;  /* 0x000076324d5c7816 */ /* 0x000fe4000000005c */
[----:B------:R-:W-:Y:S01]  /*10050*/  PRMT R79, R100, 0x1054, R79 ;  /* 0x00001054644f7816 */ /* 0x000fe2000000004f */
[----:B------:R-:W-:Y:S04]  /*10060*/  STS [R87], R88 ;  /* 0x0000005857007388 */ /* 0x000fe80000000800 */
[----:B------:R0:W-:Y:S02]  /*10070*/  STS [R86], R92 ;  /* 0x0000005c56007388 */ /* 0x0001e40000000800 */
[C-C-:B0-----:R-:W-:Y:S02]  /*10080*/  PRMT R86, R55.reuse, 0x5410, R91.reuse ;  /* 0x0000541037567816 */ /* 0x141fe4000000005b */
[----:B------:R-:W-:-:S03]  /*10090*/  PRMT R91, R55, 0x7632, R91 ;  /* 0x00007632375b7816 */ /* 0x000fc6000000005b */
[----:B------:R-:W-:Y:S04]  /*100a0*/  STS [R85], R86 ;  /* 0x0000005655007388 */ /* 0x000fe80000000800 */
[----:B------:R-:W-:Y:S04]  /*100b0*/  STS [R73], R91 ;  /* 0x0000005b49007388 */ /* 0x000fe80000000800 */
[----:B------:R-:W-:Y:S04]  /*100c0*/  STS [R90], R78 ;  /* 0x0000004e5a007388 */ /* 0x000fe80000000800 */
[----:B------:R-:W-:Y:S04]  /*100d0*/  STS [R90+0x4], R89 ;  /* 0x000004595a007388 */ /* 0x000fe80000000800 */
[----:B------:R-:W-:Y:S04]  /*100e0*/  STS [R90+0x8], R79 ;  /* 0x0000084f5a007388 */ /* 0x000fe80000000800 */
[----:B------:R-:W-:Y:S06]  /*100f0*/  BAR.SYNC 0x0 ;  /* 0x0000000000007b1d */ /* 0x000fec0000000000 */
.L_x_34:
[----:B-1----:R-:W-:-:S06]  /*10100*/  UIADD3 UR4, UR4, 0x1, URZ ;  /* 0x0000000104047890 */ /* 0x002fcc000fffe03f */
[----:B------:R-:W-:-:S13]  /*10110*/  ISETP.LE.AND P0, PT, R6, UR4, PT ;  /* 0x0000000406007c0c */ /* 0x000fda000bf03270 */
[----:B------:R-:W-:Y:S01]  /*10120*/  @P0 CALL.REL.NOINC `(.L_x_33) ;  /* 0x0000001000000944 */ /* 0x000fe20003c00000 */
[----:B------:R-:W-:Y:S05]  /*10130*/  BRA `(.L_x_35) ;  /* 0xffff124000007947 */ /* 0x000fea000383ffff */
.L_x_33:
[----:B------:R-:W-:Y:S01]  /*10140*/  ULDC.U16 UR4, c[0x0][0x16a] ;  /* 0x00005a8000047ab9 */ /* 0x000fe20000000400 */
[----:B------:R-:W0:Y:S01]  /*10150*/  S2R R14, SR_TID.X ;  /* 0x00000000000e7919 */ /* 0x000e220000002100 */
[----:B------:R-:W-:Y:S01]  /*10160*/  ULDC.U16 UR5, c[0x0][0x166] ;  /* 0x0000598000057ab9 */ /* 0x000fe20000000400 */
[----:B------:R-:W-:Y:S01]  /*10170*/  IMAD.MOV.U32 R2, RZ, RZ, c[0x0][0x0] ;  /* 0x00000000ff027624 */ /* 0x000fe200078e00ff */
[----:B------:R-:W-:Y:S02]  /*10180*/  UPRMT UR4, UR4, 0x9910, URZ ;  /* 0x0000991004047896 */ /* 0x000fe4000800003f */
[----:B------:R-:W-:Y:S02]  /*10190*/  UPRMT UR5, UR5, 0x9910, URZ ;  /* 0x0000991005057896 */ /* 0x000fe4000800003f */
[----:B------:R-:W-:Y:S02]  /*101a0*/  SHF.R.U32.HI R2, RZ, 0x5, R2 ;  /* 0x00000005ff027819 */ /* 0x000fe40000011602 */
[----:B------:R-:W-:-:S04]  /*101b0*/  UIMAD UR4, UR5, UR4, URZ ;  /* 0x00000004050472a4 */ /* 0x000fc8000f8e023f */
[----:B------:R-:W-:-:S04]  /*101c0*/  UIADD3 UR5, UR4, 0x3ff, URZ ;  /* 0x000003ff04057890 */ /* 0x000fc8000fffe03f */
[----:B------:R-:W-:-:S04]  /*101d0*/  USHF.R.S32.HI UR6, URZ, 0x1f, UR5 ;  /* 0x0000001f3f067899 */ /* 0x000fc80008011405 */
[----:B------:R-:W-:Y:S01]  /*101e0*/  ULEA.HI UR6, UR6, UR5, URZ, 0xa ;  /* 0x0000000506067291 */ /* 0x000fe2000f8f503f */
[----:B0-----:R-:W-:-:S03]  /*101f0*/  SHF.R.U32.HI R6, RZ, 0x5, R14 ;  /* 0x00000005ff067819 */ /* 0x001fc6000001160e */
[----:B------:R-:W-:-:S06]  /*10200*/  USHF.R.S32.HI UR6, URZ, 0xa, UR6 ;  /* 0x0000000a3f067899 */ /* 0x000fcc0008011406 */
[----:B-1----:R-:W-:-:S04]  /*10210*/  IMNMX R9, R2, UR6, PT ;  /* 0x0000000602097c17 */ /* 0x002fc8000b800200 */
[----:B------:R-:W-:-:S13]  /*10220*/  ISETP.GE.AND P0, PT, R6, R9, PT ;  /* 0x000000090600720c */ /* 0x000fda0003f06270 */
[----:B------:R-:W-:Y:S05]  /*10230*/  @P0 EXIT ;  /* 0x000000000000094d */ /* 0x000fea0003800000 */
[----:B------:R-:W-:Y:S01]  /*10240*/  SHF.R.U32.HI R0, RZ, 0x1b, R5 ;  /* 0x0000001bff007819 */ /* 0x000fe20000011605 */
[----:B------:R-:W-:Y:S01]  /*10250*/  ULOP3.LUT UR6, URZ, UR6, URZ, 0x33, !UPT ;  /* 0x000000063f067292 */ /* 0x000fe2000f8e333f */
[----:B------:R-:W-:Y:S01]  /*10260*/  LOP3.LUT R7, RZ, R2, RZ, 0x33, !PT ;  /* 0x00000002ff077212 */ /* 0x000fe200078e33ff */
[----:B------:R-:W-:Y:S01]  /*10270*/  IMAD.MOV.U32 R8, RZ, RZ, -0x1000 ;  /* 0xfffff000ff087424 */ /* 0x000fe200078e00ff */
[----:B------:R-:W-:Y:S01]  /*10280*/  LOP3.LUT R13, R5, 0x3ffffff, RZ, 0xc0, !PT ;  /* 0x03ffffff050d7812 */ /* 0x000fe200078ec0ff */
[----:B------:R-:W-:Y:S01]  /*10290*/  IMAD.SHL.U32 R10, R0, 0x10, RZ ;  /* 0x00000010000a7824 */ /* 0x000fe200078e00ff */
[----:B------:R-:W-:Y:S01]  /*102a0*/  UIADD3 UR5, UR4, 0x1f, URZ ;  /* 0x0000001f04057890 */ /* 0x000fe2000fffe03f */
[----:B------:R-:W-:Y:S02]  /*102b0*/  IMNMX R7, R7, UR6, !PT ;  /* 0x0000000607077c17 */ /* 0x000fe4000f800200 */
[----:B------:R0:W1:Y:S01]  /*102c0*/  LDC R0, c[0x0][R10+0x390] ;  /* 0x0000e4000a007b82 */ /* 0x0000620000000800 */
[----:B------:R-:W-:Y:S01]  /*102d0*/  LOP3.LUT R23, R14, 0x1f, RZ, 0xc0, !PT ;  /* 0x0000001f0e177812 */ /* 0x000fe200078ec0ff */
[----:B------:R-:W-:Y:S01]  /*102e0*/  USHF.R.S32.HI UR7, URZ, 0x1f, UR5 ;  /* 0x0000001f3f077899 */ /* 0x000fe20008011405 */
[----:B------:R-:W-:-:S03]  /*102f0*/  IMAD R11, R7, R8, -0x1000 ;  /* 0xfffff000070b7424 */ /* 0x000fc600078e0208 */
[--C-:B------:R-:W-:Y:S01]  /*10300*/  IMAD R12, R6, 0x400, R23.reuse ;  /* 0x00000400060c7824 */ /* 0x100fe200078e0217 */
[----:B------:R-:W-:Y:S01]  /*10310*/  ULEA.HI UR7, UR7, UR5, URZ, 0x5 ;  /* 0x0000000507077291 */ /* 0x000fe2000f8f283f */
[----:B------:R0:W2:Y:S01]  /*10320*/  LDC.64 R2, c[0x0][R10+0x388] ;  /* 0x0000e2000a027b82 */ /* 0x0000a20000000a00 */
[----:B------:R-:W-:Y:S02]  /*10330*/  IMAD.MOV R21, RZ, RZ, -R23 ;  /* 0x000000ffff157224 */ /* 0x000fe400078e0a17 */
[----:B------:R-:W-:Y:S01]  /*10340*/  USHF.R.S32.HI UR7, URZ, 0x5, UR7 ;  /* 0x000000053f077899 */ /* 0x000fe20008011407 */
[----:B0-----:R-:W-:Y:S02]  /*10350*/  IMAD.SHL.U32 R10, R12, 0x4, RZ ;  /* 0x000000040c0a7824 */ /* 0x001fe400078e00ff */
[----:B-1----:R-:W-:Y:S02]  /*10360*/  IMAD R8, R13, R0, RZ ;  /* 0x000000000d087224 */ /* 0x002fe400078e02ff */
[----:B------:R-:W-:-:S02]  /*10370*/  IMAD.MOV.U32 R13, RZ, RZ, R14 ;  /* 0x000000ffff0d7224 */ /* 0x000fc400078e000e */
[----:B------:R-:W-:Y:S01]  /*10380*/  IMAD.MOV.U32 R14, RZ, RZ, RZ ;  /* 0x000000ffff0e7224 */ /* 0x000fe200078e00ff */
[----:B------:R-:W-:-:S02]  /*10390*/  SHF.R.S32.HI R20, RZ, 0x1f, R8 ;  /* 0x0000001fff147819 */ /* 0x000fc40000011408 */
.L_x_45:
[----:B------:R-:W-:Y:S01]  /*103a0*/  IADD3 R24, R12, 0x20, RZ ;  /* 0x000000200c187810 */ /* 0x000fe20007ffe0ff */
[----:B------:R-:W-:Y:S02]  /*103b0*/  IMAD R12, R9, 0x400, R12 ;  /* 0x00000400090c7824 */ /* 0x000fe400078e020c */
[----:B------:R-:W-:Y:S02]  /*103c0*/  IMAD R15, R11, R14, R10 ;  /* 0x0000000e0b0f7224 */ /* 0x000fe400078e020a */
[----:B------:R-:W-:Y:S01]  /*103d0*/  IMAD.MOV.U32 R16, RZ, RZ, R21 ;  /* 0x000000ffff107224 */ /* 0x000fe200078e0015 */
[----:B------:R-:W-:Y:S01]  /*103e0*/  ISETP.GE.AND P2, PT, R12, UR4, PT ;  /* 0x000000040c007c0c */ /* 0x000fe2000bf46270 */
[----:B------:R-:W-:Y:S02]  /*103f0*/  IMAD.MOV.U32 R25, RZ, RZ, RZ ;  /* 0x000000ffff197224 */ /* 0x000fe400078e00ff */
[----:B0-----:R-:W-:-:S02]  /*10400*/  IMAD.MOV.U32 R17, RZ, RZ, RZ ;  /* 0x000000ffff117224 */ /* 0x001fc400078e00ff */
[----:B------:R-:W-:-:S02]  /*10410*/  IMAD.MOV.U32 R19, RZ, RZ, RZ ;  /* 0x000000ffff137224 */ /* 0x000fc400078e00ff */
.L_x_42:
[----:B------:R-:W-:Y:S02]  /*10420*/  IADD3 R6, R24, -0x20, RZ ;  /* 0xffffffe018067810 */ /* 0x000fe40007ffe0ff */
[----:B------:R-:W-:Y:S02]  /*10430*/  HSETP2.LT.AND P1, PT, RZ.H0_H0, 1, 1, PT ;  /* 0x3c003c00ff007434 */ /* 0x000fe40003f21800 */
[----:B------:R-:W-:-:S03]  /*10440*/  ISETP.GE.AND P3, PT, R6, UR4, PT ;  /* 0x0000000406007c0c */ /* 0x000fc6000bf66270 */
[----:B------:R-:W-:-:S10]  /*10450*/  PLOP3.LUT P0, PT, P1, PT, PT, 0x80, 0x0 ;  /* 0x000000000000781c */ /* 0x000fd40000f0f070 */
[----:B------:R-:W0:Y:S02]  /*10460*/  @!P3 LDS R6, [R15] ;  /* 0x000000000f06b984 */ /* 0x000e240000000800 */
[C---:B0-----:R-:W-:Y:S02]  /*10470*/  @!P3 HSETP2.GT.AND P0, PT, R6.reuse.H0_H0, RZ.H0_H0, PT ;  /* 0x200000ff0600b234 */ /* 0x041fe40003f04800 */
[----:B------:R-:W-:Y:S01]  /*10480*/  @!P3 HSETP2.GT.AND P1, PT, R6.H1_H1, RZ.H0_H0, PT ;  /* 0x200000ff0600b234 */ /* 0x000fe20003f24c00 */
[----:B------:R-:W-:-:S10]  /*10490*/  BRA.DIV ~URZ, `(.L_x_36) ;  /* 0x000007327f007947 */ /* 0x000fd4000b800000 */
[----:B------:R-:W-:-:S02]  /*104a0*/  VOTE.ANY R18, PT, !P0 ;  /* 0x0000000000127806 */ /* 0x000fc400040e0100 */
.L_x_48:
[----:B------:R-:W-:Y:S05]  /*104b0*/  BRA.DIV ~URZ, `(.L_x_37) ;  /* 0x000007627f007947 */ /* 0x000fea000b800000 */
[----:B------:R-:W-:-:S02]  /*104c0*/  VOTE.ANY R6, PT, !P1 ;  /* 0x0000000000067806 */ /* 0x000fc400048e0100 */
.L_x_49:
[----:B------:R-:W-:Y:S02]  /*104d0*/  ISETP.GE.AND P4, PT, R24, UR4, PT ;  /* 0x0000000418007c0c */ /* 0x000fe4000bf86270 */
[----:B------:R-:W-:Y:S02]  /*104e0*/  HSETP2.LT.AND P1, PT, RZ.H0_H0, 1, 1, PT ;  /* 0x3c003c00ff007434 */ /* 0x000fe40003f21800 */
[----:B------:R-:W-:-:S03]  /*104f0*/  ISETP.NE.AND P3, PT, R16, RZ, PT ;  /* 0x000000ff1000720c */ /* 0x000fc60003f65270 */
[----:B------:R-:W-:Y:S02]  /*10500*/  PLOP3.LUT P0, PT, P1, PT, PT, 0x80, 0x0 ;  /* 0x000000000000781c */ /* 0x000fe40000f0f070 */
[----:B------:R-:W-:Y:S02]  /*10510*/  SEL R18, R18, R19, !P3 ;  /* 0x0000001312127207 */ /* 0x000fe40005800000 */
[----:B------:R-:W-:Y:S02]  /*10520*/  SEL R19, R6, R17, !P3 ;  /* 0x0000001106137207 */ /* 0x000fe40005800000 */
[----:B------:R-:W0:Y:S02]  /*10530*/  @!P4 LDS R7, [R15+0x80] ;  /* 0x000080000f07c984 */ /* 0x000e240000000800 */
[C---:B0-----:R-:W-:Y:S02]  /*10540*/  @!P4 HSETP2.GT.AND P0, PT, R7.reuse.H0_H0, RZ.H0_H0, PT ;  /* 0x200000ff0700c234 */ /* 0x041fe40003f04800 */
[----:B------:R-:W-:Y:S01]  /*10550*/  @!P4 HSETP2.GT.AND P1, PT, R7.H1_H1, RZ.H0_H0, PT ;  /* 0x200000ff0700c234 */ /* 0x000fe20003f24c00 */
[----:B------:R-:W-:-:S10]  /*10560*/  BRA.DIV ~URZ, `(.L_x_38) ;  /* 0x000007027f007947 */ /* 0x000fd4000b800000 */
[----:B------:R-:W-:Y:S02]  /*10570*/  VOTE.ANY R17, PT, !P0 ;  /* 0x0000000000117806 */ /* 0x000fe400040e0100 */
[----:B------:R-:W-:-:S02]  /*10580*/  VOTE.ANY R6, PT, !P1 ;  /* 0x0000000000067806 */ /* 0x000fc400048e0100 */
.L_x_50:
[----:B------:R-:W-:Y:S02]  /*10590*/  IADD3 R7, R24, 0x20, RZ ;  /* 0x0000002018077810 */ /* 0x000fe40007ffe0ff */
[----:B------:R-:W-:-:S02]  /*105a0*/  HSETP2.LT.AND P1, PT, RZ.H0_H0, 1, 1, PT ;  /* 0x3c003c00ff007434 */ /* 0x000fc40003f21800 */
[----:B------:R-:W-:Y:S02]  /*105b0*/  ISETP.GE.AND P4, PT, R7, UR4, PT ;  /* 0x0000000407007c0c */ /* 0x000fe4000bf86270 */
[----:B------:R-:W-:Y:S02]  /*105c0*/  IADD3 R7, R25, 0x1, RZ ;  /* 0x0000000119077810 */ /* 0x000fe40007ffe0ff */
[----:B------:R-:W-:Y:S02]  /*105d0*/  PLOP3.LUT P0, PT, P1, PT, PT, 0x80, 0x0 ;  /* 0x000000000000781c */ /* 0x000fe40000f0f070 */
[----:B------:R-:W-:-:S04]  /*105e0*/  ISETP.NE.AND P3, PT, R23, R7, PT ;  /* 0x000000071700720c */ /* 0x000fc80003f65270 */
[----:B------:R-:W-:Y:S02]  /*105f0*/  SEL R18, R17, R18, !P3 ;  /* 0x0000001211127207 */ /* 0x000fe40005800000 */
[----:B------:R-:W-:Y:S01]  /*10600*/  SEL R19, R6, R19, !P3 ;  /* 0x0000001306137207 */ /* 0x000fe20005800000 */
[----:B------:R-:W0:Y:S02]  /*10610*/  @!P4 LDS R22, [R15+0x100] ;  /* 0x000100000f16c984 */ /* 0x000e240000000800 */
[C---:B0-----:R-:W-:Y:S02]  /*10620*/  @!P4 HSETP2.GT.AND P0, PT, R22.reuse.H0_H0, RZ.H0_H0, PT ;  /* 0x200000ff1600c234 */ /* 0x041fe40003f04800 */
[----:B------:R-:W-:Y:S01]  /*10630*/  @!P4 HSETP2.GT.AND P1, PT, R22.H1_H1, RZ.H0_H0, PT ;  /* 0x200000ff1600c234 */ /* 0x000fe20003f24c00 */
[----:B------:R-:W-:-:S10]  /*10640*/  BRA.DIV ~URZ, `(.L_x_39) ;  /* 0x000006b27f007947 */ /* 0x000fd4000b800000 */
[----:B------:R-:W-:-:S02]  /*10650*/  VOTE.ANY R17, PT, !P0 ;  /* 0x0000000000117806 */ /* 0x000fc400040e0100 */
.L_x_51:
[----:B------:R-:W-:Y:S05]  /*10660*/  BRA.DIV ~URZ, `(.L_x_40) ;  /* 0x000006e27f007947 */ /* 0x000fea000b800000 */
[----:B------:R-:W-:-:S02]  /*10670*/  VOTE.ANY R6, PT, !P1 ;  /* 0x0000000000067806 */ /* 0x000fc400048e0100 */
.L_x_52:
[----:B------:R-:W-:Y:S02]  /*10680*/  IADD3 R7, R24, 0x40, RZ ;  /* 0x0000004018077810 */ /* 0x000fe40007ffe0ff */
[----:B------:R-:W-:-:S02]  /*10690*/  HSETP2.LT.AND P1, PT, RZ.H0_H0, 1, 1, PT ;  /* 0x3c003c00ff007434 */ /* 0x000fc40003f21800 */
[----:B------:R-:W-:Y:S02]  /*106a0*/  ISETP.GE.AND P4, PT, R7, UR4, PT ;  /* 0x0000000407007c0c */ /* 0x000fe4000bf86270 */
[----:B------:R-:W-:Y:S02]  /*106b0*/  IADD3 R7, R25, 0x2, RZ ;  /* 0x0000000219077810 */ /* 0x000fe40007ffe0ff */
[----:B------:R-:W-:Y:S02]  /*106c0*/  PLOP3.LUT P0, PT, P1, PT, PT, 0x80, 0x0 ;  /* 0x000000000000781c */ /* 0x000fe40000f0f070 */
[----:B------:R-:W-:-:S04]  /*106d0*/  ISETP.NE.AND P3, PT, R23, R7, PT ;  /* 0x000000071700720c */ /* 0x000fc80003f65270 */
[----:B------:R-:W-:-:S03]  /*106e0*/  SEL R18, R17, R18, !P3 ;  /* 0x0000001211127207 */ /* 0x000fc60005800000 */
[----:B------:R-:W0:Y:S02]  /*106f0*/  @!P4 LDS R22, [R15+0x180] ;  /* 0x000180000f16c984 */ /* 0x000e240000000800 */
[C---:B0-----:R-:W-:Y:S02]  /*10700*/  @!P4 HSETP2.GT.AND P0, PT, R22.reuse.H0_H0, RZ.H0_H0, PT ;  /* 0x200000ff1600c234 */ /* 0x041fe40003f04800 */
[----:B------:R-:W-:Y:S02]  /*10710*/  @!P4 HSETP2.GT.AND P1, PT, R22.H1_H1, RZ.H0_H0, PT ;  /* 0x200000ff1600c234 */ /* 0x000fe40003f24c00 */
[----:B------:R-:W-:Y:S01]  /*10720*/  SEL R22, R6, R19, !P3 ;  /* 0x0000001306167207 */ /* 0x000fe20005800000 */
[----:B------:R-:W-:Y:S08]  /*10730*/  BRA.DIV ~URZ, `(.L_x_41) ;  /* 0x000006627f007947 */ /* 0x000ff0000b800000 */
[----:B------:R-:W-:Y:S02]  /*10740*/  VOTE.ANY R19, PT, !P0 ;  /* 0x0000000000137806 */ /* 0x000fe400040e0100 */
[----:B------:R-:W-:-:S02]  /*10750*/  VOTE.ANY R17, PT, !P1 ;  /* 0x0000000000117806 */ /* 0x000fc400048e0100 */
.L_x_53:
[C---:B------:R-:W-:Y:S02]  /*10760*/  IADD3 R6, R25.reuse, 0x3, RZ ;  /* 0x0000000319067810 */ /* 0x040fe40007ffe0ff */
[----:B------:R-:W-:-:S02]  /*10770*/  IADD3 R25, R25, 0x4, RZ ;  /* 0x0000000419197810 */ /* 0x000fc40007ffe0ff */
[----:B------:R-:W-:Y:S02]  /*10780*/  ISETP.NE.AND P0, PT, R23, R6, PT ;  /* 0x000000061700720c */ /* 0x000fe40003f05270 */
[----:B------:R-:W-:Y:S02]  /*10790*/  ISETP.NE.AND P1, PT, R25, 0x20, PT ;  /* 0x000000201900780c */ /* 0x000fe40003f25270 */
[----:B------:R-:W-:Y:S02]  /*107a0*/  SEL R19, R19, R18, !P0 ;  /* 0x0000001213137207 */ /* 0x000fe40004000000 */
[----:B------:R-:W-:Y:S02]  /*107b0*/  SEL R17, R17, R22, !P0 ;  /* 0x0000001611117207 */ /* 0x000fe40004000000 */
[----:B------:R-:W-:Y:S02]  /*107c0*/  IADD3 R16, R16, 0x4, RZ ;  /* 0x0000000410107810 */ /* 0x000fe40007ffe0ff */
[----:B------:R-:W-:-:S02]  /*107d0*/  IADD3 R24, R24, 0x80, RZ ;  /* 0x0000008018187810 */ /* 0x000fc40007ffe0ff */
[----:B------:R-:W-:-:S03]  /*107e0*/  IADD3 R15, R15, 0x200, RZ ;  /* 0x000002000f0f7810 */ /* 0x000fc60007ffe0ff */
[----:B------:R-:W-:Y:S05]  /*107f0*/  @P1 BRA `(.L_x_42) ;  /* 0xfffffc2000001947 */ /* 0x000fea000383ffff */
[----:B------:R-:W-:Y:S01]  /*10800*/  ISETP.GE.AND P0, PT, R13, UR7, PT ;  /* 0x000000070d007c0c */ /* 0x000fe2000bf06270 */
[----:B------:R-:W-:-:S12]  /*10810*/  BSSY B0, `(.L_x_43) ;  /* 0x000000f000007945 */ /* 0x000fd80003800000 */
[----:B------:R-:W-:Y:S05]  /*10820*/  @P0 BRA `(.L_x_44) ;  /* 0x000000d000000947 */ /* 0x000fea0003800000 */
[----:B------:R-:W-:-:S04]  /*10830*/  IADD3 R7, P0, R8, R13, RZ ;  /* 0x0000000d08077210 */ /* 0x000fc80007f1e0ff */
[----:B------:R-:W-:Y:S02]  /*10840*/  LEA.HI.X.SX32 R15, R13, R20, 0x1, P0 ;  /* 0x000000140d0f7211 */ /* 0x000fe400000f0eff */
[----:B--2---:R-:W-:-:S04]  /*10850*/  LEA R6, P0, R7, R2, 0x2 ;  /* 0x0000000207067211 */ /* 0x004fc800078010ff */
[----:B------:R-:W-:Y:S02]  /*10860*/  LEA.HI.X R7, R7, R3, R15, 0x2, P0 ;  /* 0x0000000307077211 */ /* 0x000fe400000f140f */
[----:B------:R-:W-:-:S03]  /*10870*/  LOP3.LUT P0, RZ, R5, 0x4000000, RZ, 0xc0, !PT ;  /* 0x0400000005ff7812 */ /* 0x000fc6000780c0ff */
[----:B------:R0:W-:Y:S10]  /*10880*/  STG.E [R6.64], R19 ;  /* 0x0000001306007986 */ /* 0x0001f4000c101908 */
[----:B------:R-:W-:Y:S05]  /*10890*/  @P0 BRA `(.L_x_44) ;  /* 0x0000006000000947 */ /* 0x000fea0003800000 */
[----:B0-----:R-:W-:-:S05]  /*108a0*/  IMAD.IADD R7, R0, 0x1, R13 ;  /* 0x0000000100077824 */ /* 0x001fca00078e020d */
[----:B------:R-:W-:-:S04]  /*108b0*/  IADD3 R15, P0, R8, R7, RZ ;  /* 0x00000007080f7210 */ /* 0x000fc80007f1e0ff */
[----:B------:R-:W-:Y:S02]  /*108c0*/  LEA.HI.X.SX32 R7, R7, R20, 0x1, P0 ;  /* 0x0000001407077211 */ /* 0x000fe400000f0eff */
[----:B------:R-:W-:-:S04]  /*108d0*/  LEA R6, P0, R15, R2, 0x2 ;  /* 0x000000020f067211 */ /* 0x000fc800078010ff */
[----:B------:R-:W-:-:S05]  /*108e0*/  LEA.HI.X R7, R15, R3, R7, 0x2, P0 ;  /* 0x000000030f077211 */ /* 0x000fca00000f1407 */
[----:B------:R0:W-:Y:S04]  /*108f0*/  STG.E [R6.64], R17 ;  /* 0x0000001106007986 */ /* 0x0001e8000c101908 */
.L_x_44:
[----:B------:R-:W-:Y:S05]  /*10900*/  BSYNC B0 ;  /* 0x0000000000007941 */ /* 0x000fea0003800000 */
.L_x_43:
[----:B------:R-:W-:Y:S02]  /*10910*/  IADD3 R13, R13, c[0x0][0x0], RZ ;  /* 0x000000000d0d7a10 */ /* 0x000fe40007ffe0ff */
[----:B------:R-:W-:Y:S01]  /*10920*/  IADD3 R14, R14, 0x1, RZ ;  /* 0x000000010e0e7810 */ /* 0x000fe20007ffe0ff */
[----:B------:R-:W-:Y:S05]  /*10930*/  @!P2 BRA `(.L_x_45) ;  /* 0xfffffa600000a947 */ /* 0x000fea000383ffff */
[----:B------:R-:W-:Y:S05]  /*10940*/  EXIT ;  /* 0x000000000000794d */ /* 0x000fea0003800000 */
.L_x_23:
[----:B0-----:R-:W-:Y:S01]  /*10950*/  IMAD.MOV.U32 R9, RZ, RZ, 0x1 ;  /* 0x00000001ff097424 */ /* 0x001fe200078e00ff */
[----:B------:R-:W-:-:S02]  /*10960*/  MOV R6, 0x10980 ;  /* 0x0001098000067802 */ /* 0x000fc40000000f00 */
[----:B------:R-:W-:Y:S05]  /*10970*/  CALL.REL.NOINC `($ldpc2_BG1_split_index_fp_x2_desc_dyn_sm86_tb$__cuda_sm70_shflsync_up_p) ;  /* 0x000004b000007944 */ /* 0x000fea0003c00000 */
[----:B-1----:R-:W-:Y:S01]  /*10980*/  IMAD.MOV.U32 R6, RZ, RZ, R8 ;  /* 0x000000ffff067224 */ /* 0x002fe200078e0008 */
[----:B------:R-:W-:Y:S05]  /*10990*/  BRA `(.L_x_46) ;  /* 0xfffef88000007947 */ /* 0x000fea000383ffff */
.L_x_24:
[----:B0-----:R-:W-:Y:S01]  /*109a0*/  IMAD.MOV.U32 R8, RZ, RZ, R15 ;  /* 0x000000ffff087224 */ /* 0x001fe200078e000f */
[----:B------:R-:W-:Y:S01]  /*109b0*/  MOV R6, 0x109e0 ;  /* 0x000109e000067802 */ /* 0x000fe20000000f00 */
[----:B------:R-:W-:-:S02]  /*109c0*/  IMAD.MOV.U32 R9, RZ, RZ, 0x1 ;  /* 0x00000001ff097424 */ /* 0x000fc400078e00ff */
[----:B------:R-:W-:Y:S05]  /*109d0*/  CALL.REL.NOINC `($ldpc2_BG1_split_index_fp_x2_desc_dyn_sm86_tb$__cuda_sm70_shflsync_up_p) ;  /* 0x0000045000007944 */ /* 0x000fea0003c00000 */
[----:B-1----:R-:W-:Y:S01]  /*109e0*/  IMAD.IADD R8, R15, 0x1, R8 ;  /* 0x000000010f087824 */ /* 0x002fe200078e0208 */
[----:B------:R-:W-:Y:S01]  /*109f0*/  ISETP.GE.U32.AND P0, PT, R0, 0x2, PT ;  /* 0x000000020000780c */ /* 0x000fe20003f06070 */
[----:B0-----:R-:W-:Y:S01]  /*10a00*/  IMAD.MOV.U32 R9, RZ, RZ, 0x2 ;  /* 0x00000002ff097424 */ /* 0x001fe200078e00ff */
[----:B------:R-:W-:-:S02]  /*10a10*/  MOV R6, 0x10a40 ;  /* 0x00010a4000067802 */ /* 0x000fc40000000f00 */
[----:B------:R-:W-:-:S04]  /*10a20*/  SEL R15, R8, RZ, P0 ;  /* 0x000000ff080f7207 */ /* 0x000fc80000000000 */
[----:B------:R-:W-:Y:S05]  /*10a30*/  CALL.REL.NOINC `($ldpc2_BG1_split_index_fp_x2_desc_dyn_sm86_tb$__cuda_sm70_shflsync_up_p) ;  /* 0x000003f000007944 */ /* 0x000fea0003c00000 */
[----:B-1----:R-:W-:Y:S01]  /*10a40*/  IMAD.IADD R8, R15, 0x1, R8 ;  /* 0x000000010f087824 */ /* 0x002fe200078e0208 */
[----:B------:R-:W-:Y:S01]  /*10a50*/  ISETP.GE.U32.AND P0, PT, R0, 0x4, PT ;  /* 0x000000040000780c */ /* 0x000fe20003f06070 */
[----:B0-----:R-:W-:Y:S01]  /*10a60*/  IMAD.MOV.U32 R9, RZ, RZ, 0x4 ;  /* 0x00000004ff097424 */ /* 0x001fe200078e00ff */
[----:B------:R-:W-:Y:S02]  /*10a70*/  MOV R6, 0x10aa0 ;  /* 0x00010aa000067802 */ /* 0x000fe40000000f00 */
        /* <DEDUP_REMOVED lines=15> */
[----:B------:R-:W-:-:S04]  /*10b70*/  MOV R6, 0x10bb0 ;  /* 0x00010bb000067802 */ /* 0x000fc80000000f00 */
[----:B------:R-:W-:-:S04]  /*10b80*/  ISETP.GE.U32.AND P0, PT, R13, R0, PT ;  /* 0x000000000d00720c */ /* 0x000fc80003f06070 */
[----:B------:R-:W-:-:S04]  /*10b90*/  SEL R7, RZ, 0x1, P0 ;  /* 0x00000001ff077807 */ /* 0x000fc80000000000 */
[----:B0-----:R-:W-:Y:S05]  /*10ba0*/  CALL.REL.NOINC `($ldpc2_BG1_split_index_fp_x2_desc_dyn_sm86_tb$__cuda_sm70_votesync_ballot) ;  /* 0x000002c000007944 */ /* 0x001fea0003c00000 */
[----:B------:R-:W-:Y:S01]  /*10bb0*/  IMAD.MOV.U32 R6, RZ, RZ, R36 ;  /* 0x000000ffff067224 */ /* 0x000fe200078e0024 */
[----:B------:R-:W-:Y:S05]  /*10bc0*/  BRA `(.L_x_47) ;  /* 0xfffef7c000007947 */ /* 0x000fea000383ffff */
.L_x_36:
[----:B------:R-:W-:Y:S02]  /*10bd0*/  SEL R7, RZ, 0x1, P0 ;  /* 0x00000001ff077807 */ /* 0x000fe40000000000 */
[----:B------:R-:W-:-:S02]  /*10be0*/  MOV R6, 0x10c00 ;  /* 0x00010c0000067802 */ /* 0x000fc40000000f00 */
[----:B--2---:R-:W-:Y:S05]  /*10bf0*/  CALL.REL.NOINC `($ldpc2_BG1_split_index_fp_x2_desc_dyn_sm86_tb$__cuda_sm70_votesync_ballot) ;  /* 0x0000027000007944 */ /* 0x004fea0003c00000 */
[----:B------:R-:W-:Y:S01]  /*10c00*/  IMAD.MOV.U32 R18, RZ, RZ, R36 ;  /* 0x000000ffff127224 */ /* 0x000fe200078e0024 */
[----:B------:R-:W-:Y:S05]  /*10c10*/  BRA `(.L_x_48) ;  /* 0xfffff89000007947 */ /* 0x000fea000383ffff */
.L_x_37:
[----:B------:R-:W-:Y:S02]  /*10c20*/  SEL R7, RZ, 0x1, P1 ;  /* 0x00000001ff077807 */ /* 0x000fe40000800000 */
[----:B------:R-:W-:-:S02]  /*10c30*/  MOV R6, 0x10c50 ;  /* 0x00010c5000067802 */ /* 0x000fc40000000f00 */
[----:B--2---:R-:W-:Y:S05]  /*10c40*/  CALL.REL.NOINC `($ldpc2_BG1_split_index_fp_x2_desc_dyn_sm86_tb$__cuda_sm70_votesync_ballot) ;  /* 0x0000022000007944 */ /* 0x004fea0003c00000 */
[----:B------:R-:W-:Y:S01]  /*10c50*/  IMAD.MOV.U32 R6, RZ, RZ, R36 ;  /* 0x000000ffff067224 */ /* 0x000fe200078e0024 */
[----:B------:R-:W-:Y:S05]  /*10c60*/  BRA `(.L_x_49) ;  /* 0xfffff86000007947 */ /* 0x000fea000383ffff */
.L_x_38:
[----:B------:R-:W-:Y:S02]  /*10c70*/  SEL R7, RZ, 0x1, P0 ;  /* 0x00000001ff077807 */ /* 0x000fe40000000000 */
[----:B------:R-:W-:-:S02]  /*10c80*/  MOV R6, 0x10ca0 ;  /* 0x00010ca000067802 */ /* 0x000fc40000000f00 */
[----:B--2---:R-:W-:Y:S05]  /*10c90*/  CALL.REL.NOINC `($ldpc2_BG1_split_index_fp_x2_desc_dyn_sm86_tb$__cuda_sm70_votesync_ballot) ;  /* 0x000001d000007944 */ /* 0x004fea0003c00000 */
[----:B------:R-:W-:Y:S01]  /*10ca0*/  IMAD.MOV.U32 R17, RZ, RZ, R36 ;  /* 0x000000ffff117224 */ /* 0x000fe200078e0024 */
[----:B------:R-:W-:-:S02]  /*10cb0*/  SEL R7, RZ, 0x1, P1 ;  /* 0x00000001ff077807 */ /* 0x000fc40000800000 */
[----:B------:R-:W-:-:S02]  /*10cc0*/  MOV R6, 0x10ce0 ;  /* 0x00010ce000067802 */ /* 0x000fc40000000f00 */
[----:B------:R-:W-:Y:S05]  /*10cd0*/  CALL.REL.NOINC `($ldpc2_BG1_split_index_fp_x2_desc_dyn_sm86_tb$__cuda_sm70_votesync_ballot) ;  /* 0x0000019000007944 */ /* 0x000fea0003c00000 */
[----:B------:R-:W-:Y:S01]  /*10ce0*/  IMAD.MOV.U32 R6, RZ, RZ, R36 ;  /* 0x000000ffff067224 */ /* 0x000fe200078e0024 */
[----:B------:R-:W-:Y:S05]  /*10cf0*/  BRA `(.L_x_50) ;  /* 0xfffff89000007947 */ /* 0x000fea000383ffff */
.L_x_39:
[----:B------:R-:W-:Y:S02]  /*10d00*/  SEL R7, RZ, 0x1, P0 ;  /* 0x00000001ff077807 */ /* 0x000fe40000000000 */
[----:B------:R-:W-:-:S02]  /*10d10*/  MOV R6, 0x10d30 ;  /* 0x00010d3000067802 */ /* 0x000fc40000000f00 */
[----:B--2---:R-:W-:Y:S05]  /*10d20*/  CALL.REL.NOINC `($ldpc2_BG1_split_index_fp_x2_desc_dyn_sm86_tb$__cuda_sm70_votesync_ballot) ;  /* 0x0000014000007944 */ /* 0x004fea0003c00000 */
[----:B------:R-:W-:Y:S01]  /*10d30*/  IMAD.MOV.U32 R17, RZ, RZ, R36 ;  /* 0x000000ffff117224 */ /* 0x000fe200078e0024 */
[----:B------:R-:W-:Y:S05]  /*10d40*/  BRA `(.L_x_51) ;  /* 0xfffff91000007947 */ /* 0x000fea000383ffff */
.L_x_40:
[----:B------:R-:W-:Y:S02]  /*10d50*/  SEL R7, RZ, 0x1, P1 ;  /* 0x00000001ff077807 */ /* 0x000fe40000800000 */
[----:B------:R-:W-:-:S02]  /*10d60*/  MOV R6, 0x10d80 ;  /* 0x00010d8000067802 */ /* 0x000fc40000000f00 */
[----:B--2---:R-:W-:Y:S05]  /*10d70*/  CALL.REL.NOINC `($ldpc2_BG1_split_index_fp_x2_desc_dyn_sm86_tb$__cuda_sm70_votesync_ballot) ;  /* 0x000000f000007944 */ /* 0x004fea0003c00000 */
[----:B------:R-:W-:Y:S01]  /*10d80*/  IMAD.MOV.U32 R6, RZ, RZ, R36 ;  /* 0x000000ffff067224 */ /* 0x000fe200078e0024 */
[----:B------:R-:W-:Y:S05]  /*10d90*/  BRA `(.L_x_52) ;  /* 0xfffff8e000007947 */ /* 0x000fea000383ffff */
.L_x_41:
        /* <DEDUP_REMOVED lines=9> */
        .weak           $ldpc2_BG1_split_index_fp_x2_desc_dyn_sm86_tb$__cuda_sm70_shflsync_up_p
        .type           $ldpc2_BG1_split_index_fp_x2_desc_dyn_sm86_tb$__cuda_sm70_shflsync_up_p,@function
        .size           $ldpc2_BG1_split_index_fp_x2_desc_dyn_sm86_tb$__cuda_sm70_shflsync_up_p,($ldpc2_BG1_split_index_fp_x2_desc_dyn_sm86_tb$__cuda_sm70_votesync_ballot - $ldpc2_BG1_split_index_fp_x2_desc_dyn_sm86_tb$__cuda_sm70_shflsync_up_p)
$ldpc2_BG1_split_index_fp_x2_desc_dyn_sm86_tb$__cuda_sm70_shflsync_up_p:
[----:B------:R-:W-:Y:S01]  /*10e30*/  IMAD.MOV.U32 R7, RZ, RZ, 0x0 ;  /* 0x00000000ff077424 */ /* 0x000fe200078e00ff */
[----:B------:R-:W-:Y:S04]  /*10e40*/  WARPSYNC R11 ;  /* 0x0000000b00007348 */ /* 0x000fe80003800000 */
[----:B------:R0:W1:Y:S01]  /*10e50*/  SHFL.UP PT, R8, R8, R9, R10 ;  /* 0x0400000908087389 */ /* 0x00006200000e000a */
[----:B------:R-:W-:Y:S05]  /*10e60*/  RET.REL.NODEC R6 `(ldpc2_BG1_split_index_fp_x2_desc_dyn_sm86_tb) ;  /* 0xfffef19006007950 */ /* 0x000fea0003c3ffff */
        .weak           $ldpc2_BG1_split_index_fp_x2_desc_dyn_sm86_tb$__cuda_sm70_votesync_ballot
        .type           $ldpc2_BG1_split_index_fp_x2_desc_dyn_sm86_tb$__cuda_sm70_votesync_ballot,@function
        .size           $ldpc2_BG1_split_index_fp_x2_desc_dyn_sm86_tb$__cuda_sm70_votesync_ballot,(.L_x_112 - $ldpc2_BG1_split_index_fp_x2_desc_dyn_sm86_tb$__cuda_sm70_votesync_ballot)
$ldpc2_BG1_split_index_fp_x2_desc_dyn_sm86_tb$__cuda_sm70_votesync_ballot:
[----:B------:R-:W-:Y:S01]  /*10e70*/  ISETP.NE.U32.AND P0, PT, R7, 0x1, PT ;  /* 0x000000010700780c */ /* 0x000fe20003f05070 */
[----:B------:R-:W-:-:S12]  /*10e80*/  WARPSYNC R4 ;  /* 0x0000000400007348 */ /* 0x000fd80003800000 */
[----:B------:R-:W-:-:S04]  /*10e90*/  VOTE.ANY R7, PT, !P0 ;  /* 0x0000000000077806 */ /* 0x000fc800040e0100 */
[----:B------:R-:W-:Y:S01]  /*10ea0*/  LOP3.LUT R36, R7, R4, RZ, 0xc0, !PT ;  /* 0x0000000407247212 */ /* 0x000fe200078ec0ff */
[----:B------:R-:W-:-:S04]  /*10eb0*/  IMAD.MOV.U32 R7, RZ, RZ, 0x0 ;  /* 0x00000000ff077424 */ /* 0x000fc800078e00ff */
[----:B------:R-:W-:Y:S05]  /*10ec0*/  RET.REL.NODEC R6 `(ldpc2_BG1_split_index_fp_x2_desc_dyn_sm86_tb) ;  /* 0xfffef13006007950 */ /* 0x000fea0003c3ffff */
.L_x_54:
        /* <DEDUP_REMOVED lines=11> */
.L_x_112:


//--------------------- .text.ldpc2_BG2_split_index_fp_x2_desc_dyn_sm86 --------------------------
	.section	.text.ldpc2_BG2_split_index_fp_x2_desc_dyn_sm86,"ax",@progbits
	.sectionflags	@"SHF_BARRIERS=1"
	.sectioninfo	@"SHI_REGISTERS=168"
	.align	128
        .global         ldpc2_BG2_split_index_fp_x2_desc_dyn_sm86
        .type           ldpc2_BG2_split_index_fp_x2_desc_dyn_sm86,@function
        .size           ldpc2_BG2_split_index_fp_x2_desc_dyn_sm86,(.L_x_113 - ldpc2_BG2_split_index_fp_x2_desc_dyn_sm86)
        .other          ldpc2_BG2_split_index_fp_x2_desc_dyn_sm86,@"STO_CUDA_ENTRY STV_DEFAULT"
ldpc2_BG2_split_index_fp_x2_desc_dyn_sm86:
.text.ldpc2_BG2_split_index_fp_x2_desc_dyn_sm86:
.L_x_2:
[----:B------:R-:W-:-:S02]  /*0000*/  IMAD.MOV.U32 R1, RZ, RZ, c[0x0][0x28] ;  /* 0x00000a00ff017624 */ /* 0x000fc400078e00ff */
[----:B------:R-:W0:Y:S01]  /*0010*/  S2R R0, SR_TID.X ;  /* 0x0000000000007919 */ /* 0x000e220000002100 */
[----:B------:R-:W-:Y:S01]  /*0020*/  IMAD.MOV.U32 R15, RZ, RZ, c[0x0][0x1c0] ;  /* 0x00007000ff0f7624 */ /* 0x000fe200078e00ff */
[----:B------:R-:W-:Y:S01]  /*0030*/  ULDC.64 UR4, c[0x0][0x118] ;  /* 0x0000460000047ab9 */ /* 0x000fe20000000a00 */
[----:B------:R-:W-:Y:S01]  /*0040*/  IMAD.MOV.U32 R13, RZ, RZ, c[0x0][0x170] ;  /* 0x00005c00ff0d7624 */ /* 0x000fe200078e00ff */
[----:B------:R-:W1:Y:S01]  /*0050*/  S2R R4, SR_CTAID.X ;  /* 0x0000000000047919 */ /* 0x000e620000002500 */
[----:B------:R-:W-:Y:S01]  /*0060*/  IMAD.SHL.U32 R14, R15, 0x2, RZ ;  /* 0x000000020f0e7824 */ /* 0x000fe200078e00ff */
[----:B------:R-:W-:Y:S01]  /*0070*/  BSSY B0, `(.L_x_55) ;  /* 0x0000077000007945 */ /* 0x000fe20003800000 */
[----:B------:R-:W-:Y:S01]  /*0080*/  IADD3 R1, R1, -0x38, RZ ;  /* 0xffffffc801017810 */ /* 0x000fe20007ffe0ff */
[----:B------:R-:W-:Y:S02]  /*0090*/  IMAD.SHL.U32 R15, R15, 0x4, RZ ;  /* 0x000000040f0f7824 */ /* 0x000fe400078e00ff */
[----:B0-----:R-:W-:-:S02]  /*00a0*/  IMAD.SHL.U32 R5, R0, 0x8, RZ ;  /* 0x0000000800057824 */ /* 0x001fc400078e00ff */
[----:B-1----:R-:W-:-:S03]  /*00b0*/  IMAD.SHL.U32 R4, R4, 0x2, RZ ;  /* 0x0000000204047824 */ /* 0x002fc600078e00ff */
[----:B------:R-:W-:Y:S01]  /*00c0*/  ISETP.GE.AND P0, PT, R5, R14, PT ;  /* 0x0000000e0500720c */ /* 0x000fe20003f06270 */
[----:B------:R-:W-:-:S05]  /*00d0*/  IMAD.WIDE R2, R4, c[0x0][0x170], RZ ;  /* 0x00005c0004027a25 */ /* 0x000fca00078e02ff */
[C---:B------:R-:W-:Y:S01]  /*00e0*/  SHF.L.U64.HI R3, R2.reuse, 0x1, R3 ;  /* 0x0000000102037819 */ /* 0x040fe20000010203 */
[----:B------:R-:W-:-:S04]  /*00f0*/  IMAD.SHL.U32 R2, R2, 0x2, RZ ;  /* 0x0000000202027824 */ /* 0x000fc800078e00ff */
[----:B------:R-:W-:Y:S02]  /*0100*/  IMAD.WIDE R12, R13, 0x2, R2 ;  /* 0x000000020d0c7825 */ /* 0x000fe400078e0202 */
[----:B------:R-:W-:Y:S05]  /*0110*/  @P0 BRA `(.L_x_56) ;  /* 0x000006c000000947 */ /* 0x000fea0003800000 */
[----:B------:R-:W-:Y:S01]  /*0120*/  IADD3 R4, R4, 0x1, RZ ;  /* 0x0000000104047810 */ /* 0x000fe20007ffe0ff */
[----:B------:R-:W-:Y:S02]  /*0130*/  IMAD.MOV.U32 R17, RZ, RZ, R5 ;  /* 0x000000ffff117224 */ /* 0x000fe400078e0005 */
[----:B------:R-:W-:Y:S01]  /*0140*/  IMAD.SHL.U32 R16, R0, 0x10, RZ ;  /* 0x0000001000107824 */ /* 0x000fe200078e00ff */
[----:B------:R-:W-:-:S02]  /*0150*/  ISETP.GE.AND P0, PT, R4, c[0x0][0x1c8], PT ;  /* 0x0000720004007a0c */ /* 0x000fc40003f06270 */
.L_x_58:
        /* <DEDUP_REMOVED lines=8> */
[----:B------:R-:W-:-:S04]  /*01e0*/  @!P1 IADD3 R4, P4, P5, R2, c[0x0][0x160], R17 ;  /* 0x0000580002049a10 */ /* 0x000fc80007d9e011 */
[----:B------:R-:W-:Y:S02]  /*01f0*/  @!P1 IADD3.X R5, R3, c[0x0][0x164], R5, P4, P5 ;  /* 0x0000590003059a10 */ /* 0x000fe400027ea405 */
[----:B------:R-:W-:Y:S02]  /*0200*/  ISETP.GE.AND P4, PT, R43, R14, PT ;  /* 0x0000000e2b00720c */ /* 0x000fe40003f86270 */
[--C-:B------:R-:W-:Y:S01]  /*0210*/  @!P2 SHF.R.S32.HI R7, RZ, 0x1f, R35.reuse ;  /* 0x0000001fff07a819 */ /* 0x100fe20000011423 */
[----:B------:R0:W5:Y:S01]  /*0220*/  @!P1 LDG.E.64 R18, [R4.64] ;  /* 0x0000000404129981 */ /* 0x000162000c1e1b00 */
[----:B------:R-:W-:Y:S02]  /*0230*/  @!P2 IADD3 R6, P5, P6, R2, c[0x0][0x160], R35 ;  /* 0x000058000206aa10 */ /* 0x000fe40007ebe023 */
[----:B------:R-:W-:Y:S02]  /*0240*/  @!P3 SHF.R.S32.HI R9, RZ, 0x1f, R37 ;  /* 0x0000001fff09b819 */ /* 0x000fe40000011425 */
[----:B------:R-:W-:-:S02]  /*0250*/  @!P2 IADD3.X R7, R3, c[0x0][0x164], R7, P5, P6 ;  /* 0x000059000307aa10 */ /* 0x000fc40002fec407 */
[----:B------:R-:W-:-:S03]  /*0260*/  @!P3 IADD3 R8, P5, P6, R2, c[0x0][0x160], R37 ;  /* 0x000058000208ba10 */ /* 0x000fc60007ebe025 */
[----:B------:R-:W-:Y:S01]  /*0270*/  @!P4 SHF.R.S32.HI R11, RZ, 0x1f, R43 ;  /* 0x0000001fff0bc819 */ /* 0x000fe2000001142b */
[----:B------:R0:W5:Y:S01]  /*0280*/  @!P2 LDG.E.64 R20, [R6.64] ;  /* 0x000000040614a981 */ /* 0x000162000c1e1b00 */
[----:B------:R-:W-:Y:S02]  /*0290*/  @!P3 IADD3.X R9, R3, c[0x0][0x164], R9, P5, P6 ;  /* 0x000059000309ba10 */ /* 0x000fe40002fec409 */
[----:B------:R-:W-:-:S03]  /*02a0*/  @!P4 IADD3 R10, P5, P6, R2, c[0x0][0x160], R43 ;  /* 0x00005800020aca10 */ /* 0x000fc60007ebe02b */
[----:B------:R0:W5:Y:S01]  /*02b0*/  @!P3 LDG.E.64 R22, [R8.64] ;  /* 0x000000040816b981 */ /* 0x000162000c1e1b00 */
[----:B------:R-:W-:-:S05]  /*02c0*/  @!P4 IADD3.X R11, R3, c[0x0][0x164], R11, P5, P6 ;  /* 0x00005900030bca10 */ /* 0x000fca0002fec40b */
[----:B------:R0:W5:Y:S01]  /*02d0*/  @!P4 LDG.E.64 R24, [R10.64] ;  /* 0x000000040a18c981 */ /* 0x000162000c1e1b00 */
[----:B------:R-:W-:-:S04]  /*02e0*/  IMAD R42, R41, 0x10, R16 ;  /* 0x00000010292a7824 */ /* 0x000fc800078e0210 */
[----:B------:R-:W-:Y:S01]  /*02f0*/  IMAD R48, R41, 0x10, R42 ;  /* 0x0000001029307824 */ /* 0x000fe200078e022a */
[----:B------:R-:W-:Y:S05]  /*0300*/  @P0 BRA `(.L_x_57) ;  /* 0x0000010000000947 */ /* 0x000fea0003800000 */
[--C-:B0-----:R-:W-:Y:S02]  /*0310*/  @!P2 SHF.R.S32.HI R5, RZ, 0x1f, R35.reuse ;  /* 0x0000001fff05a819 */ /* 0x101fe40000011423 */
[C---:B------:R-:W-:Y:S02]  /*0320*/  @!P2 IADD3 R6, P5, P6, R12.reuse, c[0x0][0x160], R35 ;  /* 0x000058000c06aa10 */ /* 0x040fe40007ebe023 */
[----:B------:R-:W-:Y:S02]  /*0330*/  @!P3 SHF.R.S32.HI R9, RZ, 0x1f, R37 ;  /* 0x0000001fff09b819 */ /* 0x000fe40000011425 */
[C---:B------:R-:W-:Y:S02]  /*0340*/  @!P2 IADD3.X R7, R13.reuse, c[0x0][0x164], R5, P5, P6 ;  /* 0x000059000d07aa10 */ /* 0x040fe40002fec405 */
[----:B------:R-:W-:Y:S02]  /*0350*/  @!P3 IADD3 R8, P5, P6, R12, c[0x0][0x160], R37 ;  /* 0x000058000c08ba10 */ /* 0x000fe40007ebe025 */
[----:B------:R-:W-:Y:S01]  /*0360*/  @!P4 SHF.R.S32.HI R11, RZ, 0x1f, R43 ;  /* 0x0000001fff0bc819 */ /* 0x000fe2000001142b */
[----:B------:R0:W5:Y:S01]  /*0370*/  @!P2 LDG.E.64 R28, [R6.64] ;  /* 0x00000004061ca981 */ /* 0x000162000c1e1b00 */
[----:B------:R-:W-:-:S02]  /*0380*/  @!P3 IADD3.X R9, R13, c[0x0][0x164], R9, P5, P6 ;  /* 0x000059000d09ba10 */ /* 0x000fc40002fec409 */
[C---:B------:R-:W-:Y:S02]  /*0390*/  @!P4 IADD3 R10, P5, P6, R12.reuse, c[0x0][0x160], R43 ;  /* 0x000058000c0aca10 */ /* 0x040fe40007ebe02b */
[----:B------:R-:W-:Y:S01]  /*03a0*/  @!P1 SHF.R.S32.HI R5, RZ, 0x1f, R17 ;  /* 0x0000001fff059819 */ /* 0x000fe20000011411 */
[----:B------:R0:W5:Y:S01]  /*03b0*/  @!P3 LDG.E.64 R30, [R8.64] ;  /* 0x00000004081eb981 */ /* 0x000162000c1e1b00 */
[----:B------:R-:W-:Y:S02]  /*03c0*/  @!P4 IADD3.X R11, R13, c[0x0][0x164], R11, P5, P6 ;  /* 0x000059000d0bca10 */ /* 0x000fe40002fec40b */
[----:B------:R-:W-:-:S03]  /*03d0*/  @!P1 IADD3 R4, P5, P6, R12, c[0x0][0x160], R17 ;  /* 0x000058000c049a10 */ /* 0x000fc60007ebe011 */
[----:B------:R0:W5:Y:S01]  /*03e0*/  @!P4 LDG.E.64 R32, [R10.64] ;  /* 0x000000040a20c981 */ /* 0x000162000c1e1b00 */
[----:B------:R-:W-:-:S05]  /*03f0*/  @!P1 IADD3.X R5, R13, c[0x0][0x164], R5, P5, P6 ;  /* 0x000059000d059a10 */ /* 0x000fca0002fec405 */
[----:B------:R0:W5:Y:S04]  /*0400*/  @!P1 LDG.E.64 R26, [R4.64] ;  /* 0x00000004041a9981 */ /* 0x000168000c1e1b00 */
.L_x_57:
[----:B------:R-:W-:Y:S01]  /*0410*/  IMAD R50, R41, 0x10, R48 ;  /* 0x0000001029327824 */ /* 0x000fe200078e0230 */
[----:B-----5:R-:W-:Y:S02]  /*0420*/  PRMT R36, R23, 0x7632, R31 ;  /* 0x0000763217247816 */ /* 0x020fe4000000001f */
[C-C-:B0-----:R-:W-:Y:S02]  /*0430*/  PRMT R4, R18.reuse, 0x5410, R26.reuse ;  /* 0x0000541012047816 */ /* 0x141fe4000000001a */
        /* <DEDUP_REMOVED lines=58> */
.L_x_56:
[----:B------:R-:W-:Y:S05]  /*07e0*/  BSYNC B0 ;  /* 0x0000000000007941 */ /* 0x000fea0003800000 */
.L_x_55:
[----:B------:R-:W-:Y:S01]  /*07f0*/  IMAD.MOV.U32 R4, RZ, RZ, c[0x0][0x1ac] ;  /* 0x00006b00ff047624 */ /* 0x000fe200078e00ff */
[----:B------:R-:W-:Y:S06]  /*0800*/  BAR.SYNC 0x0 ;  /* 0x0000000000007b1d */ /* 0x000fec0000000000 */
[----:B------:R-:W-:-:S13]  /*0810*/  ISETP.GE.AND P0, PT, R4, 0x2b, PT ;  /* 0x0000002b0400780c */ /* 0x000fda0003f06270 */
[----:B------:R-:W-:Y:S05]  /*0820*/  @!P0 BRA `(.L_x_59) ;  /* 0x0000031000008947 */ /* 0x000fea0003800000 */
[C---:B------:R-:W-:Y:S01]  /*0830*/  IADD3 R3, R4.reuse, -0x2a, RZ ;  /* 0xffffffd604037810 */ /* 0x040fe20007ffe0ff */
[----:B------:R-:W-:Y:S01]  /*0840*/  ULDC UR4, c[0x0][0x1c0] ;  /* 0x0000700000047ab9 */ /* 0x000fe20000000800 */
[----:B------:R-:W-:Y:S01]  /*0850*/  IADD3 R2, R15, 0x3, RZ ;  /* 0x000000030f027810 */ /* 0x000fe20007ffe0ff */
[----:B------:R-:W-:Y:S01]  /*0860*/  ULEA UR4, UR4, 0x3, 0x2 ;  /* 0x0000000304047891 */ /* 0x000fe2000f8e103f */
[----:B------:R-:W-:Y:S02]  /*0870*/  IADD3 R4, R4, -0x2b, RZ ;  /* 0xffffffd504047810 */ /* 0x000fe40007ffe0ff */
[----:B------:R-:W-:Y:S02]  /*0880*/  SHF.R.S32.HI R5, RZ, 0x1f, R2 ;  /* 0x0000001fff057819 */ /* 0x000fe40000011402 */
[----:B------:R-:W-:Y:S02]  /*0890*/  ISETP.GE.U32.AND P0, PT, R4, 0x3, PT ;  /* 0x000000030400780c */ /* 0x000fe40003f06070 */
[----:B------:R-:W-:-:S02]  /*08a0*/  LEA.HI R5, R5, R2, RZ, 0x2 ;  /* 0x0000000205057211 */ /* 0x000fc400078f10ff */
[----:B------:R-:W-:Y:S02]  /*08b0*/  LOP3.LUT R6, R3, 0x3, RZ, 0xc0, !PT ;  /* 0x0000000303067812 */ /* 0x000fe400078ec0ff */
[----:B------:R-:W-:Y:S01]  /*08c0*/  LOP3.LUT R4, R5, 0xfffffffc, RZ, 0xc0, !PT ;  /* 0xfffffffc05047812 */ /* 0x000fe200078ec0ff */
[----:B------:R-:W-:Y:S01]  /*08d0*/  IMAD.MOV.U32 R5, RZ, RZ, RZ ;  /* 0x000000ffff057224 */ /* 0x000fe200078e00ff */
[----:B------:R-:W-:Y:S02]  /*08e0*/  ISETP.NE.AND P1, PT, R6, RZ, PT ;  /* 0x000000ff0600720c */ /* 0x000fe40003f25270 */
[----:B-1----:R-:W-:-:S03]  /*08f0*/  IADD3 R9, -R4, UR4, RZ ;  /* 0x0000000404097c10 */ /* 0x002fc6000fffe1ff */
[----:B------:R-:W-:Y:S07]  /*0900*/  @!P0 BRA `(.L_x_60) ;  /* 0x0000018000008947 */ /* 0x000fee0003800000 */
[----:B------:R-:W-:Y:S02]  /*0910*/  IMAD R15, R0, 0xc, R15 ;  /* 0x0000000c000f7824 */ /* 0x000fe400078e020f */
[----:B------:R-:W-:Y:S02]  /*0920*/  IMAD.IADD R3, R3, 0x1, -R6 ;  /* 0x0000000103037824 */ /* 0x000fe400078e0a06 */
[----:B------:R-:W-:Y:S01]  /*0930*/  IMAD.MOV.U32 R10, RZ, RZ, c[0x0][0x190] ;  /* 0x00006400ff0a7624 */ /* 0x000fe200078e00ff */
[----:B------:R-:W-:-:S05]  /*0940*/  IADD3 R15, -R9, 0x3, R15 ;  /* 0x00000003090f7810 */ /* 0x000fca0007ffe10f */
.L_x_61:
[C---:B-1----:R-:W-:Y:S01]  /*0950*/  IMAD R4, R10.reuse, 0xc, R15 ;  /* 0x0000000c0a047824 */ /* 0x042fe200078e020f */
[----:B------:R-:W-:Y:S01]  /*0960*/  STS [R15], RZ ;  /* 0x000000ff0f007388 */ /* 0x000fe20000000800 */
[----:B------:R-:W-:Y:S02]  /*0970*/  IADD3 R3, R3, -0x4, RZ ;  /* 0xfffffffc03037810 */ /* 0x000fe40007ffe0ff */
[----:B------:R-:W-:Y:S01]  /*0980*/  IMAD R7, R10, 0xc, R4 ;  /* 0x0000000c0a077824 */ /* 0x000fe200078e0204 */
[----:B------:R-:W-:Y:S01]  /*0990*/  STS [R15+0x4], RZ ;  /* 0x000004ff0f007388 */ /* 0x000fe20000000800 */
[----:B------:R-:W-:-:S02]  /*09a0*/  ISETP.NE.AND P0, PT, R3, RZ, PT ;  /* 0x000000ff0300720c */ /* 0x000fc40003f05270 */
[----:B------:R-:W-:Y:S01]  /*09b0*/  IMAD R8, R10, 0xc, R7 ;  /* 0x0000000c0a087824 */ /* 0x000fe200078e0207 */
[----:B------:R0:W-:Y:S01]  /*09c0*/  STS [R15+0x8], RZ ;  /* 0x000008ff0f007388 */ /* 0x0001e20000000800 */
[----:B------:R-:W-:-:S03]  /*09d0*/  IADD3 R5, R5, 0x4, RZ ;  /* 0x0000000405057810 */ /* 0x000fc60007ffe0ff */
        /* <DEDUP_REMOVED lines=11> */
.L_x_60:
[----:B------:R-:W-:Y:S01]  /*0a90*/  IMAD.IADD R2, R2, 0x1, -R9 ;  /* 0x0000000102027824 */ /* 0x000fe200078e0a09 */
[----:B------:R-:W-:Y:S05]  /*0aa0*/  @!P1 BRA `(.L_x_59) ;  /* 0x0000009000009947 */ /* 0x000fea0003800000 */
.L_x_62:
[----:B0-----:R-:W-:Y:S01]  /*0ab0*/  IMAD R3, R5, c[0x0][0x190], R0 ;  /* 0x0000640005037a24 */ /* 0x001fe200078e0200 */
[----:B------:R-:W-:-:S02]  /*0ac0*/  IADD3 R6, R6, -0x1, RZ ;  /* 0xffffffff06067810 */ /* 0x000fc40007ffe0ff */
[----:B------:R-:W-:Y:S01]  /*0ad0*/  IADD3 R5, R5, 0x1, RZ ;  /* 0x0000000105057810 */ /* 0x000fe20007ffe0ff */
[----:B------:R-:W-:Y:S01]  /*0ae0*/  IMAD R3, R3, 0xc, R2 ;  /* 0x0000000c03037824 */ /* 0x000fe200078e0202 */
[----:B------:R-:W-:-:S04]  /*0af0*/  ISETP.NE.AND P0, PT, R6, RZ, PT ;  /* 0x000000ff0600720c */ /* 0x000fc80003f05270 */
[----:B------:R0:W-:Y:S04]  /*0b00*/  STS [R3], RZ ;  /* 0x000000ff03007388 */ /* 0x0001e80000000800 */
[----:B------:R0:W-:Y:S04]  /*0b10*/  STS [R3+0x4], RZ ;  /* 0x000004ff03007388 */ /* 0x0001e80000000800 */
[----:B------:R0:W-:Y:S01]  /*0b20*/  STS [R3+0x8], RZ ;  /* 0x000008ff03007388 */ /* 0x0001e20000000800 */
[----:B------:R-:W-:Y:S05]  /*0b30*/  @P0 BRA `(.L_x_62) ;  /* 0xffffff7000000947 */ /* 0x000fea000383ffff */
.L_x_59:
[----:B------:R-:W-:-:S05]  /*0b40*/  IMAD.MOV.U32 R2, RZ, RZ, c[0x0][0x178] ;  /* 0x00005e00ff027624 */ /* 0x000fca00078e00ff */
[----:B------:R-:W-:-:S13]  /*0b50*/  ISETP.GE.AND P0, PT, R2, 0x1, PT ;  /* 0x000000010200780c */ /* 0x000fda0003f06270 */
[----:B------:R-:W-:Y:S05]  /*0b60*/  @!P0 BRA `(.L_x_63) ;  /* 0x0001017000008947 */ /* 0x000fea0003800000 */
[----:B------:R2:W-:Y:S01]  /*0b70*/  STL [R1+0x14], RZ ;  /* 0x000014ff01007387 */ /* 0x0005e20000100800 */
[----:B------:R-:W-:Y:S01]  /*0b80*/  IADD3 R2, R0, c[0x0][0x190], RZ ;  /* 0x0000640000027a10 */ /* 0x000fe20007ffe0ff */
[----:B0-----:R-:W-:Y:S01]  /*0b90*/  IMAD.MOV.U32 R3, RZ, RZ, RZ ;  /* 0x000000ffff037224 */ /* 0x001fe200078e00ff */
[----:B-1----:R-:W-:Y:S01]  /*0ba0*/  CS2R R4, SRZ ;  /* 0x0000000000047805 */ /* 0x002fe2000001ff00 */
        /* <DEDUP_REMOVED lines=68> */
[----:B--2---:R-:W-:-:S02]  /*0ff0*/  UMOV UR4, URZ ;  /* 0x0000003f00047c82 */ /* 0x004fc40008000000 */
.L_x_78:
[C---:B-1----:R-:W-:Y:S01]  /*1000*/  HSET2.BF.GE.AND R139, R0.reuse.H0_H0, c[0x0] [0x1d0], PT ;  /* 0x00007400008b7633 */ /* 0x042fe20003806880 */
[----:B------:R-:W-:Y:S01]  /*1010*/  IMAD.MOV.U32 R144, RZ, RZ, c[0x0][0x1d4] ;  /* 0x00007500ff907624 */ /* 0x000fe200078e00ff */
[C---:B------:R-:W-:Y:S01]  /*1020*/  HSET2.BF.GE.AND R150, R0.reuse.H0_H0, c[0x0] [0x1dc], PT ;  /* 0x0000770000967633 */ /* 0x040fe20003806880 */
[----:B------:R-:W-:Y:S01]  /*1030*/  IMAD.MOV.U32 R146, RZ, RZ, c[0x0][0x1d8] ;  /* 0x00007600ff927624 */ /* 0x000fe200078e00ff */
[C---:B------:R-:W-:Y:S01]  /*1040*/  HSET2.BF.GE.AND R147, R0.reuse.H0_H0, c[0x0] [0x1e8], PT ;  /* 0x00007a0000937633 */ /* 0x040fe20003806880 */
[--C-:B------:R-:W-:Y:S01]  /*1050*/  HFMA2 R139, -R139, c[0x0] [0x190].H0_H0, R2.reuse.H0_H0 ;  /* 0x200064008b8b7a31 */ /* 0x100fe20000040102 */
[----:B------:R-:W-:Y:S01]  /*1060*/  HSET2.BF.GE.AND R142, R0.H0_H0, c[0x0] [0x1f4], PT ;  /* 0x00007d00008e7633 */ /* 0x000fe20003806880 */
[--C-:B------:R-:W-:Y:S01]  /*1070*/  HFMA2 R150, -R150, c[0x0] [0x190].H0_H0, R2.reuse.H0_H0 ;  /* 0x2000640096967a31 */ /* 0x100fe20000040102 */
[----:B------:R-:W-:Y:S01]  /*1080*/  IMAD.MOV.U32 R149, RZ, RZ, c[0x0][0x1e0] ;  /* 0x00007800ff957624 */ /* 0x000fe200078e00ff */
[--C-:B------:R-:W-:Y:S01]  /*1090*/  HFMA2 R147, -R147, c[0x0] [0x190].H0_H0, R2.reuse.H0_H0 ;  /* 0x2000640093937a31 */ /* 0x100fe20000040102 */
[----:B------:R-:W-:Y:S01]  /*10a0*/  IDP.2A.LO.S16.S8 R141, R139, c[0x2][0x0], R144 ;  /* 0x008000008b8d7a26 */ /* 0x000fe20000001690 */
[----:B------:R-:W-:Y:S01]  /*10b0*/  HFMA2 R142, -R142, c[0x0] [0x190].H0_H0, R2.H0_H0 ;  /* 0x200064008e8e7a31 */ /* 0x000fe20000040102 */
        /* <DEDUP_REMOVED lines=9> */
                                                                                                                                   /* 0x0000009b73997241 */
                                                                                                                                   /* 0x1c0fe200000000a0 */
[----:B------:R-:W-:Y:S01]  /*1160*/  IMAD.MOV.U32 R143, RZ, RZ, c[0x0][0x1fc] ;  /* 0x00007f00ff8f7624 */ /* 0x000fe200078e00ff */
[----:B------:R-:W-:Y:S01]  /*1170*/  SHF.R.U32.HI R113, RZ, 0x10, R113 ;  /* 0x00000010ff717819 */ /* 0x000fe20000011671 */
[----:B------:R-:W-:Y:S01]  /*1180*/  IDP.2A.LO.S16.S8 R152, R150, c[0x2][0x0], R149 ;  /* 0x0080000096987a26 */ /* 0x000fe20000001695 */
[----:B------:R-:W-:Y:S01]  /*1190*/  LOP3.LUT R158, R114, 0x80008000, RZ, 0xfc, !PT ;  /* 0x80008000729e7812 */ /* 0x000fe200078efcff */
[----:B------:R-:W-:Y:S01]  /*11a0*/  IDP.2A.HI.S16.S8 R150, R150, c[0x2][0x4], R151 ;  /* 0x0080010096967a26 */ /* 0x000fe20000003697 */
                                                                                                                                   /* 0x0000009b73977241 */
                                                                                                                                   /* 0x080fe200000080a0 */
[----:B------:R-:W-:Y:S01]  /*11c0*/  IDP.2A.LO.S16.S8 R149, R147, c[0x2][0x0], R146 ;  /* 0x0080000093957a26 */ /* 0x000fe20000001692 */
                                                                                                                                   /* 0x0000009b73a37241 */
                                                                                                                                   /* 0x1c0fe200000100a0 */
[C---:B------:R-:W-:Y:S01]  /*11e0*/  IDP.2A.LO.S16.S8 R146, R142.reuse, c[0x2][0x0], R145 ;  /* 0x008000008e927a26 */ /* 0x040fe20000001691 */
                                                                                                                                   /* 0x0000009b73a07241 */
                                                                                                                                   /* 0x000fe200000180a0 */
[----:B------:R-:W-:Y:S01]  /*1200*/  IDP.2A.HI.S16.S8 R147, R147, c[0x2][0x4], R144 ;  /* 0x0080010093937a26 */ /* 0x000fe20000003690 */
[----:B------:R-:W-:Y:S01]  /*1210*/  LDS R157, [R149] ;  /* 0x00000000959d7984 */ /* 0x000fe20000000800 */
[----:B------:R-:W-:Y:S01]  /*1220*/  IDP.2A.HI.S16.S8 R142, R142, c[0x2][0x4], R143 ;  /* 0x008001008e8e7a26 */ /* 0x000fe2000000368f */
                                                                                                                                   /* 0x0000009e72a47241 */
                                                                                                                                   /* 0x000fc40000008071 */
[----:B------:R-:W-:Y:S01]  /*1240*/  LDS R144, [R152] ;  /* 0x0000000098907984 */ /* 0x000fe20000000800 */
                                                                                                                                   /* 0x0000009e729b7241 */
                                                                                                                                   /* 0x1c0fe40000000071 */
                                                                                                                                   /* 0x0000009e72a27241 */
                                                                                                                                   /* 0x1c0fe20000010071 */
[----:B------:R-:W1:Y:S01]  /*1270*/  LDS R143, [R150] ;  /* 0x00000000968f7984 */ /* 0x000e620000000800 */
                                                                                                                                   /* 0x0000009e729e7241 */
                                                                                                                                   /* 0x000fc60000018071 */
        /* <DEDUP_REMOVED lines=25> */
                                                                                                                                   /* 0x0000009073917242 */
                                                                                                                                   /* 0x0c0fe200000017ff */
[----:B------:R-:W-:Y:S01]  /*1430*/  HADD2 R162, R114, -R162 ;  /* 0x800000a272a27230 */ /* 0x000fe20000000000 */
                                                                                                                                   /* 0x00000090738f7241 */
                                                                                                                                   /* 0x0c0fe200000003ff */
[----:B------:R-:W-:Y:S01]  /*1450*/  IMAD.MOV.U32 R114, RZ, RZ, R164 ;  /* 0x000000ffff727224 */ /* 0x000fe200078e00a4 */
                                                                                                                                   /* 0x0000009073907241 */
                                                                                                                                   /* 0x000fe20000001091 */
[----:B------:R-:W-:-:S02]  /*1470*/  IMAD.MOV.U32 R148, RZ, RZ, R163 ;  /* 0x000000ffff947224 */ /* 0x000fc400078e00a3 */
[----:B------:R-:W-:Y:S01]  /*1480*/  IMAD.MOV.U32 R115, RZ, RZ, R160 ;  /* 0x000000ffff737224 */ /* 0x000fe200078e00a0 */
                                                                                                                                   /* 0x00000072719d7241 */
                                                                                                                                   /* 0x000fe200000003ff */
[----:B------:R-:W-:-:S03]  /*14a0*/  IMAD.MOV.U32 R156, RZ, RZ, R158 ;  /* 0x000000ffff9c7224 */ /* 0x000fc600078e009e */
                                                                                                                                   /* 0x0000007394917242 */
                                                                                                                                   /* 0x0c0fe40000109791 */
                                                                                                                                   /* 0x00000073949a7241 */
                                                                                                                                   /* 0x0c0fe400000003ff */
                                                                                                                                   /* 0x0000007394737241 */
                                                                                                                                   /* 0x000fe40000009091 */
                                                                                                                                   /* 0x0000007271947242 */
                                                                                                                                   /* 0x0c0fe200000017ff */
[----:B------:R-:W-:Y:S02]  /*14f0*/  IMAD R143, R154, 0x10, R143 ;  /* 0x000000109a8f7824 */ /* 0x000fe400078e028f */
[----:B------:R-:W-:Y:S01]  /*1500*/  IMAD.MOV.U32 R154, RZ, RZ, R162 ;  /* 0x000000ffff9a7224 */ /* 0x000fe200078e00a2 */
                                                                                                                                   /* 0x0000007271717241 */
                                                                                                                                   /* 0x000fc40000001094 */
[----:B------:R-:W0:Y:S02]  /*1520*/  POPC R114, R143 ;  /* 0x0000008f00727309 */ /* 0x000e240000000000 */
                                                                                                                                   /* 0x0000009c9aa17241 */
                                                                                                                                   /* 0x0c0fe400000003ff */
                                                                                                                                   /* 0x0000009c9a947242 */
                                                                                                                                   /* 0x000fc60000109794 */
[----:B------:R-:W-:Y:S01]  /*1550*/  IMAD R157, R161, 0x10, R157 ;  /* 0x00000010a19d7824 */ /* 0x000fe200078e029d */
                                                                                                                                   /* 0x0000009c9a9a7241 */
                                                                                                                                   /* 0x000fe40000009094 */
                                                                                                                                   /* 0x00000073909c7242 */
                                                                                                                                   /* 0x000fc800000017ff */
                                                                                                                                   /* 0x0000007390737241 */
                                                                                                                                   /* 0x000fe4000000109c */
[----:B0-----:R-:W-:Y:S02]  /*1590*/  LOP3.LUT R114, R114, 0x1, RZ, 0xc0, !PT ;  /* 0x0000000172727812 */ /* 0x001fe400078ec0ff */
                                                                                                                                   /* 0x0000009a71907242 */
                                                                                                                                   /* 0x0c0fe200000017ff */
[----:B------:R-:W-:Y:S01]  /*15b0*/  HMUL2 R115, R115, c[0x0] [0x180] ;  /* 0x0000600073737a32 */ /* 0x000fe20000000000 */
[----:B------:R-:W-:Y:S02]  /*15c0*/  ISETP.NE.U32.AND P0, PT, R114, 0x1, PT ;  /* 0x000000017200780c */ /* 0x000fe40003f05070 */
[----:B------:R-:W0:Y:S01]  /*15d0*/  POPC R114, R157 ;  /* 0x0000009d00727309 */ /* 0x000e220000000000 */
                                                                                                                                   /* 0x0000009a71717241 */
                                                                                                                                   /* 0x000fe40000001090 */
                                                                                                                                   /* 0x200000ff91917241 */
                                                                                                                                   /* 0x000fc4000000109c */
                                                                                                                                   /* 0x200000ff94907241 */
                                                                                                                                   /* 0x000fe40000001090 */
[----:B------:R-:W-:Y:S01]  /*1610*/  SEL R148, R4, 0xa820a820, !P0 ;  /* 0xa820a82004947807 */ /* 0x000fe20004000000 */
[----:B------:R-:W-:Y:S01]  /*1620*/  IMAD.SHL.U32 R145, R145, 0x2, RZ ;  /* 0x0000000291917824 */ /* 0x000fe200078e00ff */
[----:B------:R-:W-:Y:S01]  /*1630*/  HMNMX2 R115, |R115|, 65504, 65504, PT ;  /* 0x7bff7bff73737840 */ /* 0x000fe20003800200 */
[----:B------:R-:W-:Y:S01]  /*1640*/  IMAD.SHL.U32 R144, R144, 0x2, RZ ;  /* 0x0000000290907824 */ /* 0x000fe200078e00ff */
                                                                                                                                   /* 0x40400094948f7241 */
                                                                                                                                   /* 0x000fe4000000008f */
        /* <DEDUP_REMOVED lines=9> */
                                                                                                                                   /* 0x4040007171717241 */
                                                                                                                                   /* 0x000fe4000000009d */
[----:B------:R-:W-:Y:S02]  /*1700*/  LOP3.LUT R145, R145, R143, RZ, 0xfc, !PT ;  /* 0x0000008f91917212 */ /* 0x000fe400078efcff */
[----:B------:R-:W-:Y:S02]  /*1710*/  LOP3.LUT R113, R144, R113, RZ, 0xfc, !PT ;  /* 0x0000007190717212 */ /* 0x000fe400078efcff */
[C---:B------:R-:W-:Y:S02]  /*1720*/  LOP3.LUT R156, R115.reuse, 0x80008000, RZ, 0xfc, !PT ;  /* 0x80008000739c7812 */ /* 0x040fe400078efcff */
[----:B------:R-:W-:Y:S02]  /*1730*/  LOP3.LUT R157, R114, 0x80008000, RZ, 0xfc, !PT ;  /* 0x80008000729d7812 */ /* 0x000fe400078efcff */
                                                                                                                                   /* 0x0000009c73907241 */
                                                                                                                                   /* 0x000fc40000000091 */
                                                                                                                                   /* 0x0000009d728f7241 */
                                                                                                                                   /* 0x000fe40000000071 */
        /* <DEDUP_REMOVED lines=13> */
                                                                                                                                   /* 0x0000009a70907241 */
                                                                                                                                   /* 0x1c0fe40000000094 */
                                                                                                                                   /* 0x0000009a708f7241 */
                                                                                                                                   /* 0x1c0fe40000008094 */
                                                                                                                                   /* 0x0000009a708d7241 */
                                                                                                                                   /* 0x1c0fe40000010094 */
                                                                                                                                   /* 0x0000009a70047241 */
                                                                                                                                   /* 0x1c0fe40000018094 */
                                                                                                                                   /* 0x0000009a70037241 */
                                                                                                                                   /* 0x000fe40000020094 */
[----:B------:R-:W-:-:S04]  /*1880*/  SHF.R.U32.HI R112, RZ, 0x1a, R110 ;  /* 0x0000001aff707819 */ /* 0x000fc8000001166e */
[----:B------:R-:W-:-:S04]  /*1890*/  LOP3.LUT R112, R112, 0x3e, RZ, 0xc0, !PT ;  /* 0x0000003e70707812 */ /* 0x000fc800078ec0ff */
[----:B------:R-:W-:Y:S02]  /*18a0*/  SHF.L.U32 R112, R165, R112, RZ ;  /* 0x00000070a5707219 */ /* 0x000fe400000006ff */
[----:B------:R-:W-:Y:S02]  /*18b0*/  LOP3.LUT R165, R111, 0x80008000, RZ, 0xfc, !PT ;  /* 0x800080006fa57812 */ /* 0x000fe400078efcff */
[----:B------:R-:W-:Y:S02]  /*18c0*/  LOP3.LUT R148, R112, 0xaaaaa, R110, 0xf8, !PT ;  /* 0x000aaaaa70947812 */ /* 0x000fe400078ef86e */
                                                                                                                                   /* 0x0000009c73707241 */
                                                                                                                                   /* 0x000fe40000008091 */
                                                                                                                                   /* 0x0000009d726e7241 */
                                                                                                                                   /* 0x000fe40000008071 */
                                                                                                                                   /* 0x000000a56fa17241 */
                                                                                                                                   /* 0x1c0fe20000008094 */
[----:B------:R-:W-:Y:S01]  /*1900*/  HADD2 R112, R151, R112 ;  /* 0x0000007097707230 */ /* 0x000fe20000000000 */
                                                                                                                                   /* 0x000000a56f977241 */
                                                                                                                                   /* 0x1c0fe20000000094 */
[----:B------:R-:W-:Y:S01]  /*1920*/  HADD2 R164, R164, R110 ;  /* 0x0000006ea4a47230 */ /* 0x000fe20000000000 */
                                                                                                                                   /* 0x000000a56f6e7241 */
                                                                                                                                   /* 0x000fc40000010094 */
                                                                                                                                   /* 0x000000a56f9a7241 */
                                                                                                                                   /* 0x1c0fe40000018094 */
                                                                                                                                   /* 0x000000a56f947241 */
                                                                                                                                   /* 0x000fe40000020094 */
[C-C-:B------:R-:W-:Y:S02]  /*1960*/  PRMT R111, R112.reuse, 0x5410, R164.reuse ;  /* 0x00005410706f7816 */ /* 0x140fe400000000a4 */
[----:B------:R-:W-:-:S03]  /*1970*/  PRMT R112, R112, 0x7632, R164 ;  /* 0x0000763270707816 */ /* 0x000fc600000000a4 */
[----:B------:R0:W-:Y:S04]  /*1980*/  STS [R152], R111 ;  /* 0x0000006f98007388 */ /* 0x0001e80000000800 */
[----:B------:R1:W-:Y:S01]  /*1990*/  STS [R150], R112 ;  /* 0x0000007096007388 */ /* 0x0003e20000000800 */
                                                                                                                                   /* 0x0000009c736f7241 */
                                                                                                                                   /* 0x1c1fe40000010091 */
                                                                                                                                   /* 0x0000009c739c7241 */
                                                                                                                                   /* 0x000fe40000018091 */
                                                                                                                                   /* 0x0000009d72707241 */
                                                                                                                                   /* 0x1c2fe20000010071 */
[----:B------:R-:W-:Y:S01]  /*19d0*/  HADD2 R111, R163, R111 ;  /* 0x0000006fa36f7230 */ /* 0x000fe20000000000 */
                                                                                                                                   /* 0x0000009d729d7241 */
                                                                                                                                   /* 0x000fe20000018071 */
[----:B------:R-:W-:Y:S01]  /*19f0*/  HADD2 R156, R160, R156 ;  /* 0x0000009ca09c7230 */ /* 0x000fe20000000000 */
[----:B------:R-:W-:Y:S01]  /*1a00*/  HSET2.BF.GE.AND R152, R0.H0_H0, c[0x0] [0x218], PT ;  /* 0x0000860000987633 */ /* 0x000fe20003806880 */
[----:B------:R-:W-:Y:S01]  /*1a10*/  HADD2 R112, R162, R112 ;  /* 0x00000070a2707230 */ /* 0x000fe20000000000 */
[----:B------:R-:W-:Y:S01]  /*1a20*/  LOP3.LUT R145, R145, 0xffff, RZ, 0xc0, !PT ;  /* 0x0000ffff91917812 */ /* 0x000fe200078ec0ff */
[----:B------:R-:W-:Y:S01]  /*1a30*/  HADD2 R157, R158, R157 ;  /* 0x0000009d9e9d7230 */ /* 0x000fe20000000000 */
[----:B------:R-:W-:Y:S01]  /*1a40*/  IMAD.MOV.U32 R158, RZ, RZ, c[0x0][0x208] ;  /* 0x00008200ff9e7624 */ /* 0x000fe200078e00ff */
[----:B------:R-:W-:Y:S01]  /*1a50*/  HFMA2 R152, -R152, c[0x0] [0x190].H0_H0, R2.H0_H0 ;  /* 0x2000640098987a31 */ /* 0x000fe20000040102 */
        /* <DEDUP_REMOVED lines=17> */
[--C-:B------:R-:W-:Y:S01]  /*1b70*/  HFMA2 R111, -R111, c[0x0] [0x190].H0_H0, R2.reuse.H0_H0 ;  /* 0x200064006f6f7a31 */ /* 0x100fe20000040102 */
[----:B------:R-:W-:Y:S01]  /*1b80*/  LDS R112, [R155] ;  /* 0x000000009b707984 */ /* 0x000fe20000000800 */
[----:B------:R-:W-:-:S02]  /*1b90*/  HFMA2 R147, -R147, c[0x0] [0x190].H0_H0, R2.H0_H0 ;  /* 0x2000640093937a31 */ /* 0x000fc40000040102 */
[----:B------:R-:W-:Y:S01]  /*1ba0*/  HFMA2 R142, -R142, c[0x0] [0x190].H0_H0, R2.H0_H0 ;  /* 0x200064008e8e7a31 */ /* 0x000fe20000040102 */
        /* <DEDUP_REMOVED lines=24> */
[----:B------:R-:W-:Y:S01]  /*1d30*/  HFMA2 R144, -R144, c[0x0] [0x190].H0_H0, R2.H0_H0 ;  /* 0x2000640090907a31 */ /* 0x000fe20000040102 */
        /* <DEDUP_REMOVED lines=16> */
                                                                                                                                   /* 0x0000009da06f7241 */
                                                                                                                                   /* 0x000fc400000003ff */
[C-C-:B-1----:R-:W-:Y:S02]  /*1e50*/  PRMT R153, R162.reuse, 0x5410, R143.reuse ;  /* 0x00005410a2997816 */ /* 0x142fe4000000008f */
[----:B------:R-:W-:Y:S01]  /*1e60*/  PRMT R162, R162, 0x7632, R143 ;  /* 0x00007632a2a27816 */ /* 0x000fe2000000008f */
[----:B------:R-:W-:Y:S01]  /*1e70*/  HADD2 R143, R112, -R110 ;  /* 0x8000006e708f7230 */ /* 0x000fe20000000000 */
[----:B------:R-:W-:Y:S01]  /*1e80*/  IMAD.MOV.U32 R112, RZ, RZ, R150 ;  /* 0x000000ffff707224 */ /* 0x000fe200078e0096 */
[----:B------:R-:W-:Y:S02]  /*1e90*/  HADD2 R145, R153, -R3 ;  /* 0x8000000399917230 */ /* 0x000fe40000000000 */
[----:B------:R-:W-:Y:S01]  /*1ea0*/  HADD2 R148, R162, -R148 ;  /* 0x80000094a2947230 */ /* 0x000fe20000000000 */
[----:B------:R-:W-:Y:S01]  /*1eb0*/  IMAD.MOV.U32 R164, RZ, RZ, 0x9080000 ;  /* 0x09080000ffa47424 */ /* 0x000fe200078e00ff */
                                                                                                                                   /* 0x000000708d6e7241 */
                                                                                                                                   /* 0x000fe200000003ff */
[----:B------:R-:W-:Y:S01]  /*1ed0*/  IMAD.MOV.U32 R165, RZ, RZ, 0x28a028a ;  /* 0x028a028affa57424 */ /* 0x000fe200078e00ff */
[----:B------:R0:W5:Y:S03]  /*1ee0*/  LDL.LU R3, [R1+0x30] ;  /* 0x0000300001037983 */ /* 0x0001660000300800 */
[----:B------:R-:W-:-:S02]  /*1ef0*/  IMAD R111, R110, 0x10, R111 ;  /* 0x000000106e6f7824 */ /* 0x000fc400078e026f */
[----:B------:R-:W-:-:S05]  /*1f00*/  IMAD.MOV.U32 R110, RZ, RZ, R145 ;  /* 0x000000ffff6e7224 */ /* 0x000fca00078e0091 */
                                                                                                                                   /* 0x000000ff6e997241 */
                                                                                                                                   /* 0x000fca00000003ff */
[----:B------:R-:W-:-:S04]  /*1f20*/  IMAD R111, R153, 0x100, R111 ;  /* 0x00000100996f7824 */ /* 0x000fc800078e026f */
[----:B------:R-:W1:Y:S01]  /*1f30*/  POPC R162, R111 ;  /* 0x0000006f00a27309 */ /* 0x000e620000000000 */
                                                                                                                                   /* 0x0000009da0997242 */
                                                                                                                                   /* 0x000fc800000017ff */
                                                                                                                                   /* 0x0000009da0a37241 */
                                                                                                                                   /* 0x100fe40000001099 */
                                                                                                                                   /* 0x000000708d997242 */
                                                                                                                                   /* 0x000fc80000109799 */
                                                                                                                                   /* 0x000000708d707241 */
                                                                                                                                   /* 0x000fe40000009099 */
[----:B-1----:R-:W-:-:S04]  /*1f80*/  LOP3.LUT R162, R162, 0x1, RZ, 0xc0, !PT ;  /* 0x00000001a2a27812 */ /* 0x002fc800078ec0ff */
[----:B------:R-:W-:Y:S02]  /*1f90*/  ISETP.NE.U32.AND P0, PT, R162, 0x1, PT ;  /* 0x00000001a200780c */ /* 0x000fe40003f05070 */
                                                                                                                                   /* 0x00000070a3a27242 */
                                                                                                                                   /* 0x000fc800000017ff */
                                                                                                                                   /* 0x00000070a3707241 */
                                                                                                                                   /* 0x100fe400000010a2 */
                                                                                                                                   /* 0x200000a499997241 */
                                                                                                                                   /* 0x000fe400000010a2 */
                                                                                                                                   /* 0x0000006e70a27242 */
                                                                                                                                   /* 0x000fc800000017ff */
                                                                                                                                   /* 0x0000006e70707241 */
                                                                                                                                   /* 0x100fe400000010a2 */
                                                                                                                                   /* 0x200000ff99997241 */
                                                                                                                                   /* 0x000fe400000010a2 */
[----:B------:R-:W-:-:S04]  /*2000*/  SEL R110, R165, 0xa820a820, !P0 ;  /* 0xa820a820a56e7807 */ /* 0x000fc80004000000 */
                                                                                                                                   /* 0x4040006e6e6e7241 */
                                                                                                                                   /* 0x000fe2000000006f */
        /* <DEDUP_REMOVED lines=12> */
                                                                                                                                   /* 0x0000006f70997241 */
                                                                                                                                   /* 0x1c0fe4000000806e */
                                                                                                                                   /* 0x0000006f70a27241 */
                                                                                                                                   /* 0x000fc6000000006e */
[----:B------:R-:W-:Y:S01]  /*2100*/  HADD2 R157, R157, R153 ;  /* 0x000000999d9d7230 */ /* 0x000fe20000000000 */
                                                                                                                                   /* 0x0000006f70997241 */
                                                                                                                                   /* 0x1c0fe2000001006e */
[----:B------:R-:W-:Y:S01]  /*2120*/  HADD2 R160, R160, R162 ;  /* 0x000000a2a0a07230 */ /* 0x000fe20000000000 */
                                                                                                                                   /* 0x0000006f70a27241 */
                                                                                                                                   /* 0x1c0fe4000001806e */
                                                                                                                                   /* 0x0000006f706e7241 */
                                                                                                                                   /* 0x000fe2000002006e */
[----:B------:R-:W-:Y:S01]  /*2150*/  HADD2 R153, R141, R153 ;  /* 0x000000998d997230 */ /* 0x000fe20000000000 */
[----:B------:R-:W-:Y:S02]  /*2160*/  IMAD.MOV.U32 R111, RZ, RZ, R161 ;  /* 0x000000ffff6f7224 */ /* 0x000fe400078e00a1 */
[----:B------:R-:W-:Y:S01]  /*2170*/  IMAD.MOV.U32 R141, RZ, RZ, R154 ;  /* 0x000000ffff8d7224 */ /* 0x000fe200078e009a */
[----:B------:R-:W-:-:S02]  /*2180*/  HADD2 R150, R150, R162 ;  /* 0x000000a296967230 */ /* 0x000fc40000000000 */
[----:B------:R-:W-:Y:S01]  /*2190*/  HADD2 R145, R145, R110 ;  /* 0x0000006e91917230 */ /* 0x000fe20000000000 */
                                                                                                                                   /* 0x0000006f97a27241 */
                                                                                                                                   /* 0x000fe400000003ff */
                                                                                                                                   /* 0x0000008d8f6e7241 */
                                                                                                                                   /* 0x000fca00000003ff */
[----:B------:R-:W-:Y:S02]  /*21c0*/  IMAD R162, R110, 0x10, R162 ;  /* 0x000000106ea27824 */ /* 0x000fe400078e02a2 */
[----:B------:R-:W-:-:S05]  /*21d0*/  IMAD.MOV.U32 R110, RZ, RZ, R148 ;  /* 0x000000ffff6e7224 */ /* 0x000fca00078e0094 */
                                                                                                                                   /* 0x000000ff6ea37241 */
                                                                                                                                   /* 0x000fca00000003ff */
[----:B------:R-:W-:Y:S01]  /*21f0*/  IMAD R162, R163, 0x100, R162 ;  /* 0x00000100a3a27824 */ /* 0x000fe200078e02a2 */
                                                                                                                                   /* 0x0000006f97a37242 */
                                                                                                                                   /* 0x000fc800000017ff */
                                                                                                                                   /* 0x0000006f976f7241 */
                                                                                                                                   /* 0x100fe400000010a3 */
                                                                                                                                   /* 0x0000008d8fa37242 */
                                                                                                                                   /* 0x000fc800001097a3 */
                                                                                                                                   /* 0x0000008d8f8d7241 */
                                                                                                                                   /* 0x000fc800000090a3 */
                                                                                                                                   /* 0x0000008d6fa57242 */
                                                                                                                                   /* 0x000fc800000017ff */
                                                                                                                                   /* 0x0000008d6f6f7241 */
                                                                                                                                   /* 0x000fe200000010a5 */
[----:B------:R-:W-:-:S05]  /*2260*/  IMAD.MOV.U32 R141, RZ, RZ, 0x9080000 ;  /* 0x09080000ff8d7424 */ /* 0x000fca00078e00ff */
                                                                                                                                   /* 0x2000008da3a37241 */
                                                                                                                                   /* 0x000fe400000010a5 */
                                                                                                                                   /* 0x0000006e6f8d7242 */
                                                                                                                                   /* 0x000fc800000017ff */
                                                                                                                                   /* 0x0000006e6f6f7241 */
                                                                                                                                   /* 0x100fe4000000108d */
[----:B------:R-:W1:Y:S01]  /*22a0*/  POPC R110, R162 ;  /* 0x000000a2006e7309 */ /* 0x000e620000000000 */
[----:B------:R-:W-:Y:S01]  /*22b0*/  IMAD.MOV.U32 R165, RZ, RZ, 0x28a028a ;  /* 0x028a028affa57424 */ /* 0x000fe200078e00ff */
                                                                                                                                   /* 0x200000ffa38d7241 */
                                                                                                                                   /* 0x000fe4000000108d */
[----:B-1----:R-:W-:-:S04]  /*22d0*/  LOP3.LUT R110, R110, 0x1, RZ, 0xc0, !PT ;  /* 0x000000016e6e7812 */ /* 0x002fc800078ec0ff */
[----:B------:R-:W-:-:S04]  /*22e0*/  ISETP.NE.U32.AND P0, PT, R110, 0x1, PT ;  /* 0x000000016e00780c */ /* 0x000fc80003f05070 */
[----:B------:R-:W-:-:S04]  /*22f0*/  SEL R110, R165, 0xa820a820, !P0 ;  /* 0xa820a820a56e7807 */ /* 0x000fc80004000000 */
                                                                                                                                   /* 0x4040006e6e6e7241 */
                                                                                                                                   /* 0x000fe200000000a2 */
        /* <DEDUP_REMOVED lines=9> */
                                                                                                                                   /* 0x000000a26fa47241 */
                                                                                                                                   /* 0x000fca00000000a3 */
[----:B------:R-:W-:Y:S01]  /*23b0*/  HADD2 R151, R151, R164 ;  /* 0x000000a497977230 */ /* 0x000fe20000000000 */
                                                                                                                                   /* 0x000000a26fa47241 */
                                                                                                                                   /* 0x000fca00000080a3 */
        /* <DEDUP_REMOVED lines=9> */
                                                                                                                                   /* 0x000000a06d977241 */
                                                                                                                                   /* 0x1c0fe4000000809e */
                                                                                                                                   /* 0x000000a06d8b7241 */
                                                                                                                                   /* 0x1c2fe4000000009e */
                                                                                                                                   /* 0x000000a06d9c7241 */
                                                                                                                                   /* 0x1c0fe4000001009e */
                                                                                                                                   /* 0x000000a06d6d7241 */
                                                                                                                                   /* 0x000fe4000001809e */
                                                                                                                                   /* 0x000000a26f9e7241 */
                                                                                                                                   /* 0x000fe400000100a3 */
[----:B------:R-:W-:-:S03]  /*24b0*/  SHF.R.U32.HI R107, RZ, 0x10, R107 ;  /* 0x00000010ff6b7819 */ /* 0x000fc6000001166b */
[----:B------:R-:W-:Y:S01]  /*24c0*/  HADD2 R143, R143, R158 ;  /* 0x0000009e8f8f7230 */ /* 0x000fe20000000000 */
[C---:B------:R-:W-:Y:S02]  /*24d0*/  LOP3.LUT R158, R108.reuse, 0x80008000, RZ, 0xfc, !PT ;  /* 0x800080006c9e7812 */ /* 0x040fe400078efcff */
[----:B------:R-:W-:Y:S02]  /*24e0*/  PRMT R157, R157, 0x7632, R161 ;  /* 0x000076329d9d7816 */ /* 0x000fe400000000a1 */
                                                                                                                                   /* 0x0000009e6ca07241 */
                                                                                                                                   /* 0x1c0fe4000000006b */
                                                                                                                                   /* 0x0000009e6ca47241 */
                                                                                                                                   /* 0x1c0fe4000000806b */
                                                                                                                                   /* 0x0000009e6ca57241 */
                                                                                                                                   /* 0x1c0fe4000001006b */
                                                                                                                                   /* 0x0000009e6c6b7241 */
                                                                                                                                   /* 0x000fc4000001806b */
[C-C-:B------:R-:W-:Y:S01]  /*2530*/  PRMT R108, R153.reuse, 0x5410, R143.reuse ;  /* 0x00005410996c7816 */ /* 0x140fe2000000008f */
[----:B------:R-:W-:Y:S04]  /*2540*/  STS [R142], R157 ;  /* 0x0000009d8e007388 */ /* 0x000fe80000000800 */
[----:B------:R1:W-:Y:S01]  /*2550*/  STS [R155], R108 ;  /* 0x0000006c9b007388 */ /* 0x0003e20000000800 */
[----:B------:R-:W-:Y:S02]  /*2560*/  PRMT R143, R153, 0x7632, R143 ;  /* 0x00007632998f7816 */ /* 0x000fe4000000008f */
                                                                                                                                   /* 0x000000a26f6c7241 */
                                                                                                                                   /* 0x002fca00000180a3 */
[----:B------:R-:W-:Y:S01]  /*2580*/  HADD2 R108, R154, R108 ;  /* 0x0000006c9a6c7230 */ /* 0x000fe20000000000 */
                                                                                                                                   /* 0x000000a26fa27241 */
                                                                                                                                   /* 0x000fc800000200a3 */
        /* <DEDUP_REMOVED lines=9> */
[--C-:B------:R-:W-:Y:S01]  /*2630*/  HFMA2 R143, -R108, c[0x0] [0x190].H0_H0, R2.reuse.H0_H0 ;  /* 0x200064006c8f7a31 */ /* 0x100fe20000040102 */
[C---:B------:R-:W-:Y:S01]  /*2640*/  HSET2.BF.GE.AND R108, R0.reuse.H0_H0, c[0x0] [0x248], PT ;  /* 0x00009200006c7633 */ /* 0x040fe20003806880 */
[----:B------:R1:W-:Y:S01]  /*2650*/  STS [R146], R142 ;  /* 0x0000008e92007388 */ /* 0x0003e20000000800 */
[----:B------:R-:W-:Y:S01]  /*2660*/  IMAD.MOV.U32 R152, RZ, RZ, c[0x0][0x240] ;  /* 0x00009000ff987624 */ /* 0x000fe200078e00ff */
[----:B------:R-:W-:Y:S01]  /*2670*/  HSET2.BF.GE.AND R148, R0.H0_H0, c[0x0] [0x254], PT ;  /* 0x0000950000947633 */ /* 0x000fe20003806880 */
[----:B------:R-:W-:Y:S01]  /*2680*/  IMAD.MOV.U32 R149, RZ, RZ, c[0x0][0x250] ;  /* 0x00009400ff957624 */ /* 0x000fe200078e00ff */
[----:B------:R2:W-:Y:S01]  /*2690*/  STS [R144], R145 ;  /* 0x0000009190007388 */ /* 0x0005e20000000800 */
[--C-:B------:R-:W-:Y:S01]  /*26a0*/  HFMA2 R108, -R108, c[0x0] [0x190].H0_H0, R2.reuse.H0_H0 ;  /* 0x200064006c6c7a31 */ /* 0x100fe20000040102 */
[C---:B------:R-:W-:Y:S02]  /*26b0*/  IDP.2A.LO.S16.S8 R152, R143.reuse, c[0x2][0x0], R152 ;  /* 0x008000008f987a26 */ /* 0x040fe40000001698 */
[----:B-1----:R-:W-:Y:S01]  /*26c0*/  IMAD.MOV.U32 R142, RZ, RZ, c[0x0][0x244] ;  /* 0x00009100ff8e7624 */ /* 0x002fe200078e00ff */
[----:B------:R-:W-:Y:S01]  /*26d0*/  HFMA2 R148, -R148, c[0x0] [0x190].H0_H0, R2.H0_H0 ;  /* 0x2000640094947a31 */ /* 0x000fe20000040102 */
        /* <DEDUP_REMOVED lines=8> */
[----:B------:R-:W-:Y:S01]  /*2760*/  HFMA2 R142, -R142, c[0x0] [0x190].H0_H0, R2.H0_H0 ;  /* 0x200064008e8e7a31 */ /* 0x000fe20000040102 */
        /* <DEDUP_REMOVED lines=24> */
                                                                                                                                   /* 0x00000097916d7241 */
                                                                                                                                   /* 0x000fe200000003ff */
[----:B------:R-:W-:-:S03]  /*2900*/  HADD2 R160, R154, -R160 ;  /* 0x800000a09aa07230 */ /* 0x000fc60000000000 */
                                                                                                                                   /* 0x0000008b9c9a7241 */
                                                                                                                                   /* 0x000fca00000003ff */
[----:B------:R-:W-:Y:S01]  /*2920*/  IMAD R109, R154, 0x10, R109 ;  /* 0x000000109a6d7824 */ /* 0x000fe200078e026d */
                                                                                                                                   /* 0x00000097919a7242 */
                                                                                                                                   /* 0x080fe400000017ff */
[----:B------:R-:W-:Y:S02]  /*2940*/  PRMT R153, R155, 0x7632, R153 ;  /* 0x000076329b997816 */ /* 0x000fe40000000099 */
                                                                                                                                   /* 0x00000097919b7241 */
                                                                                                                                   /* 0x100fe4000000109a */
                                                                                                                                   /* 0x0000008b9c9a7242 */
                                                                                                                                   /* 0x080fe4000010979a */
[----:B------:R-:W-:Y:S02]  /*2970*/  PRMT R108, R108, 0x7632, R161 ;  /* 0x000076326c6c7816 */ /* 0x000fe400000000a1 */
                                                                                                                                   /* 0x0000008b9c9d7241 */
                                                                                                                                   /* 0x000fe2000000909a */
[----:B------:R-:W-:-:S02]  /*2990*/  HADD2 R153, R153, -R107 ;  /* 0x8000006b99997230 */ /* 0x000fc40000000000 */
[----:B------:R-:W-:Y:S01]  /*29a0*/  HADD2 R164, R146, -R164 ;  /* 0x800000a492a47230 */ /* 0x000fe20000000000 */
                                                                                                                                   /* 0x0000009d9b6b7242 */
                                                                                                                                   /* 0x0c0fe200000017ff */
[----:B------:R-:W-:Y:S01]  /*29c0*/  HADD2 R165, R108, -R165 ;  /* 0x800000a56ca57230 */ /* 0x000fe20000000000 */
[----:B------:R-:W-:Y:S02]  /*29d0*/  IMAD.MOV.U32 R108, RZ, RZ, R160 ;  /* 0x000000ffff6c7224 */ /* 0x000fe400078e00a0 */
                                                                                                                                   /* 0x0000009d9b9b7241 */
                                                                                                                                   /* 0x000fe2000000106b */
[----:B------:R-:W-:Y:S02]  /*29f0*/  IMAD.MOV.U32 R157, RZ, RZ, R164 ;  /* 0x000000ffff9d7224 */ /* 0x000fe400078e00a4 */
[----:B------:R-:W-:Y:S02]  /*2a00*/  IMAD.MOV.U32 R161, RZ, RZ, R165 ;  /* 0x000000ffffa17224 */ /* 0x000fe400078e00a5 */
[----:B------:R-:W-:Y:S01]  /*2a10*/  IMAD.MOV.U32 R146, RZ, RZ, R153 ;  /* 0x000000ffff927224 */ /* 0x000fe200078e0099 */
                                                                                                                                   /* 0x200000ff9a9a7241 */
                                                                                                                                   /* 0x000fe2000000106b */
[----:B------:R-:W1:Y:S01]  /*2a30*/  POPC R158, R109 ;  /* 0x0000006d009e7309 */ /* 0x000e620000000000 */
                                                                                                                                   /* 0x0000009d6c6b7241 */
                                                                                                                                   /* 0x000fc400000003ff */
                                                                                                                                   /* 0x00000092a1a27241 */
                                                                                                                                   /* 0x000fca00000003ff */
[----:B------:R-:W-:Y:S01]  /*2a60*/  IMAD R107, R162, 0x10, R107 ;  /* 0x00000010a26b7824 */ /* 0x000fe200078e026b */
                                                                                                                                   /* 0x0000009d6ca27242 */
                                                                                                                                   /* 0x000fc800000017ff */
                                                                                                                                   /* 0x0000009d6c6c7241 */
                                                                                                                                   /* 0x100fe400000010a2 */
[----:B------:R-:W2:Y:S01]  /*2a90*/  POPC R157, R107 ;  /* 0x0000006b009d7309 */ /* 0x000ea20000000000 */
                                                                                                                                   /* 0x00000092a1a27242 */
                                                                                                                                   /* 0x0c0fe400001097a2 */
[----:B-1----:R-:W-:Y:S02]  /*2ab0*/  LOP3.LUT R158, R158, 0x1, RZ, 0xc0, !PT ;  /* 0x000000019e9e7812 */ /* 0x002fe400078ec0ff */
                                                                                                                                   /* 0x00000092a1927241 */
                                                                                                                                   /* 0x000fe400000090a2 */
[----:B------:R-:W-:Y:S01]  /*2ad0*/  ISETP.NE.U32.AND P0, PT, R158, 0x1, PT ;  /* 0x000000019e00780c */ /* 0x000fe20003f05070 */
[----:B------:R-:W-:Y:S01]  /*2ae0*/  IMAD.MOV.U32 R161, RZ, RZ, 0x28a028a ;  /* 0x028a028affa17424 */ /* 0x000fe200078e00ff */
                                                                                                                                   /* 0x000000926c9e7242 */
                                                                                                                                   /* 0x000fe200000017ff */
[----:B------:R-:W-:-:S02]  /*2b00*/  IMAD.SHL.U32 R154, R154, 0x2, RZ ;  /* 0x000000029a9a7824 */ /* 0x000fc400078e00ff */
[----:B------:R-:W-:Y:S01]  /*2b10*/  IMAD.MOV.U32 R163, RZ, RZ, 0x1 ;  /* 0x00000001ffa37424 */ /* 0x000fe200078e00ff */
                                                                                                                                   /* 0x000000926c6c7241 */
                                                                                                                                   /* 0x100fe4000000109e */
                                                                                                                                   /* 0x200000ffa29e7241 */
                                                                                                                                   /* 0x000fe4000000109e */
[----:B------:R-:W-:Y:S02]  /*2b40*/  SEL R146, R161, 0xa820a820, !P0 ;  /* 0xa820a820a1927807 */ /* 0x000fe40004000000 */
[----:B------:R-:W-:Y:S02]  /*2b50*/  LOP3.LUT R154, R154, 0x1e, RZ, 0xc0, !PT ;  /* 0x0000001e9a9a7812 */ /* 0x000fe400078ec0ff */
[----:B--2---:R-:W-:Y:S01]  /*2b60*/  LOP3.LUT R157, R157, 0x1, RZ, 0xc0, !PT ;  /* 0x000000019d9d7812 */ /* 0x004fe200078ec0ff */
[----:B------:R-:W-:Y:S01]  /*2b70*/  IMAD.SHL.U32 R158, R158, 0x2, RZ ;  /* 0x000000029e9e7824 */ /* 0x000fe200078e00ff */
                                                                                                                                   /* 0x4040009292927241 */
                                                                                                                                   /* 0x000fc4000000006d */
[----:B------:R-:W-:Y:S02]  /*2b90*/  SHF.L.U32 R154, R163, R154, RZ ;  /* 0x0000009aa39a7219 */ /* 0x000fe400000006ff */
[----:B------:R-:W-:Y:S01]  /*2ba0*/  ISETP.NE.U32.AND P0, PT, R157, 0x1, PT ;  /* 0x000000019d00780c */ /* 0x000fe20003f05070 */
[----:B------:R-:W-:Y:S01]  /*2bb0*/  HMUL2 R109, R155, c[0x0] [0x180] ;  /* 0x000060009b6d7a32 */ /* 0x000fe20000000000 */
[----:B------:R-:W-:Y:S01]  /*2bc0*/  LOP3.LUT R146, R154, R146, RZ, 0xfc, !PT ;  /* 0x000000929a927212 */ /* 0x000fe200078efcff */
[----:B------:R-:W-:Y:S01]  /*2bd0*/  HMUL2 R108, R108, c[0x0] [0x180] ;  /* 0x000060006c6c7a32 */ /* 0x000fe20000000000 */
[----:B------:R-:W-:Y:S02]  /*2be0*/  SEL R154, R161, 0xa820a820, !P0 ;  /* 0xa820a820a19a7807 */ /* 0x000fe40004000000 */
[----:B------:R-:W-:Y:S02]  /*2bf0*/  LOP3.LUT R158, R158, 0x1e, RZ, 0xc0, !PT ;  /* 0x0000001e9e9e7812 */ /* 0x000fe400078ec0ff */
                                                                                                                                   /* 0x4040009a9a6b7241 */
                                                                                                                                   /* 0x000fc4000000006b */
[----:B------:R-:W-:Y:S02]  /*2c10*/  HMNMX2 R109, |R109|, 65504, 65504, PT ;  /* 0x7bff7bff6d6d7840 */ /* 0x000fe40003800200 */
[----:B------:R-:W-:Y:S02]  /*2c20*/  SHF.L.U32 R158, R163, R158, RZ ;  /* 0x0000009ea39e7219 */ /* 0x000fe400000006ff */
[----:B------:R-:W-:Y:S02]  /*2c30*/  HMNMX2 R108, |R108|, 65504, 65504, PT ;  /* 0x7bff7bff6c6c7840 */ /* 0x000fe40003800200 */
[----:B------:R-:W-:Y:S02]  /*2c40*/  LOP3.LUT R107, R158, R107, RZ, 0xfc, !PT ;  /* 0x0000006b9e6b7212 */ /* 0x000fe400078efcff */
[----:B------:R-:W-:Y:S02]  /*2c50*/  LOP3.LUT R154, R109, 0x80008000, RZ, 0xfc, !PT ;  /* 0x800080006d9a7812 */ /* 0x000fe400078efcff */
[----:B------:R-:W-:-:S02]  /*2c60*/  LOP3.LUT R158, R108, 0x80008000, RZ, 0xfc, !PT ;  /* 0x800080006c9e7812 */ /* 0x000fc400078efcff */
                                                                                                                                   /* 0x0000009a6d9b7241 */
                                                                                                                                   /* 0x000fe40000000092 */
                                                                                                                                   /* 0x0000009e6c9d7241 */
                                                                                                                                   /* 0x000fc6000000006b */
        /* <DEDUP_REMOVED lines=12> */
                                                                                                                                   /* 0x000000a06a9d7241 */
                                                                                                                                   /* 0x1c0fe40000000098 */
                                                                                                                                   /* 0x000000a06a9b7241 */
                                                                                                                                   /* 0x1c0fe40000008098 */
                                                                                                                                   /* 0x000000a06a917241 */
                                                                                                                                   /* 0x1c0fe40000010098 */
                                                                                                                                   /* 0x000000a06a8f7241 */
                                                                                                                                   /* 0x1c0fe40000018098 */
                                                                                                                                   /* 0x000000a06a6a7241 */
                                                                                                                                   /* 0x000fe40000020098 */
                                                                                                                                   /* 0x0000009a6d987241 */
                                                                                                                                   /* 0x000fca0000008092 */
[----:B------:R-:W-:Y:S01]  /*2db0*/  HADD2 R151, R151, R152 ;  /* 0x0000009897977230 */ /* 0x000fe20000000000 */
                                                                                                                                   /* 0x0000009a6d987241 */
                                                                                                                                   /* 0x000fca0000010092 */
[----:B------:R-:W-:Y:S01]  /*2dd0*/  HADD2 R152, R156, R152 ;  /* 0x000000989c987230 */ /* 0x000fe20000000000 */
                                                                                                                                   /* 0x0000009e6c9c7241 */
                                                                                                                                   /* 0x1c0fe4000000806b */
                                                                                                                                   /* 0x0000009e6ca07241 */
                                                                                                                                   /* 0x000fc6000001006b */
[----:B------:R-:W-:Y:S01]  /*2e00*/  HADD2 R156, R164, R156 ;  /* 0x0000009ca49c7230 */ /* 0x000fe20000000000 */
                                                                                                                                   /* 0x0000009a6d9a7241 */
                                                                                                                                   /* 0x000fe20000018092 */
[----:B------:R-:W-:Y:S01]  /*2e20*/  HADD2 R160, R165, R160 ;  /* 0x000000a0a5a07230 */ /* 0x000fe20000000000 */
                                                                                                                                   /* 0x0000009e6c9e7241 */
                                                                                                                                   /* 0x000fe4000001806b */
        /* <DEDUP_REMOVED lines=12> */
[----:B------:R-:W-:Y:S01]  /*2f00*/  HFMA2 R156, -R139, c[0x0] [0x190].H0_H0, R2.H0_H0 ;  /* 0x200064008b9c7a31 */ /* 0x000fe20000040102 */
        /* <DEDUP_REMOVED lines=12> */
[----:B------:R-:W-:Y:S01]  /*2fd0*/  HFMA2 R144, -R144, c[0x0] [0x190].H0_H0, R2.H0_H0 ;  /* 0x2000640090907a31 */ /* 0x000fe20000040102 */
[----:B------:R-:W-:-:S04]  /*2fe0*/  IDP.2A.HI.S16.S8 R156, R156, c[0x2][0x4], R147 ;  /* 0x008001009c9c7a26 */ /* 0x000fc80000003693 */
[C---:B------:R-:W-:Y:S02]  /*2ff0*/  IDP.2A.LO.S16.S8 R154, R144.reuse, c[0x2][0x0], R154 ;  /* 0x00800000909a7a26 */ /* 0x040fe4000000169a */
[----:B------:R-:W-:Y:S02]  /*3000*/  IDP.2A.HI.S16.S8 R153, R144, c[0x2][0x4], R153 ;  /* 0x0080010090997a26 */ /* 0x000fe40000003699 */
[----:B------:R-:W1:Y:S01]  /*3010*/  LDS R144, [R156] ;  /* 0x000000009c907984 */ /* 0x000e620000000800 */
[----:B------:R-:W-:Y:S01]  /*3020*/  HFMA2 R148, -R148, c[0x0] [0x190].H0_H0, R2.H0_H0 ;  /* 0x2000640094947a31 */ /* 0x000fe20000040102 */
        /* <DEDUP_REMOVED lines=16> */
                                                                                                                                   /* 0x000000a19f957241 */
                                                                                                                                   /* 0x1c0fe4000000008c */
                                                                                                                                   /* 0x000000a19f9e7241 */
                                                                                                                                   /* 0x1c0fe4000000808c */
                                                                                                                                   /* 0x000000a19f987241 */
                                                                                                                                   /* 0x1c0fe4000001008c */
                                                                                                                                   /* 0x000000a19f977241 */
                                                                                                                                   /* 0x1c0fe4000001808c */
                                                                                                                                   /* 0x000000a19f8c7241 */
                                                                                                                                   /* 0x000fe4000002008c */
[----:B-1----:R-:W-:-:S02]  /*3180*/  PRMT R159, R163, 0x5410, R144 ;  /* 0x00005410a39f7816 */ /* 0x002fc40000000090 */
[----:B------:R-:W-:Y:S02]  /*3190*/  PRMT R163, R163, 0x7632, R144 ;  /* 0x00007632a3a37816 */ /* 0x000fe40000000090 */
[----:B------:R-:W-:Y:S01]  /*31a0*/  HSET2.BF.GE.AND R144, R0.H0_H0, c[0x0] [0x290], PT ;  /* 0x0000a40000907633 */ /* 0x000fe20003806880 */
[----:B------:R-:W-:Y:S01]  /*31b0*/  IMAD.IADD R110, R110, 0x1, R141 ;  /* 0x000000016e6e7824 */ /* 0x000fe200078e028d */
[----:B------:R-:W-:Y:S01]  /*31c0*/  PRMT R107, R107, 0x1054, R146 ;  /* 0x000010546b6b7816 */ /* 0x000fe20000000092 */
[----:B------:R-:W-:Y:S02]  /*31d0*/  IMAD.MOV.U32 R146, RZ, RZ, c[0x0][0x294] ;  /* 0x0000a500ff927624 */ /* 0x000fe400078e00ff */
[----:B------:R-:W-:Y:S01]  /*31e0*/  HFMA2 R144, -R144, c[0x0] [0x190].H0_H0, R2.H0_H0 ;  /* 0x2000640090907a31 */ /* 0x000fe20000040102 */
        /* <DEDUP_REMOVED lines=13> */
[----:B------:R-:W-:Y:S01]  /*32c0*/  HFMA2 R141, -R141, c[0x0] [0x190].H0_H0, R2.H0_H0 ;  /* 0x200064008d8d7a31 */ /* 0x000fe20000040102 */
        /* <DEDUP_REMOVED lines=12> */
                                                                                                                                   /* 0x0000009b9d9f7241 */
                                                                                                                                   /* 0x000fe200000003ff */
[----:B------:R-:W-:Y:S01]  /*33a0*/  HADD2 R152, R160, -R152 ;  /* 0x80000098a0987230 */ /* 0x000fe20000000000 */
[----:B-1----:R-:W-:-:S05]  /*33b0*/  PRMT R161, R162, 0x5410, R163 ;  /* 0x00005410a2a17816 */ /* 0x002fca00000000a3 */
[----:B------:R-:W-:Y:S01]  /*33c0*/  HADD2 R143, R161, -R106 ;  /* 0x8000006aa18f7230 */ /* 0x000fe20000000000 */
                                                                                                                                   /* 0x00000093916a7241 */
                                                                                                                                   /* 0x000fca00000003ff */
[----:B------:R-:W-:Y:S02]  /*33e0*/  IMAD R159, R106, 0x10, R159 ;  /* 0x000000106a9f7824 */ /* 0x000fe400078e029f */
[----:B------:R-:W-:-:S05]  /*33f0*/  IMAD.MOV.U32 R106, RZ, RZ, R143 ;  /* 0x000000ffff6a7224 */ /* 0x000fca00078e008f */
                                                                                                                                   /* 0x000000ff6aa07241 */
                                                                                                                                   /* 0x000fca00000003ff */
[----:B------:R-:W-:Y:S01]  /*3410*/  IMAD R159, R160, 0x100, R159 ;  /* 0x00000100a09f7824 */ /* 0x000fe200078e029f */
                                                                                                                                   /* 0x0000009b9da07242 */
                                                                                                                                   /* 0x000fc800000017ff */
                                                                                                                                   /* 0x0000009b9da17241 */
                                                                                                                                   /* 0x100fe400000010a0 */
                                                                                                                                   /* 0x0000009391a07242 */
                                                                                                                                   /* 0x0c0fe400001097a0 */
[----:B------:R-:W-:Y:S02]  /*3450*/  PRMT R162, R162, 0x7632, R163 ;  /* 0x00007632a2a27816 */ /* 0x000fe400000000a3 */
                                                                                                                                   /* 0x0000009391a37241 */
                                                                                                                                   /* 0x000fc600000090a0 */
[----:B------:R-:W-:Y:S01]  /*3470*/  HADD2 R140, R162, -R140 ;  /* 0x8000008ca28c7230 */ /* 0x000fe20000000000 */
                                                                                                                                   /* 0x000000a3a1a27242 */
                                                                                                                                   /* 0x000fc800000017ff */
                                                                                                                                   /* 0x000000a3a1a17241 */
                                                                                                                                   /* 0x000fe400000010a2 */
[----:B------:R-:W1:Y:S01]  /*34a0*/  POPC R163, R159 ;  /* 0x0000009f00a37309 */ /* 0x000e620000000000 */
[----:B------:R-:W-:-:S05]  /*34b0*/  IMAD.MOV.U32 R164, RZ, RZ, 0x9080000 ;  /* 0x09080000ffa47424 */ /* 0x000fca00078e00ff */
                                                                                                                                   /* 0x200000a4a0a07241 */
                                                                                                                                   /* 0x000fe400000010a2 */
                                                                                                                                   /* 0x0000006aa1a27242 */
                                                                                                                                   /* 0x080fe200000017ff */
[----:B------:R-:W-:Y:S01]  /*34e0*/  IMAD.MOV.U32 R164, RZ, RZ, 0x28a028a ;  /* 0x028a028affa47424 */ /* 0x000fe200078e00ff */
[----:B-1----:R-:W-:Y:S02]  /*34f0*/  LOP3.LUT R163, R163, 0x1, RZ, 0xc0, !PT ;  /* 0x00000001a3a37812 */ /* 0x002fe400078ec0ff */
                                                                                                                                   /* 0x200000ffa0a07241 */
                                                                                                                                   /* 0x100fe400000010a2 */
[----:B------:R-:W-:Y:S02]  /*3510*/  ISETP.NE.U32.AND P0, PT, R163, 0x1, PT ;  /* 0x00000001a300780c */ /* 0x000fe40003f05070 */
                                                                                                                                   /* 0x0000006aa1a17241 */
                                                                                                                                   /* 0x000fc400000010a2 */
[----:B------:R-:W-:Y:S01]  /*3530*/  SEL R106, R164, 0xa820a820, !P0 ;  /* 0xa820a820a46a7807 */ /* 0x000fe20004000000 */
[----:B------:R-:W-:-:S03]  /*3540*/  IMAD.SHL.U32 R162, R160, 0x2, RZ ;  /* 0x00000002a0a27824 */ /* 0x000fc600078e00ff */
                                                                                                                                   /* 0x4040006a6a9f7241 */
                                                                                                                                   /* 0x000fe2000000009f */
        /* <DEDUP_REMOVED lines=10> */
                                                                                                                                   /* 0x000000a06aa37241 */
                                                                                                                                   /* 0x1c0fe4000000009f */
                                                                                                                                   /* 0x000000a06aa27241 */
                                                                                                                                   /* 0x000fc6000000809f */
[----:B------:R-:W-:Y:S01]  /*3620*/  HADD2 R157, R157, R163 ;  /* 0x000000a39d9d7230 */ /* 0x000fe20000000000 */
                                                                                                                                   /* 0x000000a06aa37241 */
                                                                                                                                   /* 0x1c0fe2000001009f */
[----:B------:R-:W-:Y:S01]  /*3640*/  HADD2 R155, R155, R162 ;  /* 0x000000a29b9b7230 */ /* 0x000fe20000000000 */
                                                                                                                                   /* 0x000000a06aa27241 */
                                                                                                                                   /* 0x1c0fe4000001809f */
                                                                                                                                   /* 0x000000a06a9f7241 */
                                                                                                                                   /* 0x000fe4000002009f */
                                                                                                                                   /* 0x0000009798a07241 */
                                                                                                                                   /* 0x000fc600000003ff */
[----:B------:R-:W-:Y:S01]  /*3680*/  HADD2 R143, R143, R159 ;  /* 0x0000009f8f8f7230 */ /* 0x000fe20000000000 */
                                                                                                                                   /* 0x0000009e959f7241 */
                                                                                                                                   /* 0x000fca00000003ff */
[----:B------:R-:W-:Y:S01]  /*36a0*/  IMAD R159, R160, 0x10, R159 ;  /* 0x00000010a09f7824 */ /* 0x000fe200078e029f */
                                                                                                                                   /* 0x000000ff8ca07241 */
                                                                                                                                   /* 0x000fe200000003ff */
[----:B------:R-:W-:-:S04]  /*36c0*/  HADD2 R147, R147, R162 ;  /* 0x000000a293937230 */ /* 0x000fc80000000000 */
[----:B------:R-:W-:Y:S01]  /*36d0*/  IMAD R159, R160, 0x100, R159 ;  /* 0x00000100a09f7824 */ /* 0x000fe200078e029f */
                                                                                                                                   /* 0x0000009e95a07242 */
                                                                                                                                   /* 0x000fc800000017ff */
                                                                                                                                   /* 0x0000009e95a27241 */
                                                                                                                                   /* 0x100fe400000010a0 */
                                                                                                                                   /* 0x0000009798a07242 */
                                                                                                                                   /* 0x000fe200001097a0 */
[----:B------:R-:W-:-:S03]  /*3710*/  HADD2 R145, R145, R163 ;  /* 0x000000a391917230 */ /* 0x000fc60000000000 */
                                                                                                                                   /* 0x0000009798a47241 */
                                                                                                                                   /* 0x000fc800000090a0 */
                                                                                                                                   /* 0x000000a4a2a37242 */
                                                                                                                                   /* 0x000fc800000017ff */
                                                                                                                                   /* 0x000000a4a2a27241 */
                                                                                                                                   /* 0x000fe200000010a3 */
[----:B------:R-:W-:-:S05]  /*3750*/  IMAD.MOV.U32 R164, RZ, RZ, 0x9080000 ;  /* 0x09080000ffa47424 */ /* 0x000fca00078e00ff */
                                                                                                                                   /* 0x200000a4a0a07241 */
                                                                                                                                   /* 0x000fe400000010a3 */
[----:B------:R-:W1:Y:S01]  /*3770*/  POPC R164, R159 ;  /* 0x0000009f00a47309 */ /* 0x000e620000000000 */
                                                                                                                                   /* 0x0000008ca2a37242 */
                                                                                                                                   /* 0x000fc800000017ff */
                                                                                                                                   /* 0x0000008ca2a27241 */
                                                                                                                                   /* 0x100fe400000010a3 */
                                                                                                                                   /* 0x200000ffa0a07241 */
                                                                                                                                   /* 0x000fe400000010a3 */
        /* <DEDUP_REMOVED lines=8> */
                                                                                                                                   /* 0x404000a2a2a27241 */
                                                                                                                                   /* 0x000fe4000000009f */
[----:B------:R-:W-:Y:S02]  /*3840*/  HMNMX2 R159, |R164|, 65504, 65504, PT ;  /* 0x7bff7bffa49f7840 */ /* 0x000fe40003800200 */
[----:B------:R-:W-:-:S03]  /*3850*/  LOP3.LUT R164, R163, R162, RZ, 0xfc, !PT ;  /* 0x000000a2a3a47212 */ /* 0x000fc600078efcff */
[----:B------:R-:W-:-:S04]  /*3860*/  LOP3.LUT R163, R159, 0x80008000, RZ, 0xfc, !PT ;  /* 0x800080009fa37812 */ /* 0x000fc800078efcff */
                                                                                                                                   /* 0x000000a39fa57241 */
                                                                                                                                   /* 0x000fca00000000a4 */
[----:B------:R-:W-:Y:S01]  /*3880*/  HADD2 R149, R149, R165 ;  /* 0x000000a595957230 */ /* 0x000fe20000000000 */
                                                                                                                                   /* 0x000000a39fa57241 */
                                                                                                                                   /* 0x000fca00000080a4 */
[----:B------:R-:W-:Y:S01]  /*38a0*/  HADD2 R158, R158, R165 ;  /* 0x000000a59e9e7230 */ /* 0x000fe20000000000 */
[C-C-:B------:R-:W-:Y:S02]  /*38b0*/  PRMT R165, R157.reuse, 0x5410, R149.reuse ;  /* 0x000054109da57816 */ /* 0x140fe40000000095 */
[----:B------:R-:W-:-:S03]  /*38c0*/  PRMT R149, R157, 0x7632, R149 ;  /* 0x000076329d957816 */ /* 0x000fc60000000095 */
[----:B------:R1:W-:Y:S04]  /*38d0*/  STS [R139], R165 ;  /* 0x000000a58b007388 */ /* 0x0003e80000000800 */
[----:B------:R2:W-:Y:S01]  /*38e0*/  STS [R156], R149 ;  /* 0x000000959c007388 */ /* 0x0005e20000000800 */
[----:B-1----:R-:W-:-:S05]  /*38f0*/  PRMT R139, R155, 0x5410, R158 ;  /* 0x000054109b8b7816 */ /* 0x002fca000000009e */
[----:B------:R1:W-:Y:S01]  /*3900*/  STS [R154], R139 ;  /* 0x0000008b9a007388 */ /* 0x0003e20000000800 */
                                                                                                                                   /* 0x000000a39f957241 */
                                                                                                                                   /* 0x1c4fe400000180a4 */
                                                                                                                                   /* 0x000000a39f8b7241 */
                                                                                                                                   /* 0x002fc600000100a4 */
[----:B------:R-:W-:Y:S02]  /*3930*/  HADD2 R149, R151, R149 ;  /* 0x0000009597957230 */ /* 0x000fe40000000000 */
[----:B------:R-:W-:Y:S01]  /*3940*/  HADD2 R139, R152, R139 ;  /* 0x0000008b988b7230 */ /* 0x000fe20000000000 */
[----:B------:R-:W-:-:S04]  /*3950*/  PRMT R155, R155, 0x7632, R158 ;  /* 0x000076329b9b7816 */ /* 0x000fc8000000009e */
[C-C-:B------:R-:W-:Y:S02]  /*3960*/  PRMT R151, R145.reuse, 0x5410, R139.reuse ;  /* 0x0000541091977816 */ /* 0x140fe4000000008b */
[----:B------:R-:W-:Y:S01]  /*3970*/  PRMT R139, R145, 0x7632, R139 ;  /* 0x00007632918b7816 */ /* 0x000fe2000000008b */
[----:B------:R1:W-:Y:S01]  /*3980*/  STS [R153], R155 ;  /* 0x0000009b99007388 */ /* 0x0003e20000000800 */
                                                                                                                                   /* 0x000000a39fa37241 */
                                                                                                                                   /* 0x000fc600000200a4 */
[----:B------:R-:W-:Y:S02]  /*39a0*/  STS [R150], R151 ;  /* 0x0000009796007388 */ /* 0x000fe40000000800 */
[----:B------:R-:W-:Y:S02]  /*39b0*/  HADD2 R140, R140, R163 ;  /* 0x000000a38c8c7230 */ /* 0x000fe40000000000 */
[----:B------:R2:W-:Y:S01]  /*39c0*/  STS [R148], R139 ;  /* 0x0000008b94007388 */ /* 0x0005e20000000800 */
[----:B-1----:R-:W-:Y:S01]  /*39d0*/  IMAD.MOV.U32 R155, RZ, RZ, c[0x0][0x1ac] ;  /* 0x00006b00ff9b7624 */ /* 0x002fe200078e00ff */
[C-C-:B--2---:R-:W-:Y:S02]  /*39e0*/  PRMT R139, R147.reuse, 0x5410, R149.reuse ;  /* 0x00005410938b7816 */ /* 0x144fe40000000095 */
[----:B------:R-:W-:Y:S02]  /*39f0*/  PRMT R149, R147, 0x7632, R149 ;  /* 0x0000763293957816 */ /* 0x000fe40000000095 */
[----:B------:R-:W-:Y:S01]  /*3a00*/  ISETP.NE.AND P0, PT, R155, 0x4, PT ;  /* 0x000000049b00780c */ /* 0x000fe20003f05270 */
[----:B------:R1:W-:Y:S04]  /*3a10*/  STS [R146], R139 ;  /* 0x0000008b92007388 */ /* 0x0003e80000000800 */
[----:B------:R-:W-:Y:S01]  /*3a20*/  STS [R144], R149 ;  /* 0x0000009590007388 */ /* 0x000fe20000000800 */
[----:B-1----:R-:W-:Y:S01]  /*3a30*/  PRMT R139, R143, 0x5410, R140 ;  /* 0x000054108f8b7816 */ /* 0x002fe2000000008c */
[----:B------:R-:W-:-:S04]  /*3a40*/  UIADD3 UR4, UR4, 0x1, URZ ;  /* 0x0000000104047890 */ /* 0x000fc8000fffe03f */
[----:B------:R1:W-:Y:S01]  /*3a50*/  STS [R142], R139 ;  /* 0x0000008b8e007388 */ /* 0x0003e20000000800 */
[----:B------:R-:W-:Y:S01]  /*3a60*/  ULDC UR5, c[0x0][0x178] ;  /* 0x00005e0000057ab9 */ /* 0x000fe20000000800 */
[----:B------:R-:W-:Y:S01]  /*3a70*/  IMAD R161, R160, 0x8000000, R161 ;  /* 0x08000000a0a17824 */ /* 0x000fe200078e02a1 */
[----:B------:R-:W-:Y:S01]  /*3a80*/  UISETP.GE.AND UP0, UPT, UR4, UR5, UPT ;  /* 0x000000050400728c */ /* 0x000fe2000bf06270 */
[----:B-1----:R-:W-:Y:S02]  /*3a90*/  PRMT R142, R143, 0x7632, R140 ;  /* 0x000076328f8e7816 */ /* 0x002fe4000000008c */
[----:B------:R-:W-:-:S03]  /*3aa0*/  LOP3.LUT R140, R162, 0xaaaaa, RZ, 0xc0, !PT ;  /* 0x000aaaaaa28c7812 */ /* 0x000fc600078ec0ff */
[----:B------:R-:W-:Y:S02]  /*3ab0*/  STS [R141], R142 ;  /* 0x0000008e8d007388 */ /* 0x000fe40000000800 */
[----:B------:R-:W-:Y:S02]  /*3ac0*/  IMAD.IADD R140, R140, 0x1, R161 ;  /* 0x000000018c8c7824 */ /* 0x000fe400078e02a1 */
[----:B------:R-:W-:Y:S06]  /*3ad0*/  BAR.SYNC 0x0 ;  /* 0x0000000000007b1d */ /* 0x000fec0000000000 */
[----:B------:R-:W-:Y:S05]  /*3ae0*/  @!P0 BRA `(.L_x_64) ;  /* 0x0000d1c000008947 */ /* 0x000fea0003800000 */
[----:B0-----:R-:W-:Y:S01]  /*3af0*/  HSET2.BF.GE.AND R139, R0.H0_H0, c[0x0] [0x2b4], PT ;  /* 0x0000ad00008b7633 */ /* 0x001fe20003806880 */
[----:B------:R-:W-:Y:S01]  /*3b00*/  IMAD.MOV.U32 R144, RZ, RZ, c[0x0][0x2bc] ;  /* 0x0000af00ff907624 */ /* 0x000fe200078e00ff */
[----:B------:R-:W-:Y:S01]  /*3b10*/  SHF.R.U32.HI R143, RZ, 0x10, R102 ;  /* 0x00000010ff8f7819 */ /* 0x000fe20000011666 */
[----:B------:R-:W-:Y:S01]  /*3b20*/  IMAD.MOV.U32 R142, RZ, RZ, c[0x0][0x2b8] ;  /* 0x0000ae00ff8e7624 */ /* 0x000fe200078e00ff */
[----:B------:R-:W-:Y:S01]  /*3b30*/  LOP3.LUT R102, R102, 0xffff, RZ, 0xc0, !PT ;  /* 0x0000ffff66667812 */ /* 0x000fe200078ec0ff */
[----:B------:R-:W-:Y:S01]  /*3b40*/  HFMA2 R139, -R139, c[0x0] [0x190].H0_H0, R2.H0_H0 ;  /* 0x200064008b8b7a31 */ /* 0x000fe20000040102 */
[----:B------:R-:W-:-:S02]  /*3b50*/  IMAD.MOV.U32 R149, RZ, RZ, c[0x0][0x2b0] ;  /* 0x0000ac00ff957624 */ /* 0x000fc400078e00ff */
[----:B------:R-:W-:Y:S02]  /*3b60*/  IMAD.MOV.U32 R158, RZ, RZ, 0x28a028a ;  /* 0x028a028aff9e7424 */ /* 0x000fe400078e00ff */
[C---:B------:R-:W-:Y:S02]  /*3b70*/  IDP.2A.HI.S16.S8 R147, R139.reuse, c[0x2][0x4], R144 ;  /* 0x008001008b937a26 */ /* 0x040fe40000003690 */
[----:B------:R-:W-:Y:S01]  /*3b80*/  IDP.2A.LO.S16.S8 R139, R139, c[0x2][0x0], R142 ;  /* 0x008000008b8b7a26 */ /* 0x000fe2000000168e */
[C---:B------:R-:W-:Y:S01]  /*3b90*/  LOP3.LUT R142, R103.reuse, 0x80008000, RZ, 0xfc, !PT ;  /* 0x80008000678e7812 */ /* 0x040fe200078efcff */
[----:B------:R-:W-:Y:S02]  /*3ba0*/  IMAD.MOV.U32 R165, RZ, RZ, 0x1 ;  /* 0x00000001ffa57424 */ /* 0x000fe400078e00ff */
[----:B------:R-:W-:Y:S01]  /*3bb0*/  LDS R147, [R147] ;  /* 0x0000000093937984 */ /* 0x000fe20000000800 */
                                                                                                                                   /* 0x0000008e678d7241 */
                                                                                                                                   /* 0x1c0fe4000000008f */
                                                                                                                                   /* 0x0000008e67677241 */
                                                                                                                                   /* 0x000fe2000000808f */
[----:B------:R-:W0:Y:S01]  /*3be0*/  LDS R146, [R139] ;  /* 0x000000008b927984 */ /* 0x000e220000000800 */
[----:B------:R-:W-:-:S02]  /*3bf0*/  LOP3.LUT R143, R104, 0x80008000, RZ, 0xfc, !PT ;  /* 0x80008000688f7812 */ /* 0x000fc400078efcff */
[----:B------:R-:W-:Y:S02]  /*3c00*/  PRMT R103, R103, 0x5410, RZ ;  /* 0x0000541067677816 */ /* 0x000fe400000000ff */
                                                                                                                                   /* 0x0000008f68917241 */
                                                                                                                                   /* 0x1c0fe40000000066 */
                                                                                                                                   /* 0x0000008f68687241 */
                                                                                                                                   /* 0x000fe40000008066 */
[----:B------:R-:W-:Y:S02]  /*3c30*/  HSET2.BF.GE.AND R102, R0.H0_H0, c[0x0] [0x2a8], PT ;  /* 0x0000aa0000667633 */ /* 0x000fe40003806880 */
[----:B------:R-:W-:-:S03]  /*3c40*/  PRMT R104, R104, 0x5410, RZ ;  /* 0x0000541068687816 */ /* 0x000fc600000000ff */
[----:B------:R-:W-:-:S05]  /*3c50*/  HFMA2 R102, -R102, c[0x0] [0x190].H0_H0, R2.H0_H0 ;  /* 0x2000640066667a31 */ /* 0x000fca0000040102 */
        /* <DEDUP_REMOVED lines=12> */
                                                                                                                                   /* 0x0000008f91667241 */
                                                                                                                                   /* 0x0c0fe200000003ff */
[----:B------:R-:W-:Y:S01]  /*3d30*/  HADD2 R104, R104, -R141 ;  /* 0x8000008d68687230 */ /* 0x000fe20000000000 */
                                                                                                                                   /* 0x0000008f91677242 */
                                                                                                                                   /* 0x0c0fe400000017ff */
[----:B------:R-:W0:Y:S02]  /*3d50*/  POPC R141, R102 ;  /* 0x00000066008d7309 */ /* 0x000e240000000000 */
                                                                                                                                   /* 0x0000008f91937241 */
                                                                                                                                   /* 0x000fe20000001067 */
[----:B------:R-:W-:-:S04]  /*3d70*/  IMAD.SHL.U32 R103, R103, 0x2, RZ ;  /* 0x0000000267677824 */ /* 0x000fc800078e00ff */
[----:B------:R-:W-:Y:S01]  /*3d80*/  HMUL2 R147, R147, c[0x0] [0x180] ;  /* 0x0000600093937a32 */ /* 0x000fe20000000000 */
[----:B------:R-:W-:-:S04]  /*3d90*/  LOP3.LUT R148, R103, 0x1e, RZ, 0xc0, !PT ;  /* 0x0000001e67947812 */ /* 0x000fc800078ec0ff */
[----:B------:R-:W-:Y:S02]  /*3da0*/  SHF.L.U32 R148, R165, R148, RZ ;  /* 0x00000094a5947219 */ /* 0x000fe400000006ff */
[----:B0-----:R-:W-:-:S04]  /*3db0*/  LOP3.LUT R141, R141, 0x1, RZ, 0xc0, !PT ;  /* 0x000000018d8d7812 */ /* 0x001fc800078ec0ff */
[----:B------:R-:W-:-:S04]  /*3dc0*/  ISETP.NE.U32.AND P0, PT, R141, 0x1, PT ;  /* 0x000000018d00780c */ /* 0x000fc80003f05070 */
[----:B------:R-:W-:-:S04]  /*3dd0*/  SEL R103, R158, 0xa820a820, !P0 ;  /* 0xa820a8209e677807 */ /* 0x000fc80004000000 */
                                                                                                                                   /* 0x40400067678d7241 */
                                                                                                                                   /* 0x000fe40000000066 */
                                                                                                                                   /* 0x0000009268667242 */
                                                                                                                                   /* 0x040fe400000017ff */
[----:B------:R-:W-:Y:S02]  /*3e00*/  LOP3.LUT R141, R141, R148, RZ, 0xfc, !PT ;  /* 0x000000948d8d7212 */ /* 0x000fe400078efcff */
                                                                                                                                   /* 0x0000009268947241 */
                                                                                                                                   /* 0x0c0fe400000003ff */
                                                                                                                                   /* 0x0000009268677241 */
                                                                                                                                   /* 0x000fe20000001066 */
        /* <DEDUP_REMOVED lines=9> */
[----:B------:R-:W-:Y:S02]  /*3ec0*/  ISETP.NE.AND P0, PT, R155, 0x5, PT ;  /* 0x000000059b00780c */ /* 0x000fe40003f05270 */
                                                                                                                                   /* 0x4040009595957241 */
                                                                                                                                   /* 0x000fe40000000094 */
[----:B------:R-:W-:Y:S02]  /*3ee0*/  LOP3.LUT R148, R103, 0x80008000, RZ, 0xfc, !PT ;  /* 0x8000800067947812 */ /* 0x000fe400078efcff */
[----:B------:R-:W-:-:S04]  /*3ef0*/  LOP3.LUT R102, R149, R102, RZ, 0xfc, !PT ;  /* 0x0000006695667212 */ /* 0x000fc800078efcff */
                                                                                                                                   /* 0x0000009467957241 */
                                                                                                                                   /* 0x1c0fe40000000066 */
                                                                                                                                   /* 0x0000009467977241 */
                                                                                                                                   /* 0x000fc60000008066 */
[----:B------:R-:W-:Y:S01]  /*3f20*/  HADD2 R149, R104, R149 ;  /* 0x0000009568957230 */ /* 0x000fe20000000000 */
[----:B------:R-:W-:Y:S01]  /*3f30*/  HMNMX2 R104, |R147|, 65504, 65504, PT ;  /* 0x7bff7bff93687840 */ /* 0x000fe20003800200 */
[----:B------:R-:W-:-:S04]  /*3f40*/  HADD2 R146, R146.H0_H0, R151.H0_H0 ;  /* 0x2000009792927230 */ /* 0x000fc80000000800 */
[----:B------:R-:W-:-:S04]  /*3f50*/  LOP3.LUT R147, R104, 0x80008000, RZ, 0xfc, !PT ;  /* 0x8000800068937812 */ /* 0x000fc800078efcff */
                                                                                                                                   /* 0x0000009368947241 */
                                                                                                                                   /* 0x000fca000000008d */
[----:B------:R-:W-:Y:S01]  /*3f70*/  HADD2 R145, R145, R148 ;  /* 0x0000009491917230 */ /* 0x000fe20000000000 */
                                                                                                                                   /* 0x0000009368947241 */
                                                                                                                                   /* 0x000fe4000000808d */
        /* <DEDUP_REMOVED lines=10> */
[----:B------:R-:W-:Y:S05]  /*4030*/  @!P0 BRA `(.L_x_64) ;  /* 0x0000cc7000008947 */ /* 0x000fea0003800000 */
[C---:B------:R-:W-:Y:S01]  /*4040*/  HSET2.BF.GE.AND R139, R0.reuse.H0_H0, c[0x0] [0x2d8], PT ;  /* 0x0000b600008b7633 */ /* 0x040fe20003806880 */
[----:B------:R-:W-:Y:S01]  /*4050*/  IMAD.MOV.U32 R141, RZ, RZ, c[0x0][0x2dc] ;  /* 0x0000b700ff8d7624 */ /* 0x000fe200078e00ff */
[----:B------:R-:W-:Y:S01]  /*4060*/  SHF.R.U32.HI R152, RZ, 0x10, R99 ;  /* 0x00000010ff987819 */ /* 0x000fe20000011663 */
[----:B------:R-:W-:Y:S01]  /*4070*/  IMAD.MOV.U32 R151, RZ, RZ, c[0x0][0x2e0] ;  /* 0x0000b800ff977624 */ /* 0x000fe200078e00ff */
[C---:B------:R-:W-:Y:S01]  /*4080*/  LOP3.LUT R144, R100.reuse, 0x80008000, RZ, 0xfc, !PT ;  /* 0x8000800064907812 */ /* 0x040fe200078efcff */
[--C-:B------:R-:W-:Y:S01]  /*4090*/  HFMA2 R142, -R139, c[0x0] [0x190].H0_H0, R2.reuse.H0_H0 ;  /* 0x200064008b8e7a31 */ /* 0x100fe20000040102 */
[----:B------:R-:W-:Y:S01]  /*40a0*/  HSET2.BF.GE.AND R139, R0.H0_H0, c[0x0] [0x2c0], PT ;  /* 0x0000b000008b7633 */ /* 0x000fe20003806880 */
[----:B------:R-:W-:Y:S01]  /*40b0*/  IMAD.MOV.U32 R143, RZ, RZ, c[0x0][0x2c8] ;  /* 0x0000b200ff8f7624 */ /* 0x000fe200078e00ff */
                                                                                                                                   /* 0x0000009064967241 */
                                                                                                                                   /* 0x1c0fe20000000098 */
[----:B------:R-:W-:Y:S01]  /*40d0*/  IMAD.MOV.U32 R156, RZ, RZ, 0x5040000 ;  /* 0x05040000ff9c7424 */ /* 0x000fe200078e00ff */
                                                                                                                                   /* 0x0000009064957241 */
                                                                                                                                   /* 0x180fe20000008098 */
[----:B------:R-:W-:Y:S01]  /*40f0*/  IDP.2A.LO.S16.S8 R141, R142, c[0x2][0x0], R141 ;  /* 0x008000008e8d7a26 */ /* 0x000fe2000000168d */
                                                                                                                                   /* 0x0000009064987241 */
                                                                                                                                   /* 0x000fe20000010098 */
[----:B------:R-:W-:Y:S01]  /*4110*/  IDP.2A.HI.S16.S8 R151, R142, c[0x2][0x4], R151 ;  /* 0x008001008e977a26 */ /* 0x000fe20000003697 */
[----:B------:R-:W-:Y:S01]  /*4120*/  HFMA2 R142, -R139, c[0x0] [0x190].H0_H0, R2.H0_H0 ;  /* 0x200064008b8e7a31 */ /* 0x000fe20000040102 */
[----:B------:R-:W-:Y:S01]  /*4130*/  IMAD.MOV.U32 R139, RZ, RZ, c[0x0][0x2c4] ;  /* 0x0000b100ff8b7624 */ /* 0x000fe200078e00ff */
[----:B------:R-:W-:Y:S01]  /*4140*/  LDS R148, [R141] ;  /* 0x000000008d947984 */ /* 0x000fe20000000800 */
[----:B------:R-:W-:-:S02]  /*4150*/  LOP3.LUT R99, R99, 0xffff, RZ, 0xc0, !PT ;  /* 0x0000ffff63637812 */ /* 0x000fc400078ec0ff */
[C---:B------:R-:W-:Y:S01]  /*4160*/  IDP.2A.LO.S16.S8 R139, R142.reuse, c[0x2][0x0], R139 ;  /* 0x008000008e8b7a26 */ /* 0x040fe2000000168b */
[----:B------:R-:W0:Y:S01]  /*4170*/  LDS R151, [R151] ;  /* 0x0000000097977984 */ /* 0x000e220000000800 */
[----:B------:R-:W-:Y:S01]  /*4180*/  IDP.2A.HI.S16.S8 R142, R142, c[0x2][0x4], R143 ;  /* 0x008001008e8e7a26 */ /* 0x000fe2000000368f */
[C---:B------:R-:W-:Y:S02]  /*4190*/  LOP3.LUT R100, R101.reuse, 0x80008000, RZ, 0xfc, !PT ;  /* 0x8000800065647812 */ /* 0x040fe400078efcff */
[----:B------:R-:W-:Y:S01]  /*41a0*/  LDS R143, [R139] ;  /* 0x000000008b8f7984 */ /* 0x000fe20000000800 */
[----:B------:R-:W-:Y:S02]  /*41b0*/  PRMT R152, R152, 0x5410, RZ ;  /* 0x0000541098987816 */ /* 0x000fe400000000ff */
                                                                                                                                   /* 0x0000006465927241 */
                                                                                                                                   /* 0x1c0fe20000000063 */
[----:B------:R-:W1:Y:S01]  /*41d0*/  LDS R145, [R142] ;  /* 0x000000008e917984 */ /* 0x000e620000000800 */
                                                                                                                                   /* 0x0000006465937241 */
                                                                                                                                   /* 0x000fc40000008063 */
                                                                                                                                   /* 0x0000006465647241 */
                                                                                                                                   /* 0x000fc80000010063 */
        /* <DEDUP_REMOVED lines=11> */
                                                                                                                                   /* 0x000000ff94637241 */
                                                                                                                                   /* 0x000fe200000003ff */
[----:B------:R-:W-:Y:S02]  /*42c0*/  HADD2 R101, R101, -R150 ;  /* 0x8000009665657230 */ /* 0x000fe40000000000 */
[----:B------:R-:W-:-:S05]  /*42d0*/  HFMA2 R143, -R143, c[0x0] [0x190].H0_H0, R2.H0_H0 ;  /* 0x200064008f8f7a31 */ /* 0x000fca0000040102 */
        /* <DEDUP_REMOVED lines=8> */
                                                                                                                                   /* 0x0000009565647241 */
                                                                                                                                   /* 0x000fca00000003ff */
[----:B------:R-:W-:Y:S01]  /*4370*/  IMAD R99, R99, 0x10, R100 ;  /* 0x0000001063637824 */ /* 0x000fe200078e0264 */
                                                                                                                                   /* 0x0000009565647242 */
                                                                                                                                   /* 0x000fc6000000179c */
[----:B------:R-:W0:Y:S01]  /*4390*/  POPC R151, R99 ;  /* 0x0000006300977309 */ /* 0x000e220000000000 */
                                                                                                                                   /* 0x0000009565967241 */
                                                                                                                                   /* 0x000fc80000001064 */
                                                                                                                                   /* 0x0000009496747242 */
                                                                                                                                   /* 0x000fc80000001774 */
                                                                                                                                   /* 0x200000ff64647241 */
                                                                                                                                   /* 0x100fe40000001074 */
                                                                                                                                   /* 0x0000009496967241 */
                                                                                                                                   /* 0x000fc60000001074 */
[----:B------:R-:W-:Y:S01]  /*43e0*/  IMAD.SHL.U32 R100, R100, 0x2, RZ ;  /* 0x0000000264647824 */ /* 0x000fe200078e00ff */
[----:B0-----:R-:W-:Y:S01]  /*43f0*/  LOP3.LUT R151, R151, 0x1, RZ, 0xc0, !PT ;  /* 0x0000000197977812 */ /* 0x001fe200078ec0ff */
[----:B------:R-:W-:-:S03]  /*4400*/  HMUL2 R150, R150, c[0x0] [0x180] ;  /* 0x0000600096967a32 */ /* 0x000fc60000000000 */
[----:B------:R-:W-:Y:S02]  /*4410*/  LOP3.LUT R100, R100, 0x1e, RZ, 0xc0, !PT ;  /* 0x0000001e64647812 */ /* 0x000fe400078ec0ff */
[----:B------:R-:W-:Y:S02]  /*4420*/  ISETP.NE.U32.AND P0, PT, R151, 0x1, PT ;  /* 0x000000019700780c */ /* 0x000fe40003f05070 */
[----:B------:R-:W-:Y:S02]  /*4430*/  SHF.L.U32 R100, R165, R100, RZ ;  /* 0x00000064a5647219 */ /* 0x000fe400000006ff */
[----:B------:R-:W-:-:S04]  /*4440*/  SEL R151, R158, 0xa820a820, !P0 ;  /* 0xa820a8209e977807 */ /* 0x000fc80004000000 */
                                                                                                                                   /* 0x4040009797637241 */
                                                                                                                                   /* 0x000fe40000000063 */
                                                                                                                                   /* 0x000000ff90977241 */
                                                                                                                                   /* 0x000fe400000003ff */
[----:B------:R-:W-:Y:S01]  /*4470*/  LOP3.LUT R99, R100, R99, RZ, 0xfc, !PT ;  /* 0x0000006364637212 */ /* 0x000fe200078efcff */
[----:B------:R-:W-:-:S05]  /*4480*/  IMAD.MOV.U32 R100, RZ, RZ, R146 ;  /* 0x000000ffff647224 */ /* 0x000fca00078e0092 */
                                                                                                                                   /* 0x0000009364987241 */
                                                                                                                                   /* 0x000fca00000003ff */
[----:B------:R-:W-:Y:S01]  /*44a0*/  IMAD R151, R151, 0x10, R152 ;  /* 0x0000001097977824 */ /* 0x000fe200078e0298 */
                                                                                                                                   /* 0x0000009364987242 */
                                                                                                                                   /* 0x000fc8000000179c */
                                                                                                                                   /* 0x0000009364997241 */
                                                                                                                                   /* 0x000fe40000001098 */
[----:B------:R-:W0:Y:S02]  /*44d0*/  POPC R100, R151 ;  /* 0x0000009700647309 */ /* 0x000e240000000000 */
                                                                                                                                   /* 0x0000009099757242 */
                                                                                                                                   /* 0x000fc80000001775 */
                                                                                                                                   /* 0x0000009099997241 */
                                                                                                                                   /* 0x000fca0000001075 */
[----:B------:R-:W-:Y:S01]  /*4500*/  HMUL2 R153, R153, c[0x0] [0x180] ;  /* 0x0000600099997a32 */ /* 0x000fe20000000000 */
[----:B0-----:R-:W-:-:S04]  /*4510*/  LOP3.LUT R100, R100, 0x1, RZ, 0xc0, !PT ;  /* 0x0000000164647812 */ /* 0x001fc800078ec0ff */
[----:B------:R-:W-:Y:S02]  /*4520*/  ISETP.NE.U32.AND P0, PT, R100, 0x1, PT ;  /* 0x000000016400780c */ /* 0x000fe40003f05070 */
                                                                                                                                   /* 0x200000ff98647241 */
                                                                                                                                   /* 0x000fe40000001075 */
[----:B------:R-:W-:Y:S02]  /*4540*/  SEL R152, R158, 0xa820a820, !P0 ;  /* 0xa820a8209e987807 */ /* 0x000fe40004000000 */
[----:B------:R-:W-:Y:S01]  /*4550*/  ISETP.NE.AND P0, PT, R155, 0x6, PT ;  /* 0x000000069b00780c */ /* 0x000fe20003f05270 */
[----:B------:R-:W-:Y:S01]  /*4560*/  IMAD.SHL.U32 R100, R100, 0x2, RZ ;  /* 0x0000000264647824 */ /* 0x000fe200078e00ff */
                                                                                                                                   /* 0x4040009898977241 */
                                                                                                                                   /* 0x000fc80000000097 */
[----:B------:R-:W-:Y:S02]  /*4580*/  LOP3.LUT R154, R100, 0x1e, RZ, 0xc0, !PT ;  /* 0x0000001e649a7812 */ /* 0x000fe400078ec0ff */
[----:B------:R-:W-:Y:S02]  /*4590*/  HMNMX2 R100, |R150|, 65504, 65504, PT ;  /* 0x7bff7bff96647840 */ /* 0x000fe40003800200 */
[----:B------:R-:W-:-:S04]  /*45a0*/  SHF.L.U32 R150, R165, R154, RZ ;  /* 0x0000009aa5967219 */ /* 0x000fc800000006ff */
[----:B------:R-:W-:Y:S02]  /*45b0*/  LOP3.LUT R150, R150, R151, RZ, 0xfc, !PT ;  /* 0x0000009796967212 */ /* 0x000fe400078efcff */
[----:B------:R-:W-:-:S04]  /*45c0*/  LOP3.LUT R151, R100, 0x80008000, RZ, 0xfc, !PT ;  /* 0x8000800064977812 */ /* 0x000fc800078efcff */
                                                                                                                                   /* 0x0000009764987241 */
                                                                                                                                   /* 0x000fca0000000063 */
[----:B------:R-:W-:Y:S01]  /*45e0*/  HADD2 R152, R101, R152 ;  /* 0x0000009865987230 */ /* 0x000fe20000000000 */
                                                                                                                                   /* 0x0000009764657241 */
                                                                                                                                   /* 0x1c0fe40000008063 */
                                                                                                                                   /* 0x0000009764977241 */
                                                                                                                                   /* 0x000fc60000010063 */
[----:B------:R-:W-:Y:S01]  /*4610*/  HADD2 R149, R149, R101 ;  /* 0x0000006595957230 */ /* 0x000fe20000000000 */
[----:B------:R-:W-:Y:S01]  /*4620*/  HMNMX2 R101, |R153|, 65504, 65504, PT ;  /* 0x7bff7bff99657840 */ /* 0x000fe20003800200 */
[----:B------:R-:W-:-:S04]  /*4630*/  HADD2 R151, R148.H0_H0, R151.H0_H0 ;  /* 0x2000009794977230 */ /* 0x000fc80000000800 */
[----:B------:R-:W-:-:S04]  /*4640*/  LOP3.LUT R148, R101, 0x80008000, RZ, 0xfc, !PT ;  /* 0x8000800065947812 */ /* 0x000fc800078efcff */
                                                                                                                                   /* 0x0000009465997241 */
                                                                                                                                   /* 0x1c0fe40000000096 */
                                                                                                                                   /* 0x00000094659d7241 */
                                                                                                                                   /* 0x000fc60000010096 */
[----:B------:R-:W-:Y:S02]  /*4670*/  HADD2 R146, R146, R153 ;  /* 0x0000009992927230 */ /* 0x000fe40000000000 */
[----:B------:R-:W-:-:S03]  /*4680*/  HADD2 R144, R144.H0_H0, R157.H0_H0 ;  /* 0x2000009d90907230 */ /* 0x000fc60000000800 */
[C-C-:B------:R-:W-:Y:S02]  /*4690*/  PRMT R153, R146.reuse, 0x5410, R152.reuse ;  /* 0x0000541092997816 */ /* 0x140fe40000000098 */
[----:B------:R-:W-:Y:S02]  /*46a0*/  PRMT R146, R146, 0x7632, R152 ;  /* 0x0000763292927816 */ /* 0x000fe40000000098 */
[----:B------:R-:W-:Y:S01]  /*46b0*/  PRMT R144, R144, 0x5410, R151 ;  /* 0x0000541090907816 */ /* 0x000fe20000000097 */
[----:B------:R0:W-:Y:S04]  /*46c0*/  STS [R139], R153 ;  /* 0x000000998b007388 */ /* 0x0001e80000000800 */
[----:B------:R1:W-:Y:S01]  /*46d0*/  STS [R142], R146 ;  /* 0x000000928e007388 */ /* 0x0003e20000000800 */
                                                                                                                                   /* 0x00000094658b7241 */
                                                                                                                                   /* 0x001fc40000008096 */
[----:B------:R-:W-:-:S03]  /*46f0*/  LOP3.LUT R150, R150, 0xffff, RZ, 0xc0, !PT ;  /* 0x0000ffff96967812 */ /* 0x000fc600078ec0ff */
[----:B------:R-:W-:Y:S01]  /*4700*/  HADD2 R147, R147, R139 ;  /* 0x0000008b93937230 */ /* 0x000fe20000000000 */
[----:B------:R-:W-:-:S04]  /*4710*/  PRMT R99, R99, 0x1054, R150 ;  /* 0x0000105463637816 */ /* 0x000fc80000000096 */
[C-C-:B-1----:R-:W-:Y:S02]  /*4720*/  PRMT R142, R147.reuse, 0x5410, R149.reuse ;  /* 0x00005410938e7816 */ /* 0x142fe40000000095 */
[----:B------:R-:W-:-:S03]  /*4730*/  PRMT R149, R147, 0x7632, R149 ;  /* 0x0000763293957816 */ /* 0x000fc60000000095 */
[----:B------:R-:W-:Y:S04]  /*4740*/  STS [R145], R142 ;  /* 0x0000008e91007388 */ /* 0x000fe80000000800 */
[----:B------:R-:W-:Y:S04]  /*4750*/  STS [R143], R149 ;  /* 0x000000958f007388 */ /* 0x000fe80000000800 */
[----:B------:R-:W-:Y:S04]  /*4760*/  STS [R141], R144 ;  /* 0x000000908d007388 */ /* 0x000fe80000000800 */
[----:B------:R-:W-:Y:S06]  /*4770*/  BAR.SYNC 0x0 ;  /* 0x0000000000007b1d */ /* 0x000fec0000000000 */
[----:B------:R-:W-:Y:S05]  /*4780*/  @!P0 BRA `(.L_x_64) ;  /* 0x0000c52000008947 */ /* 0x000fea0003800000 */
[----:B------:R-:W-:Y:S01]  /*4790*/  SHF.R.U32.HI R141, RZ, 0x10, R96 ;  /* 0x00000010ff8d7819 */ /* 0x000fe20000011660 */
[----:B------:R-:W-:Y:S01]  /*47a0*/  IMAD.MOV.U32 R139, RZ, RZ, c[0x0][0x300] ;  /* 0x0000c000ff8b7624 */ /* 0x000fe200078e00ff */
[C---:B------:R-:W-:Y:S01]  /*47b0*/  LOP3.LUT R142, R97.reuse, 0x80008000, RZ, 0xfc, !PT ;  /* 0x80008000618e7812 */ /* 0x040fe200078efcff */
[----:B------:R-:W-:Y:S01]  /*47c0*/  IMAD.MOV.U32 R143, RZ, RZ, c[0x0][0x304] ;  /* 0x0000c100ff8f7624 */ /* 0x000fe200078e00ff */
[----:B------:R-:W-:Y:S01]  /*47d0*/  LOP3.LUT R96, R96, 0xffff, RZ, 0xc0, !PT ;  /* 0x0000ffff60607812 */ /* 0x000fe200078ec0ff */
[----:B------:R-:W-:Y:S01]  /*47e0*/  IMAD.MOV.U32 R147, RZ, RZ, c[0x0][0x2ec] ;  /* 0x0000bb00ff937624 */ /* 0x000fe200078e00ff */
                                                                                                                                   /* 0x0000008e61967241 */
                                                                                                                                   /* 0x000fc4000000008d */
                                                                                                                                   /* 0x0000008e61957241 */
                                                                                                                                   /* 0x1c0fe4000000808d */
                                                                                                                                   /* 0x0000008e618d7241 */
                                                                                                                                   /* 0x000fe4000001008d */
[C---:B------:R-:W-:Y:S02]  /*4820*/  LOP3.LUT R97, R98.reuse, 0x80008000, RZ, 0xfc, !PT ;  /* 0x8000800062617812 */ /* 0x040fe400078efcff */
[----:B------:R-:W-:Y:S02]  /*4830*/  PRMT R141, R141, 0x5410, RZ ;  /* 0x000054108d8d7816 */ /* 0x000fe400000000ff */
                                                                                                                                   /* 0x0000006162907241 */
                                                                                                                                   /* 0x1c0fe40000000060 */
                                                                                                                                   /* 0x0000006162917241 */
                                                                                                                                   /* 0x000fc40000008060 */
                                                                                                                                   /* 0x0000006162617241 */
                                                                                                                                   /* 0x000fe40000010060 */
[----:B------:R-:W-:Y:S02]  /*4870*/  HSET2.BF.GE.AND R96, R0.H0_H0, c[0x0] [0x2fc], PT ;  /* 0x0000bf0000607633 */ /* 0x000fe40003806880 */
[----:B------:R-:W-:-:S03]  /*4880*/  PRMT R97, R97, 0x5410, RZ ;  /* 0x0000541061617816 */ /* 0x000fc600000000ff */
[----:B------:R-:W-:Y:S01]  /*4890*/  HFMA2 R142, -R96, c[0x0] [0x190].H0_H0, R2.H0_H0 ;  /* 0x20006400608e7a31 */ /* 0x000fe20000040102 */
[----:B------:R-:W-:-:S04]  /*48a0*/  HSET2.BF.GE.AND R96, R0.H0_H0, c[0x0] [0x2e4], PT ;  /* 0x0000b90000607633 */ /* 0x000fc80003806880 */
[C---:B------:R-:W-:Y:S01]  /*48b0*/  IDP.2A.LO.S16.S8 R139, R142.reuse, c[0x2][0x0], R139 ;  /* 0x008000008e8b7a26 */ /* 0x040fe2000000168b */
[----:B------:R-:W-:Y:S01]  /*48c0*/  HFMA2 R96, -R96, c[0x0] [0x190].H0_H0, R2.H0_H0 ;  /* 0x2000640060607a31 */ /* 0x000fe20000040102 */
        /* <DEDUP_REMOVED lines=16> */
[----:B------:R-:W-:Y:S01]  /*49d0*/  HFMA2 R141, -R141, c[0x0] [0x190].H0_H0, R2.H0_H0 ;  /* 0x200064008d8d7a31 */ /* 0x000fe20000040102 */
        /* <DEDUP_REMOVED lines=11> */
                                                                                                                                   /* 0x000000ff93607241 */
                                                                                                                                   /* 0x000fe400000003ff */
                                                                                                                                   /* 0x0000009562617241 */
                                                                                                                                   /* 0x000fca00000003ff */
[----:B------:R-:W-:Y:S01]  /*4ab0*/  IMAD R96, R96, 0x10, R97 ;  /* 0x0000001060607824 */ /* 0x000fe200078e0261 */
                                                                                                                                   /* 0x0000009562617242 */
                                                                                                                                   /* 0x000fc6000000179c */
[----:B------:R-:W0:Y:S01]  /*4ad0*/  POPC R151, R96 ;  /* 0x0000006000977309 */ /* 0x000e220000000000 */
                                                                                                                                   /* 0x0000009562967241 */
                                                                                                                                   /* 0x000fc80000001061 */
                                                                                                                                   /* 0x0000009396767242 */
                                                                                                                                   /* 0x000fc80000001776 */
                                                                                                                                   /* 0x200000ff61617241 */
                                                                                                                                   /* 0x100fe40000001076 */
                                                                                                                                   /* 0x0000009396967241 */
                                                                                                                                   /* 0x000fc60000001076 */
[----:B------:R-:W-:Y:S01]  /*4b20*/  IMAD.SHL.U32 R97, R97, 0x2, RZ ;  /* 0x0000000261617824 */ /* 0x000fe200078e00ff */
[----:B0-----:R-:W-:Y:S01]  /*4b30*/  LOP3.LUT R151, R151, 0x1, RZ, 0xc0, !PT ;  /* 0x0000000197977812 */ /* 0x001fe200078ec0ff */
[----:B------:R-:W-:-:S03]  /*4b40*/  HMUL2 R150, R150, c[0x0] [0x180] ;  /* 0x0000600096967a32 */ /* 0x000fc60000000000 */
[----:B------:R-:W-:Y:S02]  /*4b50*/  LOP3.LUT R97, R97, 0x1e, RZ, 0xc0, !PT ;  /* 0x0000001e61617812 */ /* 0x000fe400078ec0ff */
[----:B------:R-:W-:Y:S02]  /*4b60*/  ISETP.NE.U32.AND P0, PT, R151, 0x1, PT ;  /* 0x000000019700780c */ /* 0x000fe40003f05070 */
[----:B------:R-:W-:Y:S02]  /*4b70*/  SHF.L.U32 R97, R165, R97, RZ ;  /* 0x00000061a5617219 */ /* 0x000fe400000006ff */
[----:B------:R-:W-:-:S04]  /*4b80*/  SEL R151, R158, 0xa820a820, !P0 ;  /* 0xa820a8209e977807 */ /* 0x000fc80004000000 */
                                                                                                                                   /* 0x4040009797607241 */
                                                                                                                                   /* 0x000fe40000000060 */
                                                                                                                                   /* 0x000000ff8e977241 */
                                                                                                                                   /* 0x000fe400000003ff */
[----:B------:R-:W-:Y:S01]  /*4bb0*/  LOP3.LUT R96, R97, R96, RZ, 0xfc, !PT ;  /* 0x0000006061607212 */ /* 0x000fe200078efcff */
[----:B------:R-:W-:-:S05]  /*4bc0*/  IMAD.MOV.U32 R97, RZ, RZ, R144 ;  /* 0x000000ffff617224 */ /* 0x000fca00078e0090 */
                                                                                                                                   /* 0x0000009161987241 */
                                                                                                                                   /* 0x000fca00000003ff */
[----:B------:R-:W-:Y:S01]  /*4be0*/  IMAD R151, R151, 0x10, R152 ;  /* 0x0000001097977824 */ /* 0x000fe200078e0298 */
                                                                                                                                   /* 0x0000009161987242 */
                                                                                                                                   /* 0x000fc8000000179c */
                                                                                                                                   /* 0x0000009161997241 */
                                                                                                                                   /* 0x000fe40000001098 */
[----:B------:R-:W0:Y:S02]  /*4c10*/  POPC R97, R151 ;  /* 0x0000009700617309 */ /* 0x000e240000000000 */
                                                                                                                                   /* 0x0000008e99777242 */
                                                                                                                                   /* 0x000fc80000001777 */
                                                                                                                                   /* 0x0000008e99997241 */
                                                                                                                                   /* 0x000fca0000001077 */
[----:B------:R-:W-:Y:S01]  /*4c40*/  HMUL2 R153, R153, c[0x0] [0x180] ;  /* 0x0000600099997a32 */ /* 0x000fe20000000000 */
[----:B0-----:R-:W-:-:S04]  /*4c50*/  LOP3.LUT R97, R97, 0x1, RZ, 0xc0, !PT ;  /* 0x0000000161617812 */ /* 0x001fc800078ec0ff */
[----:B------:R-:W-:Y:S02]  /*4c60*/  ISETP.NE.U32.AND P0, PT, R97, 0x1, PT ;  /* 0x000000016100780c */ /* 0x000fe40003f05070 */
                                                                                                                                   /* 0x200000ff98617241 */
                                                                                                                                   /* 0x000fe40000001077 */
[----:B------:R-:W-:Y:S02]  /*4c80*/  SEL R152, R158, 0xa820a820, !P0 ;  /* 0xa820a8209e987807 */ /* 0x000fe40004000000 */
[----:B------:R-:W-:Y:S01]  /*4c90*/  ISETP.NE.AND P0, PT, R155, 0x7, PT ;  /* 0x000000079b00780c */ /* 0x000fe20003f05270 */
[----:B------:R-:W-:Y:S01]  /*4ca0*/  IMAD.SHL.U32 R97, R97, 0x2, RZ ;  /* 0x0000000261617824 */ /* 0x000fe200078e00ff */
                                                                                                                                   /* 0x4040009898977241 */
                                                                                                                                   /* 0x000fc80000000097 */
[----:B------:R-:W-:Y:S02]  /*4cc0*/  LOP3.LUT R154, R97, 0x1e, RZ, 0xc0, !PT ;  /* 0x0000001e619a7812 */ /* 0x000fe400078ec0ff */
[----:B------:R-:W-:Y:S02]  /*4cd0*/  HMNMX2 R97, |R150|, 65504, 65504, PT ;  /* 0x7bff7bff96617840 */ /* 0x000fe40003800200 */
[----:B------:R-:W-:-:S04]  /*4ce0*/  SHF.L.U32 R150, R165, R154, RZ ;  /* 0x0000009aa5967219 */ /* 0x000fc800000006ff */
[----:B------:R-:W-:Y:S02]  /*4cf0*/  LOP3.LUT R150, R150, R151, RZ, 0xfc, !PT ;  /* 0x0000009796967212 */ /* 0x000fe400078efcff */
[----:B------:R-:W-:-:S04]  /*4d00*/  LOP3.LUT R151, R97, 0x80008000, RZ, 0xfc, !PT ;  /* 0x8000800061977812 */ /* 0x000fc800078efcff */
                                                                                                                                   /* 0x0000009761987241 */
                                                                                                                                   /* 0x000fca0000000060 */
[----:B------:R-:W-:Y:S01]  /*4d20*/  HADD2 R152, R98, R152 ;  /* 0x0000009862987230 */ /* 0x000fe20000000000 */
                                                                                                                                   /* 0x0000009761627241 */
                                                                                                                                   /* 0x1c0fe40000008060 */
                                                                                                                                   /* 0x0000009761977241 */
                                                                                                                                   /* 0x000fc60000010060 */
[----:B------:R-:W-:Y:S01]  /*4d50*/  HADD2 R149, R149, R98 ;  /* 0x0000006295957230 */ /* 0x000fe20000000000 */
[----:B------:R-:W-:Y:S01]  /*4d60*/  HMNMX2 R98, |R153|, 65504, 65504, PT ;  /* 0x7bff7bff99627840 */ /* 0x000fe20003800200 */
[----:B------:R-:W-:-:S04]  /*4d70*/  HADD2 R151, R147.H0_H0, R151.H0_H0 ;  /* 0x2000009793977230 */ /* 0x000fc80000000800 */
[----:B------:R-:W-:-:S04]  /*4d80*/  LOP3.LUT R147, R98, 0x80008000, RZ, 0xfc, !PT ;  /* 0x8000800062937812 */ /* 0x000fc800078efcff */
                                                                                                                                   /* 0x0000009362997241 */
                                                                                                                                   /* 0x000fca0000000096 */
[----:B------:R-:W-:-:S05]  /*4da0*/  HADD2 R144, R144, R153 ;  /* 0x0000009990907230 */ /* 0x000fca0000000000 */
[C-C-:B------:R-:W-:Y:S02]  /*4db0*/  PRMT R153, R144.reuse, 0x5410, R152.reuse ;  /* 0x0000541090997816 */ /* 0x140fe40000000098 */
[----:B------:R-:W-:-:S03]  /*4dc0*/  PRMT R144, R144, 0x7632, R152 ;  /* 0x0000763290907816 */ /* 0x000fc60000000098 */
[----:B------:R-:W-:Y:S04]  /*4dd0*/  STS [R148], R153 ;  /* 0x0000009994007388 */ /* 0x000fe80000000800 */
[----:B------:R0:W-:Y:S02]  /*4de0*/  STS [R146], R144 ;  /* 0x0000009092007388 */ /* 0x0001e40000000800 */
                                                                                                                                   /* 0x0000009362907241 */
                                                                                                                                   /* 0x1c1fe40000008096 */
                                                                                                                                   /* 0x0000009362937241 */
                                                                                                                                   /* 0x000fc60000010096 */
[----:B------:R-:W-:Y:S02]  /*4e10*/  HADD2 R145, R145, R144 ;  /* 0x0000009091917230 */ /* 0x000fe40000000000 */
        /* <DEDUP_REMOVED lines=10> */
[----:B------:R-:W-:Y:S05]  /*4ec0*/  @!P0 BRA `(.L_x_64) ;  /* 0x0000bde000008947 */ /* 0x000fea0003800000 */
[----:B------:R-:W-:Y:S01]  /*4ed0*/  SHF.R.U32.HI R139, RZ, 0x10, R93 ;  /* 0x00000010ff8b7819 */ /* 0x000fe2000001165d */
[----:B------:R-:W-:Y:S01]  /*4ee0*/  IMAD.MOV.U32 R148, RZ, RZ, c[0x0][0x30c] ;  /* 0x0000c300ff947624 */ /* 0x000fe200078e00ff */
[----:B------:R-:W-:Y:S01]  /*4ef0*/  LOP3.LUT R141, R94, 0x80008000, RZ, 0xfc, !PT ;  /* 0x800080005e8d7812 */ /* 0x000fe200078efcff */
[----:B------:R-:W-:Y:S01]  /*4f00*/  IMAD.MOV.U32 R146, RZ, RZ, c[0x0][0x310] ;  /* 0x0000c400ff927624 */ /* 0x000fe200078e00ff */
[----:B------:R-:W-:-:S02]  /*4f10*/  LOP3.LUT R93, R93, 0xffff, RZ, 0xc0, !PT ;  /* 0x0000ffff5d5d7812 */ /* 0x000fc400078ec0ff */
                                                                                                                                   /* 0x0000008d5e967241 */
                                                                                                                                   /* 0x1c0fe4000000008b */
                                                                                                                                   /* 0x0000008d5e957241 */
                                                                                                                                   /* 0x1c0fe4000000808b */
                                                                                                                                   /* 0x0000008d5e8d7241 */
                                                                                                                                   /* 0x000fe2000001008b */
[----:B------:R-:W-:Y:S01]  /*4f50*/  IMAD.MOV.U32 R139, RZ, RZ, c[0x0][0x324] ;  /* 0x0000c900ff8b7624 */ /* 0x000fe200078e00ff */
[----:B------:R-:W-:Y:S02]  /*4f60*/  LOP3.LUT R94, R95, 0x80008000, RZ, 0xfc, !PT ;  /* 0x800080005f5e7812 */ /* 0x000fe400078efcff */
[----:B------:R-:W-:Y:S02]  /*4f70*/  PRMT R141, R141, 0x5410, RZ ;  /* 0x000054108d8d7816 */ /* 0x000fe400000000ff */
                                                                                                                                   /* 0x0000005e5f907241 */
                                                                                                                                   /* 0x000fc4000000005d */
                                                                                                                                   /* 0x0000005e5f917241 */
                                                                                                                                   /* 0x1c0fe4000000805d */
                                                                                                                                   /* 0x0000005e5f5e7241 */
                                                                                                                                   /* 0x000fe2000001005d */
[----:B------:R-:W-:Y:S01]  /*4fb0*/  IMAD.MOV.U32 R95, RZ, RZ, c[0x0][0x328] ;  /* 0x0000ca00ff5f7624 */ /* 0x000fe200078e00ff */
[----:B------:R-:W-:Y:S02]  /*4fc0*/  HSET2.BF.GE.AND R93, R0.H0_H0, c[0x0] [0x320], PT ;  /* 0x0000c800005d7633 */ /* 0x000fe40003806880 */
[----:B------:R-:W-:-:S03]  /*4fd0*/  PRMT R94, R94, 0x5410, RZ ;  /* 0x000054105e5e7816 */ /* 0x000fc600000000ff */
[----:B------:R-:W-:Y:S01]  /*4fe0*/  HFMA2 R142, -R93, c[0x0] [0x190].H0_H0, R2.H0_H0 ;  /* 0x200064005d8e7a31 */ /* 0x000fe20000040102 */
[----:B------:R-:W-:-:S04]  /*4ff0*/  HSET2.BF.GE.AND R93, R0.H0_H0, c[0x0] [0x308], PT ;  /* 0x0000c200005d7633 */ /* 0x000fc80003806880 */
[C---:B------:R-:W-:Y:S01]  /*5000*/  IDP.2A.LO.S16.S8 R139, R142.reuse, c[0x2][0x0], R139 ;  /* 0x008000008e8b7a26 */ /* 0x040fe2000000168b */
[----:B------:R-:W-:Y:S01]  /*5010*/  HFMA2 R93, -R93, c[0x0] [0x190].H0_H0, R2.H0_H0 ;  /* 0x200064005d5d7a31 */ /* 0x000fe20000040102 */
        /* <DEDUP_REMOVED lines=25> */
                                                                                                                                   /* 0x000000ff935d7241 */
                                                                                                                                   /* 0x000fe200000003ff */
[----:B------:R-:W-:-:S02]  /*51c0*/  HADD2 R149, R150, -R149 ;  /* 0x8000009596957230 */ /* 0x000fc40000000000 */
[----:B------:R-:W-:-:S03]  /*51d0*/  HADD2 R145, R94, -R145 ;  /* 0x800000915e917230 */ /* 0x000fc60000000000 */
                                                                                                                                   /* 0x000000955f5e7241 */
                                                                                                                                   /* 0x000fca00000003ff */
[----:B------:R-:W-:Y:S01]  /*51f0*/  IMAD R93, R93, 0x10, R94 ;  /* 0x000000105d5d7824 */ /* 0x000fe200078e025e */
                                                                                                                                   /* 0x000000955f5e7242 */
                                                                                                                                   /* 0x000fc6000000179c */
[----:B------:R-:W0:Y:S01]  /*5210*/  POPC R151, R93 ;  /* 0x0000005d00977309 */ /* 0x000e220000000000 */
                                                                                                                                   /* 0x000000955f967241 */
                                                                                                                                   /* 0x000fc8000000105e */
                                                                                                                                   /* 0x0000009396787242 */
                                                                                                                                   /* 0x000fc80000001778 */
                                                                                                                                   /* 0x200000ff5e5e7241 */
                                                                                                                                   /* 0x100fe40000001078 */
                                                                                                                                   /* 0x0000009396967241 */
                                                                                                                                   /* 0x000fc60000001078 */
[----:B------:R-:W-:Y:S01]  /*5260*/  IMAD.SHL.U32 R94, R94, 0x2, RZ ;  /* 0x000000025e5e7824 */ /* 0x000fe200078e00ff */
[----:B0-----:R-:W-:Y:S01]  /*5270*/  LOP3.LUT R151, R151, 0x1, RZ, 0xc0, !PT ;  /* 0x0000000197977812 */ /* 0x001fe200078ec0ff */
[----:B------:R-:W-:-:S03]  /*5280*/  HMUL2 R150, R150, c[0x0] [0x180] ;  /* 0x0000600096967a32 */ /* 0x000fc60000000000 */
[----:B------:R-:W-:Y:S02]  /*5290*/  LOP3.LUT R94, R94, 0x1e, RZ, 0xc0, !PT ;  /* 0x0000001e5e5e7812 */ /* 0x000fe400078ec0ff */
[----:B------:R-:W-:Y:S02]  /*52a0*/  ISETP.NE.U32.AND P0, PT, R151, 0x1, PT ;  /* 0x000000019700780c */ /* 0x000fe40003f05070 */
[----:B------:R-:W-:Y:S02]  /*52b0*/  SHF.L.U32 R94, R165, R94, RZ ;  /* 0x0000005ea55e7219 */ /* 0x000fe400000006ff */
[----:B------:R-:W-:-:S04]  /*52c0*/  SEL R151, R158, 0xa820a820, !P0 ;  /* 0xa820a8209e977807 */ /* 0x000fc80004000000 */
                                                                                                                                   /* 0x40400097975d7241 */
                                                                                                                                   /* 0x000fe4000000005d */
                                                                                                                                   /* 0x000000ff8e977241 */
                                                                                                                                   /* 0x000fe400000003ff */
[----:B------:R-:W-:Y:S01]  /*52f0*/  LOP3.LUT R93, R94, R93, RZ, 0xfc, !PT ;  /* 0x0000005d5e5d7212 */ /* 0x000fe200078efcff */
[----:B------:R-:W-:-:S05]  /*5300*/  IMAD.MOV.U32 R94, RZ, RZ, R144 ;  /* 0x000000ffff5e7224 */ /* 0x000fca00078e0090 */
                                                                                                                                   /* 0x000000915e987241 */
                                                                                                                                   /* 0x000fca00000003ff */
[----:B------:R-:W-:Y:S01]  /*5320*/  IMAD R151, R151, 0x10, R152 ;  /* 0x0000001097977824 */ /* 0x000fe200078e0298 */
                                                                                                                                   /* 0x000000915e987242 */
                                                                                                                                   /* 0x000fc8000000179c */
                                                                                                                                   /* 0x000000915e997241 */
                                                                                                                                   /* 0x000fe40000001098 */
[----:B------:R-:W0:Y:S02]  /*5350*/  POPC R94, R151 ;  /* 0x00000097005e7309 */ /* 0x000e240000000000 */
                                                                                                                                   /* 0x0000008e99797242 */
                                                                                                                                   /* 0x000fc80000001779 */
                                                                                                                                   /* 0x0000008e99997241 */
                                                                                                                                   /* 0x000fca0000001079 */
[----:B------:R-:W-:Y:S01]  /*5380*/  HMUL2 R153, R153, c[0x0] [0x180] ;  /* 0x0000600099997a32 */ /* 0x000fe20000000000 */
[----:B0-----:R-:W-:-:S04]  /*5390*/  LOP3.LUT R94, R94, 0x1, RZ, 0xc0, !PT ;  /* 0x000000015e5e7812 */ /* 0x001fc800078ec0ff */
[----:B------:R-:W-:Y:S02]  /*53a0*/  ISETP.NE.U32.AND P0, PT, R94, 0x1, PT ;  /* 0x000000015e00780c */ /* 0x000fe40003f05070 */
                                                                                                                                   /* 0x200000ff985e7241 */
                                                                                                                                   /* 0x000fe40000001079 */
[----:B------:R-:W-:Y:S02]  /*53c0*/  SEL R152, R158, 0xa820a820, !P0 ;  /* 0xa820a8209e987807 */ /* 0x000fe40004000000 */
[----:B------:R-:W-:Y:S01]  /*53d0*/  ISETP.NE.AND P0, PT, R155, 0x8, PT ;  /* 0x000000089b00780c */ /* 0x000fe20003f05270 */
[----:B------:R-:W-:Y:S01]  /*53e0*/  IMAD.SHL.U32 R94, R94, 0x2, RZ ;  /* 0x000000025e5e7824 */ /* 0x000fe200078e00ff */
                                                                                                                                   /* 0x4040009898977241 */
                                                                                                                                   /* 0x000fc80000000097 */
[----:B------:R-:W-:Y:S02]  /*5400*/  LOP3.LUT R154, R94, 0x1e, RZ, 0xc0, !PT ;  /* 0x0000001e5e9a7812 */ /* 0x000fe400078ec0ff */
[----:B------:R-:W-:Y:S02]  /*5410*/  HMNMX2 R94, |R150|, 65504, 65504, PT ;  /* 0x7bff7bff965e7840 */ /* 0x000fe40003800200 */
[----:B------:R-:W-:-:S04]  /*5420*/  SHF.L.U32 R150, R165, R154, RZ ;  /* 0x0000009aa5967219 */ /* 0x000fc800000006ff */
[----:B------:R-:W-:Y:S02]  /*5430*/  LOP3.LUT R150, R150, R151, RZ, 0xfc, !PT ;  /* 0x0000009796967212 */ /* 0x000fe400078efcff */
[----:B------:R-:W-:-:S04]  /*5440*/  LOP3.LUT R151, R94, 0x80008000, RZ, 0xfc, !PT ;  /* 0x800080005e977812 */ /* 0x000fc800078efcff */
                                                                                                                                   /* 0x000000975e987241 */
                                                                                                                                   /* 0x000fca000000005d */
[----:B------:R-:W-:Y:S01]  /*5460*/  HADD2 R152, R95, R152 ;  /* 0x000000985f987230 */ /* 0x000fe20000000000 */
                                                                                                                                   /* 0x000000975e5f7241 */
                                                                                                                                   /* 0x1c0fe4000000805d */
                                                                                                                                   /* 0x000000975e977241 */
                                                                                                                                   /* 0x000fc6000001005d */
[----:B------:R-:W-:Y:S01]  /*5490*/  HADD2 R149, R149, R95 ;  /* 0x0000005f95957230 */ /* 0x000fe20000000000 */
[----:B------:R-:W-:Y:S01]  /*54a0*/  HMNMX2 R95, |R153|, 65504, 65504, PT ;  /* 0x7bff7bff995f7840 */ /* 0x000fe20003800200 */
[----:B------:R-:W-:-:S04]  /*54b0*/  HADD2 R151, R147.H0_H0, R151.H0_H0 ;  /* 0x2000009793977230 */ /* 0x000fc80000000800 */
[----:B------:R-:W-:-:S04]  /*54c0*/  LOP3.LUT R147, R95, 0x80008000, RZ, 0xfc, !PT ;  /* 0x800080005f937812 */ /* 0x000fc800078efcff */
                                                                                                                                   /* 0x000000935f997241 */
                                                                                                                                   /* 0x000fca0000000096 */
[----:B------:R-:W-:-:S05]  /*54e0*/  HADD2 R144, R144, R153 ;  /* 0x0000009990907230 */ /* 0x000fca0000000000 */
[C-C-:B------:R-:W-:Y:S02]  /*54f0*/  PRMT R153, R144.reuse, 0x5410, R152.reuse ;  /* 0x0000541090997816 */ /* 0x140fe40000000098 */
[----:B------:R-:W-:-:S03]  /*5500*/  PRMT R144, R144, 0x7632, R152 ;  /* 0x0000763290907816 */ /* 0x000fc60000000098 */
[----:B------:R-:W-:Y:S04]  /*5510*/  STS [R148], R153 ;  /* 0x0000009994007388 */ /* 0x000fe80000000800 */
[----:B------:R0:W-:Y:S02]  /*5520*/  STS [R146], R144 ;  /* 0x0000009092007388 */ /* 0x0001e40000000800 */
                                                                                                                                   /* 0x000000935f907241 */
                                                                                                                                   /* 0x1c1fe40000008096 */
                                                                                                                                   /* 0x000000935f937241 */
                                                                                                                                   /* 0x000fe40000010096 */
[----:B------:R-:W-:Y:S01]  /*5550*/  LOP3.LUT R150, R150, 0xffff, RZ, 0xc0, !PT ;  /* 0x0000ffff96967812 */ /* 0x000fe200078ec0ff */
[----:B------:R-:W-:-:S02]  /*5560*/  HADD2 R145, R145, R144 ;  /* 0x0000009091917230 */ /* 0x000fc40000000000 */
[----:B------:R-:W-:Y:S01]  /*5570*/  HADD2 R142, R142.H0_H0, R147.H0_H0 ;  /* 0x200000938e8e7230 */ /* 0x000fe20000000800 */
        /* <DEDUP_REMOVED lines=8> */
[----:B------:R-:W-:Y:S05]  /*5600*/  @!P0 BRA `(.L_x_64) ;  /* 0x0000b6a000008947 */ /* 0x000fea0003800000 */
[----:B------:R-:W-:Y:S01]  /*5610*/  HSET2.BF.GE.AND R139, R0.H0_H0, c[0x0] [0x338], PT ;  /* 0x0000ce00008b7633 */ /* 0x000fe20003806880 */
[----:B------:R-:W-:Y:S01]  /*5620*/  IMAD.MOV.U32 R144, RZ, RZ, c[0x0][0x340] ;  /* 0x0000d000ff907624 */ /* 0x000fe200078e00ff */
[----:B------:R-:W-:Y:S01]  /*5630*/  SHF.R.U32.HI R145, RZ, 0x10, R90 ;  /* 0x00000010ff917819 */ /* 0x000fe2000001165a */
[----:B------:R-:W-:Y:S01]  /*5640*/  IMAD.MOV.U32 R142, RZ, RZ, c[0x0][0x33c] ;  /* 0x0000cf00ff8e7624 */ /* 0x000fe200078e00ff */
[----:B------:R-:W-:Y:S01]  /*5650*/  LOP3.LUT R90, R90, 0xffff, RZ, 0xc0, !PT ;  /* 0x0000ffff5a5a7812 */ /* 0x000fe200078ec0ff */
[----:B------:R-:W-:Y:S01]  /*5660*/  HFMA2 R139, -R139, c[0x0] [0x190].H0_H0, R2.H0_H0 ;  /* 0x200064008b8b7a31 */ /* 0x000fe20000040102 */
[----:B------:R-:W-:-:S04]  /*5670*/  IMAD.MOV.U32 R147, RZ, RZ, c[0x0][0x334] ;  /* 0x0000cd00ff937624 */ /* 0x000fc800078e00ff */
[----:B------:R-:W-:Y:S01]  /*5680*/  IDP.2A.HI.S16.S8 R141, R139, c[0x2][0x4], R144 ;  /* 0x008001008b8d7a26 */ /* 0x000fe20000003690 */
[----:B------:R-:W-:Y:S01]  /*5690*/  LOP3.LUT R144, R91, 0x80008000, RZ, 0xfc, !PT ;  /* 0x800080005b907812 */ /* 0x000fe200078efcff */
[----:B------:R-:W-:-:S03]  /*56a0*/  IDP.2A.LO.S16.S8 R139, R139, c[0x2][0x0], R142 ;  /* 0x008000008b8b7a26 */ /* 0x000fc6000000168e */
                                                                                                                                   /* 0x000000905b8f7241 */
                                                                                                                                   /* 0x1c0fe20000000091 */
[----:B------:R-:W-:Y:S01]  /*56c0*/  LDS R141, [R141] ;  /* 0x000000008d8d7984 */ /* 0x000fe20000000800 */
                                                                                                                                   /* 0x000000905b5b7241 */
                                                                                                                                   /* 0x000fe40000008091 */
[C---:B------:R-:W-:Y:S01]  /*56e0*/  LOP3.LUT R145, R92.reuse, 0x80008000, RZ, 0xfc, !PT ;  /* 0x800080005c917812 */ /* 0x040fe200078efcff */
[----:B------:R-:W0:Y:S01]  /*56f0*/  LDS R142, [R139] ;  /* 0x000000008b8e7984 */ /* 0x000e220000000800 */
[----:B------:R-:W-:Y:S02]  /*5700*/  PRMT R91, R91, 0x5410, RZ ;  /* 0x000054105b5b7816 */ /* 0x000fe400000000ff */
                                                                                                                                   /* 0x000000915c927241 */
                                                                                                                                   /* 0x1c0fe4000000805a */
                                                                                                                                   /* 0x000000915c907241 */
                                                                                                                                   /* 0x000fc4000000005a */
[----:B------:R-:W-:Y:S02]  /*5730*/  PRMT R145, R146, 0x5410, RZ ;  /* 0x0000541092917816 */ /* 0x000fe400000000ff */
[C-C-:B0-----:R-:W-:Y:S02]  /*5740*/  PRMT R92, R142.reuse, 0x5410, R141.reuse ;  /* 0x000054108e5c7816 */ /* 0x141fe4000000008d */
[----:B------:R-:W-:Y:S01]  /*5750*/  PRMT R90, R142, 0x7632, R141 ;  /* 0x000076328e5a7816 */ /* 0x000fe2000000008d */
[----:B------:R-:W-:Y:S02]  /*5760*/  IMAD.MOV.U32 R141, RZ, RZ, c[0x0][0x330] ;  /* 0x0000cc00ff8d7624 */ /* 0x000fe400078e00ff */
[----:B------:R-:W-:Y:S01]  /*5770*/  HADD2 R145, R92, -R145 ;  /* 0x800000915c917230 */ /* 0x000fe20000000000 */
[----:B------:R-:W-:Y:S01]  /*5780*/  HSET2.BF.GE.AND R92, R0.H0_H0, c[0x0] [0x32c], PT ;  /* 0x0000cb00005c7633 */ /* 0x000fe20003806880 */
[----:B------:R-:W-:-:S04]  /*5790*/  HADD2 R90, R90, -R91 ;  /* 0x8000005b5a5a7230 */ /* 0x000fc80000000000 */
        /* <DEDUP_REMOVED lines=9> */
                                                                                                                                   /* 0x00000091905b7241 */
                                                                                                                                   /* 0x0c0fe400000003ff */
                                                                                                                                   /* 0x00000091905c7242 */
                                                                                                                                   /* 0x0c0fe400000017ff */
[----:B------:R-:W0:Y:S02]  /*5850*/  POPC R146, R91 ;  /* 0x0000005b00927309 */ /* 0x000e240000000000 */
                                                                                                                                   /* 0x0000009190947241 */
                                                                                                                                   /* 0x000fe2000000105c */
[----:B------:R-:W-:-:S04]  /*5870*/  IMAD.SHL.U32 R92, R92, 0x2, RZ ;  /* 0x000000025c5c7824 */ /* 0x000fc800078e00ff */
[----:B------:R-:W-:Y:S01]  /*5880*/  HMUL2 R148, R148, c[0x0] [0x180] ;  /* 0x0000600094947a32 */ /* 0x000fe20000000000 */
[----:B------:R-:W-:-:S04]  /*5890*/  LOP3.LUT R147, R92, 0x1e, RZ, 0xc0, !PT ;  /* 0x0000001e5c937812 */ /* 0x000fc800078ec0ff */
[----:B------:R-:W-:Y:S02]  /*58a0*/  SHF.L.U32 R147, R165, R147, RZ ;  /* 0x00000093a5937219 */ /* 0x000fe400000006ff */
[----:B0-----:R-:W-:-:S04]  /*58b0*/  LOP3.LUT R146, R146, 0x1, RZ, 0xc0, !PT ;  /* 0x0000000192927812 */ /* 0x001fc800078ec0ff */
[----:B------:R-:W-:-:S04]  /*58c0*/  ISETP.NE.U32.AND P0, PT, R146, 0x1, PT ;  /* 0x000000019200780c */ /* 0x000fc80003f05070 */
[----:B------:R-:W-:-:S04]  /*58d0*/  SEL R92, R158, 0xa820a820, !P0 ;  /* 0xa820a8209e5c7807 */ /* 0x000fc80004000000 */
                                                                                                                                   /* 0x4040005c5c927241 */
                                                                                                                                   /* 0x000fe4000000005b */
                                                                                                                                   /* 0x0000005a8f5b7241 */
                                                                                                                                   /* 0x0c0fe400000003ff */
                                                                                                                                   /* 0x0000005a8f5c7242 */
                                                                                                                                   /* 0x0c0fe400000017ff */
[----:B------:R-:W0:Y:S01]  /*5910*/  POPC R149, R91 ;  /* 0x0000005b00957309 */ /* 0x000e220000000000 */
[----:B------:R-:W-:Y:S02]  /*5920*/  LOP3.LUT R146, R146, R147, RZ, 0xfc, !PT ;  /* 0x0000009392927212 */ /* 0x000fe400078efcff */
                                                                                                                                   /* 0x0000005a8f937241 */
                                                                                                                                   /* 0x000fe2000000105c */
[----:B------:R-:W-:-:S04]  /*5940*/  IMAD.SHL.U32 R92, R92, 0x2, RZ ;  /* 0x000000025c5c7824 */ /* 0x000fc800078e00ff */
[----:B------:R-:W-:Y:S01]  /*5950*/  HMUL2 R147, R147, c[0x0] [0x180] ;  /* 0x0000600093937a32 */ /* 0x000fe20000000000 */
[----:B------:R-:W-:-:S04]  /*5960*/  LOP3.LUT R92, R92, 0x1e, RZ, 0xc0, !PT ;  /* 0x0000001e5c5c7812 */ /* 0x000fc800078ec0ff */
[----:B------:R-:W-:Y:S02]  /*5970*/  SHF.L.U32 R92, R165, R92, RZ ;  /* 0x0000005ca55c7219 */ /* 0x000fe400000006ff */
[----:B0-----:R-:W-:-:S04]  /*5980*/  LOP3.LUT R149, R149, 0x1, RZ, 0xc0, !PT ;  /* 0x0000000195957812 */ /* 0x001fc800078ec0ff */
[----:B------:R-:W-:-:S04]  /*5990*/  ISETP.NE.U32.AND P0, PT, R149, 0x1, PT ;  /* 0x000000019500780c */ /* 0x000fc80003f05070 */
[----:B------:R-:W-:Y:S02]  /*59a0*/  SEL R149, R158, 0xa820a820, !P0 ;  /* 0xa820a8209e957807 */ /* 0x000fe40004000000 */
[----:B------:R-:W-:Y:S02]  /*59b0*/  ISETP.NE.AND P0, PT, R155, 0x9, PT ;  /* 0x000000099b00780c */ /* 0x000fe40003f05270 */
                                                                                                                                   /* 0x4040009595957241 */
                                                                                                                                   /* 0x000fe4000000005b */
[----:B------:R-:W-:Y:S02]  /*59d0*/  HMNMX2 R91, |R147|, 65504, 65504, PT ;  /* 0x7bff7bff935b7840 */ /* 0x000fe40003800200 */
[----:B------:R-:W-:-:S03]  /*59e0*/  LOP3.LUT R147, R149, R92, RZ, 0xfc, !PT ;  /* 0x0000005c95937212 */ /* 0x000fc600078efcff */
[----:B------:R-:W-:-:S04]  /*59f0*/  LOP3.LUT R92, R91, 0x80008000, RZ, 0xfc, !PT ;  /* 0x800080005b5c7812 */ /* 0x000fc800078efcff */
                                                                                                                                   /* 0x0000005c5b957241 */
                                                                                                                                   /* 0x000fca0000000093 */
[----:B------:R-:W-:Y:S01]  /*5a10*/  HADD2 R143, R143, R149 ;  /* 0x000000958f8f7230 */ /* 0x000fe20000000000 */
                                                                                                                                   /* 0x0000005c5b957241 */
                                                                                                                                   /* 0x000fe40000008093 */
[----:B------:R-:W-:-:S03]  /*5a30*/  HMNMX2 R92, |R148|, 65504, 65504, PT ;  /* 0x7bff7bff945c7840 */ /* 0x000fc60003800200 */
[----:B------:R-:W-:Y:S02]  /*5a40*/  HADD2 R149, R90.H0_H0, R149.H0_H0 ;  /* 0x200000955a957230 */ /* 0x000fe40000000800 */
[----:B------:R-:W-:-:S04]  /*5a50*/  LOP3.LUT R90, R92, 0x80008000, RZ, 0xfc, !PT ;  /* 0x800080005c5a7812 */ /* 0x000fc800078efcff */
                                                                                                                                   /* 0x0000005a5c947241 */
                                                                                                                                   /* 0x1c0fe40000000092 */
                                                                                                                                   /* 0x0000005a5c5a7241 */
                                                                                                                                   /* 0x000fc60000008092 */
        /* <DEDUP_REMOVED lines=12> */
[----:B------:R-:W-:Y:S01]  /*5b40*/  LOP3.LUT R139, R87, 0xffff, RZ, 0xc0, !PT ;  /* 0x0000ffff578b7812 */ /* 0x000fe200078ec0ff */
[----:B------:R-:W-:Y:S01]  /*5b50*/  IMAD.MOV.U32 R148, RZ, RZ, c[0x0][0x348] ;  /* 0x0000d200ff947624 */ /* 0x000fe200078e00ff */
[----:B------:R-:W-:Y:S01]  /*5b60*/  LOP3.LUT R144, R89, 0x80008000, RZ, 0xfc, !PT ;  /* 0x8000800059907812 */ /* 0x000fe200078efcff */
[----:B------:R-:W-:Y:S01]  /*5b70*/  IMAD.MOV.U32 R150, RZ, RZ, c[0x0][0x34c] ;  /* 0x0000d300ff967624 */ /* 0x000fe200078e00ff */
[----:B------:R-:W-:Y:S01]  /*5b80*/  SHF.R.U32.HI R146, RZ, 0x10, R87 ;  /* 0x00000010ff927819 */ /* 0x000fe20000011657 */
[----:B------:R-:W-:Y:S01]  /*5b90*/  IMAD.MOV.U32 R141, RZ, RZ, c[0x0][0x354] ;  /* 0x0000d500ff8d7624 */ /* 0x000fe200078e00ff */
[----:B------:R-:W-:-:S02]  /*5ba0*/  LOP3.LUT R87, R88, 0x80008000, RZ, 0xfc, !PT ;  /* 0x8000800058577812 */ /* 0x000fc400078efcff */
                                                                                                                                   /* 0x00000090598e7241 */
                                                                                                                                   /* 0x1c0fe4000000008b */
                                                                                                                                   /* 0x0000009059907241 */
                                                                                                                                   /* 0x000fe2000000808b */
[----:B------:R-:W-:Y:S01]  /*5bd0*/  IMAD.MOV.U32 R139, RZ, RZ, c[0x0][0x358] ;  /* 0x0000d600ff8b7624 */ /* 0x000fe200078e00ff */
                                                                                                                                   /* 0x0000005758597241 */
                                                                                                                                   /* 0x1c0fe40000000092 */
                                                                                                                                   /* 0x0000005758927241 */
                                                                                                                                   /* 0x000fe40000008092 */
[C---:B------:R-:W-:Y:S02]  /*5c00*/  HSET2.BF.GE.AND R87, R0.reuse.H0_H0, c[0x0] [0x344], PT ;  /* 0x0000d10000577633 */ /* 0x040fe40003806880 */
[----:B------:R-:W-:-:S03]  /*5c10*/  HSET2.BF.GE.AND R88, R0.H0_H0, c[0x0] [0x350], PT ;  /* 0x0000d40000587633 */ /* 0x000fc60003806880 */
[--C-:B------:R-:W-:Y:S02]  /*5c20*/  HFMA2 R87, -R87, c[0x0] [0x190].H0_H0, R2.reuse.H0_H0 ;  /* 0x2000640057577a31 */ /* 0x100fe40000040102 */
[----:B------:R-:W-:-:S03]  /*5c30*/  HFMA2 R88, -R88, c[0x0] [0x190].H0_H0, R2.H0_H0 ;  /* 0x2000640058587a31 */ /* 0x000fc60000040102 */
        /* <DEDUP_REMOVED lines=19> */
[----:B------:R-:W-:Y:S02]  /*5d70*/  IDP.2A.LO.S16.S8 R88, R88, c[0x2][0x0], R149 ;  /* 0x0080000058587a26 */ /* 0x000fe40000001695 */
[----:B------:R-:W-:Y:S02]  /*5d80*/  IMAD.MOV.U32 R148, RZ, RZ, 0x7c00 ;  /* 0x00007c00ff947424 */ /* 0x000fe400078e00ff */
                                                                                                                                   /* 0x0000009259957241 */
                                                                                                                                   /* 0x000fe400000003ff */
[----:B------:R-:W0:Y:S01]  /*5da0*/  LDS R88, [R88] ;  /* 0x0000000058587984 */ /* 0x000e220000000800 */
[----:B------:R-:W-:-:S04]  /*5db0*/  PRMT R148, R148, 0x5410, R148 ;  /* 0x0000541094947816 */ /* 0x000fc80000000094 */
[C-C-:B0-----:R-:W-:Y:S02]  /*5dc0*/  PRMT R147, R88.reuse, 0x7632, R148.reuse ;  /* 0x0000763258937816 */ /* 0x141fe40000000094 */
[----:B------:R-:W-:Y:S02]  /*5dd0*/  PRMT R88, R88, 0x7610, R148 ;  /* 0x0000761058587816 */ /* 0x000fe40000000094 */
                                                                                                                                   /* 0x000000ff93577241 */
                                                                                                                                   /* 0x000fca00000003ff */
[----:B------:R-:W-:Y:S01]  /*5df0*/  IMAD R87, R87, 0x10, R149 ;  /* 0x0000001057577824 */ /* 0x000fe200078e0295 */
                                                                                                                                   /* 0x0000009259957242 */
                                                                                                                                   /* 0x000fc8000000179c */
                                                                                                                                   /* 0x0000009259967241 */
                                                                                                                                   /* 0x000fc80000001095 */
                                                                                                                                   /* 0x00000093967a7242 */
                                                                                                                                   /* 0x000fc8000000177a */
                                                                                                                                   /* 0x0000009396937241 */
                                                                                                                                   /* 0x100fe4000000107a */
[----:B------:R-:W0:Y:S01]  /*5e40*/  POPC R150, R87 ;  /* 0x0000005700967309 */ /* 0x000e220000000000 */
                                                                                                                                   /* 0x200000ff95957241 */
                                                                                                                                   /* 0x000fe4000000107a */
[----:B------:R-:W-:-:S03]  /*5e60*/  HMUL2 R147, R147, c[0x0] [0x180] ;  /* 0x0000600093937a32 */ /* 0x000fc60000000000 */
[----:B------:R-:W-:-:S05]  /*5e70*/  IMAD.SHL.U32 R149, R149, 0x2, RZ ;  /* 0x0000000295957824 */ /* 0x000fca00078e00ff */
[----:B------:R-:W-:-:S04]  /*5e80*/  LOP3.LUT R149, R149, 0x1e, RZ, 0xc0, !PT ;  /* 0x0000001e95957812 */ /* 0x000fc800078ec0ff */
[----:B------:R-:W-:Y:S02]  /*5e90*/  SHF.L.U32 R149, R165, R149, RZ ;  /* 0x00000095a5957219 */ /* 0x000fe400000006ff */
[----:B0-----:R-:W-:-:S04]  /*5ea0*/  LOP3.LUT R150, R150, 0x1, RZ, 0xc0, !PT ;  /* 0x0000000196967812 */ /* 0x001fc800078ec0ff */
[----:B------:R-:W-:-:S04]  /*5eb0*/  ISETP.NE.U32.AND P0, PT, R150, 0x1, PT ;  /* 0x000000019600780c */ /* 0x000fc80003f05070 */
[----:B------:R-:W-:-:S04]  /*5ec0*/  SEL R150, R158, 0xa820a820, !P0 ;  /* 0xa820a8209e967807 */ /* 0x000fc80004000000 */
                                                                                                                                   /* 0x4040009696577241 */
                                                                                                                                   /* 0x000fe40000000057 */
                                                                                                                                   /* 0x000000908e967241 */
                                                                                                                                   /* 0x000fe400000003ff */
[----:B------:R-:W-:Y:S02]  /*5ef0*/  LOP3.LUT R87, R149, R87, RZ, 0xfc, !PT ;  /* 0x0000005795577212 */ /* 0x000fe400078efcff */
                                                                                                                                   /* 0x000000ff58957241 */
                                                                                                                                   /* 0x000fca00000003ff */
[----:B------:R-:W-:Y:S01]  /*5f10*/  IMAD R149, R149, 0x10, R150 ;  /* 0x0000001095957824 */ /* 0x000fe200078e0296 */
                                                                                                                                   /* 0x000000908e967242 */
                                                                                                                                   /* 0x000fc8000000179c */
                                                                                                                                   /* 0x000000908e977241 */
                                                                                                                                   /* 0x000fc80000001096 */
                                                                                                                                   /* 0x00000058977b7242 */
                                                                                                                                   /* 0x000fc8000000177b */
                                                                                                                                   /* 0x0000005897977241 */
                                                                                                                                   /* 0x000fe4000000107b */
[----:B------:R-:W0:Y:S03]  /*5f60*/  POPC R88, R149 ;  /* 0x0000009500587309 */ /* 0x000e260000000000 */
[----:B------:R-:W-:Y:S01]  /*5f70*/  HMUL2 R151, R151, c[0x0] [0x180] ;  /* 0x0000600097977a32 */ /* 0x000fe20000000000 */
[----:B0-----:R-:W-:-:S04]  /*5f80*/  LOP3.LUT R88, R88, 0x1, RZ, 0xc0, !PT ;  /* 0x0000000158587812 */ /* 0x001fc800078ec0ff */
[----:B------:R-:W-:Y:S02]  /*5f90*/  ISETP.NE.U32.AND P0, PT, R88, 0x1, PT ;  /* 0x000000015800780c */ /* 0x000fe40003f05070 */
                                                                                                                                   /* 0x200000ff96587241 */
                                                                                                                                   /* 0x000fe4000000107b */
[----:B------:R-:W-:Y:S02]  /*5fb0*/  SEL R150, R158, 0xa820a820, !P0 ;  /* 0xa820a8209e967807 */ /* 0x000fe40004000000 */
[----:B------:R-:W-:Y:S01]  /*5fc0*/  ISETP.NE.AND P0, PT, R155, 0xa, PT ;  /* 0x0000000a9b00780c */ /* 0x000fe20003f05270 */
[----:B------:R-:W-:Y:S01]  /*5fd0*/  IMAD.SHL.U32 R88, R88, 0x2, RZ ;  /* 0x0000000258587824 */ /* 0x000fe200078e00ff */
                                                                                                                                   /* 0x4040009696957241 */
                                                                                                                                   /* 0x000fc80000000095 */
[----:B------:R-:W-:Y:S02]  /*5ff0*/  LOP3.LUT R152, R88, 0x1e, RZ, 0xc0, !PT ;  /* 0x0000001e58987812 */ /* 0x000fe400078ec0ff */
[----:B------:R-:W-:Y:S02]  /*6000*/  HMNMX2 R88, |R147|, 65504, 65504, PT ;  /* 0x7bff7bff93587840 */ /* 0x000fe40003800200 */
[----:B------:R-:W-:-:S04]  /*6010*/  SHF.L.U32 R147, R165, R152, RZ ;  /* 0x00000098a5937219 */ /* 0x000fc800000006ff */
[----:B------:R-:W-:Y:S02]  /*6020*/  LOP3.LUT R147, R147, R149, RZ, 0xfc, !PT ;  /* 0x0000009593937212 */ /* 0x000fe400078efcff */
[----:B------:R-:W-:-:S04]  /*6030*/  LOP3.LUT R149, R88, 0x80008000, RZ, 0xfc, !PT ;  /* 0x8000800058957812 */ /* 0x000fc800078efcff */
                                                                                                                                   /* 0x0000009558967241 */
                                                                                                                                   /* 0x1c0fe40000000057 */
                                                                                                                                   /* 0x0000009558957241 */
                                                                                                                                   /* 0x000fc60000008057 */
[----:B------:R-:W-:Y:S01]  /*6060*/  HADD2 R150, R89, R150 ;  /* 0x0000009659967230 */ /* 0x000fe20000000000 */
[----:B------:R-:W-:Y:S01]  /*6070*/  HMNMX2 R89, |R151|, 65504, 65504, PT ;  /* 0x7bff7bff97597840 */ /* 0x000fe20003800200 */
[----:B------:R-:W-:-:S04]  /*6080*/  HADD2 R146, R146, R149 ;  /* 0x0000009592927230 */ /* 0x000fc80000000000 */
[----:B------:R-:W-:-:S04]  /*6090*/  LOP3.LUT R149, R89, 0x80008000, RZ, 0xfc, !PT ;  /* 0x8000800059957812 */ /* 0x000fc800078efcff */
                                                                                                                                   /* 0x0000009559977241 */
                                                                                                                                   /* 0x1c0fe40000000093 */
                                                                                                                                   /* 0x0000009559957241 */
                                                                                                                                   /* 0x000fc60000008093 */
        /* <DEDUP_REMOVED lines=13> */
[----:B------:R-:W-:Y:S05]  /*6190*/  @!P0 BRA `(.L_x_64) ;  /* 0x0000ab1000008947 */ /* 0x000fea0003800000 */
[----:B------:R-:W-:Y:S01]  /*61a0*/  HSET2.BF.GE.AND R139, R0.H0_H0, c[0x0] [0x368], PT ;  /* 0x0000da00008b7633 */ /* 0x000fe20003806880 */
[----:B------:R-:W-:Y:S01]  /*61b0*/  IMAD.MOV.U32 R142, RZ, RZ, c[0x0][0x36c] ;  /* 0x0000db00ff8e7624 */ /* 0x000fe200078e00ff */
[----:B------:R-:W-:Y:S01]  /*61c0*/  LOP3.LUT R145, R86, 0x80008000, RZ, 0xfc, !PT ;  /* 0x8000800056917812 */ /* 0x000fe200078efcff */
[----:B------:R-:W-:-:S02]  /*61d0*/  IMAD.MOV.U32 R144, RZ, RZ, c[0x0][0x370] ;  /* 0x0000dc00ff907624 */ /* 0x000fc400078e00ff */
[----:B------:R-:W-:Y:S01]  /*61e0*/  HFMA2 R139, -R139, c[0x0] [0x190].H0_H0, R2.H0_H0 ;  /* 0x200064008b8b7a31 */ /* 0x000fe20000040102 */
[----:B------:R-:W-:Y:S02]  /*61f0*/  IMAD.MOV.U32 R143, RZ, RZ, c[0x0][0x378] ;  /* 0x0000de00ff8f7624 */ /* 0x000fe400078e00ff */
[----:B------:R-:W-:Y:S02]  /*6200*/  IMAD.MOV.U32 R149, RZ, RZ, c[0x0][0x37c] ;  /* 0x0000df00ff957624 */ /* 0x000fe400078e00ff */
[C---:B------:R-:W-:Y:S01]  /*6210*/  IDP.2A.LO.S16.S8 R141, R139.reuse, c[0x2][0x0], R142 ;  /* 0x008000008b8d7a26 */ /* 0x040fe2000000168e */
[----:B------:R-:W-:Y:S01]  /*6220*/  LOP3.LUT R142, R84, 0xffff, RZ, 0xc0, !PT ;  /* 0x0000ffff548e7812 */ /* 0x000fe200078ec0ff */
[----:B------:R-:W-:-:S03]  /*6230*/  IDP.2A.HI.S16.S8 R139, R139, c[0x2][0x4], R144 ;  /* 0x008001008b8b7a26 */ /* 0x000fc60000003690 */
[----:B------:R-:W-:Y:S01]  /*6240*/  LDS R147, [R141] ;  /* 0x000000008d937984 */ /* 0x000fe20000000800 */
                                                                                                                                   /* 0x0000009156907241 */
                                                                                                                                   /* 0x1c0fe4000000008e */
                                                                                                                                   /* 0x0000009156917241 */
                                                                                                                                   /* 0x000fe2000000808e */
[----:B------:R-:W0:Y:S01]  /*6270*/  LDS R146, [R139] ;  /* 0x000000008b927984 */ /* 0x000e220000000800 */
[----:B------:R-:W-:Y:S02]  /*6280*/  SHF.R.U32.HI R142, RZ, 0x10, R84 ;  /* 0x00000010ff8e7819 */ /* 0x000fe40000011654 */
[----:B------:R-:W-:-:S04]  /*6290*/  LOP3.LUT R84, R85, 0x80008000, RZ, 0xfc, !PT ;  /* 0x8000800055547812 */ /* 0x000fc800078efcff */
                                                                                                                                   /* 0x0000005455567241 */
                                                                                                                                   /* 0x1c0fe4000000008e */
                                                                                                                                   /* 0x0000005455557241 */
                                                                                                                                   /* 0x000fe4000000808e */
[----:B------:R-:W-:-:S05]  /*62c0*/  HSET2.BF.GE.AND R142, R0.H0_H0, c[0x0] [0x374], PT ;  /* 0x0000dd00008e7633 */ /* 0x000fca0003806880 */
[----:B------:R-:W-:-:S05]  /*62d0*/  HFMA2 R142, -R142, c[0x0] [0x190].H0_H0, R2.H0_H0 ;  /* 0x200064008e8e7a31 */ /* 0x000fca0000040102 */
        /* <DEDUP_REMOVED lines=9> */
[----:B------:R-:W-:Y:S01]  /*6370*/  PRMT R146, R146, 0x7632, R149 ;  /* 0x0000763292927816 */ /* 0x000fe20000000095 */
[----:B------:R-:W-:-:S02]  /*6380*/  IMAD.MOV.U32 R149, RZ, RZ, c[0x0][0x384] ;  /* 0x0000e100ff957624 */ /* 0x000fc400078e00ff */
[----:B------:R-:W-:Y:S02]  /*6390*/  HADD2 R145, R147, -R145 ;  /* 0x8000009193917230 */ /* 0x000fe40000000000 */
[----:B------:R-:W-:Y:S01]  /*63a0*/  HADD2 R146, R146, -R85 ;  /* 0x8000005592927230 */ /* 0x000fe20000000000 */
[----:B------:R-:W-:-:S05]  /*63b0*/  HSET2.BF.GE.AND R85, R0.H0_H0, c[0x0] [0x380], PT ;  /* 0x0000e00000557633 */ /* 0x000fca0003806880 */
[----:B------:R-:W-:-:S05]  /*63c0*/  HFMA2 R85, -R85, c[0x0] [0x190].H0_H0, R2.H0_H0 ;  /* 0x2000640055557a31 */ /* 0x000fca0000040102 */
[----:B------:R-:W-:Y:S01]  /*63d0*/  IDP.2A.LO.S16.S8 R85, R85, c[0x2][0x0], R149 ;  /* 0x0080000055557a26 */ /* 0x000fe20000001695 */
                                                                                                                                   /* 0x0000009256957241 */
                                                                                                                                   /* 0x000fca00000003ff */
[----:B------:R-:W0:Y:S02]  /*63f0*/  LDS R85, [R85] ;  /* 0x0000000055557984 */ /* 0x000e240000000800 */
[C-C-:B0-----:R-:W-:Y:S02]  /*6400*/  PRMT R147, R85.reuse, 0x7632, R148.reuse ;  /* 0x0000763255937816 */ /* 0x141fe40000000094 */
[----:B------:R-:W-:Y:S02]  /*6410*/  PRMT R85, R85, 0x7610, R148 ;  /* 0x0000761055557816 */ /* 0x000fe40000000094 */
                                                                                                                                   /* 0x000000ff93547241 */
                                                                                                                                   /* 0x000fca00000003ff */
[----:B------:R-:W-:Y:S01]  /*6430*/  IMAD R84, R84, 0x10, R149 ;  /* 0x0000001054547824 */ /* 0x000fe200078e0295 */
                                                                                                                                   /* 0x0000009256957242 */
                                                                                                                                   /* 0x000fc8000000179c */
                                                                                                                                   /* 0x0000009256967241 */
                                                                                                                                   /* 0x000fc80000001095 */
                                                                                                                                   /* 0x00000093967c7242 */
                                                                                                                                   /* 0x000fc8000000177c */
                                                                                                                                   /* 0x0000009396937241 */
                                                                                                                                   /* 0x100fe4000000107c */
[----:B------:R-:W0:Y:S01]  /*6480*/  POPC R150, R84 ;  /* 0x0000005400967309 */ /* 0x000e220000000000 */
                                                                                                                                   /* 0x200000ff95957241 */
                                                                                                                                   /* 0x000fe4000000107c */
[----:B------:R-:W-:-:S03]  /*64a0*/  HMUL2 R147, R147, c[0x0] [0x180] ;  /* 0x0000600093937a32 */ /* 0x000fc60000000000 */
[----:B------:R-:W-:-:S05]  /*64b0*/  IMAD.SHL.U32 R149, R149, 0x2, RZ ;  /* 0x0000000295957824 */ /* 0x000fca00078e00ff */
[----:B------:R-:W-:-:S04]  /*64c0*/  LOP3.LUT R149, R149, 0x1e, RZ, 0xc0, !PT ;  /* 0x0000001e95957812 */ /* 0x000fc800078ec0ff */
[----:B------:R-:W-:Y:S02]  /*64d0*/  SHF.L.U32 R149, R165, R149, RZ ;  /* 0x00000095a5957219 */ /* 0x000fe400000006ff */
[----:B0-----:R-:W-:-:S04]  /*64e0*/  LOP3.LUT R150, R150, 0x1, RZ, 0xc0, !PT ;  /* 0x0000000196967812 */ /* 0x001fc800078ec0ff */
[----:B------:R-:W-:-:S04]  /*64f0*/  ISETP.NE.U32.AND P0, PT, R150, 0x1, PT ;  /* 0x000000019600780c */ /* 0x000fc80003f05070 */
[----:B------:R-:W-:-:S04]  /*6500*/  SEL R150, R158, 0xa820a820, !P0 ;  /* 0xa820a8209e967807 */ /* 0x000fc80004000000 */
                                                                                                                                   /* 0x4040009696547241 */
                                                                                                                                   /* 0x000fe40000000054 */
                                                                                                                                   /* 0x0000009190967241 */
                                                                                                                                   /* 0x000fe400000003ff */
[----:B------:R-:W-:Y:S02]  /*6530*/  LOP3.LUT R84, R149, R84, RZ, 0xfc, !PT ;  /* 0x0000005495547212 */ /* 0x000fe400078efcff */
                                                                                                                                   /* 0x000000ff55957241 */
                                                                                                                                   /* 0x000fca00000003ff */
[----:B------:R-:W-:Y:S01]  /*6550*/  IMAD R149, R149, 0x10, R150 ;  /* 0x0000001095957824 */ /* 0x000fe200078e0296 */
                                                                                                                                   /* 0x0000009190967242 */
                                                                                                                                   /* 0x000fc8000000179c */
                                                                                                                                   /* 0x0000009190977241 */
                                                                                                                                   /* 0x000fc80000001096 */
                                                                                                                                   /* 0x00000055977d7242 */
                                                                                                                                   /* 0x000fc8000000177d */
                                                                                                                                   /* 0x0000005597977241 */
                                                                                                                                   /* 0x000fe4000000107d */
[----:B------:R-:W0:Y:S03]  /*65a0*/  POPC R85, R149 ;  /* 0x0000009500557309 */ /* 0x000e260000000000 */
[----:B------:R-:W-:Y:S01]  /*65b0*/  HMUL2 R151, R151, c[0x0] [0x180] ;  /* 0x0000600097977a32 */ /* 0x000fe20000000000 */
[----:B0-----:R-:W-:-:S04]  /*65c0*/  LOP3.LUT R85, R85, 0x1, RZ, 0xc0, !PT ;  /* 0x0000000155557812 */ /* 0x001fc800078ec0ff */
[----:B------:R-:W-:Y:S02]  /*65d0*/  ISETP.NE.U32.AND P0, PT, R85, 0x1, PT ;  /* 0x000000015500780c */ /* 0x000fe40003f05070 */
                                                                                                                                   /* 0x200000ff96557241 */
                                                                                                                                   /* 0x000fe4000000107d */
[----:B------:R-:W-:Y:S02]  /*65f0*/  SEL R150, R158, 0xa820a820, !P0 ;  /* 0xa820a8209e967807 */ /* 0x000fe40004000000 */
[----:B------:R-:W-:Y:S01]  /*6600*/  ISETP.NE.AND P0, PT, R155, 0xb, PT ;  /* 0x0000000b9b00780c */ /* 0x000fe20003f05270 */
[----:B------:R-:W-:Y:S01]  /*6610*/  IMAD.SHL.U32 R85, R85, 0x2, RZ ;  /* 0x0000000255557824 */ /* 0x000fe200078e00ff */
                                                                                                                                   /* 0x4040009696957241 */
                                                                                                                                   /* 0x000fc80000000095 */
[----:B------:R-:W-:Y:S02]  /*6630*/  LOP3.LUT R152, R85, 0x1e, RZ, 0xc0, !PT ;  /* 0x0000001e55987812 */ /* 0x000fe400078ec0ff */
[----:B------:R-:W-:Y:S02]  /*6640*/  HMNMX2 R85, |R147|, 65504, 65504, PT ;  /* 0x7bff7bff93557840 */ /* 0x000fe40003800200 */
[----:B------:R-:W-:-:S04]  /*6650*/  SHF.L.U32 R147, R165, R152, RZ ;  /* 0x00000098a5937219 */ /* 0x000fc800000006ff */
[----:B------:R-:W-:Y:S02]  /*6660*/  LOP3.LUT R147, R147, R149, RZ, 0xfc, !PT ;  /* 0x0000009593937212 */ /* 0x000fe400078efcff */
[----:B------:R-:W-:-:S04]  /*6670*/  LOP3.LUT R149, R85, 0x80008000, RZ, 0xfc, !PT ;  /* 0x8000800055957812 */ /* 0x000fc800078efcff */
                                                                                                                                   /* 0x0000009555967241 */
                                                                                                                                   /* 0x1c0fe40000000054 */
                                                                                                                                   /* 0x0000009555957241 */
                                                                                                                                   /* 0x000fc60000008054 */
[----:B------:R-:W-:Y:S01]  /*66a0*/  HADD2 R150, R86, R150 ;  /* 0x0000009656967230 */ /* 0x000fe20000000000 */
[----:B------:R-:W-:Y:S01]  /*66b0*/  HMNMX2 R86, |R151|, 65504, 65504, PT ;  /* 0x7bff7bff97567840 */ /* 0x000fe20003800200 */
[----:B------:R-:W-:-:S04]  /*66c0*/  HADD2 R146, R146, R149 ;  /* 0x0000009592927230 */ /* 0x000fc80000000000 */
[----:B------:R-:W-:-:S04]  /*66d0*/  LOP3.LUT R149, R86, 0x80008000, RZ, 0xfc, !PT ;  /* 0x8000800056957812 */ /* 0x000fc800078efcff */
                                                                                                                                   /* 0x0000009556977241 */
                                                                                                                                   /* 0x1c0fe40000000093 */
                                                                                                                                   /* 0x0000009556957241 */
                                                                                                                                   /* 0x000fe40000008093 */
        /* <DEDUP_REMOVED lines=19> */
[----:B------:R-:W-:-:S04]  /*6830*/  IMAD.MOV.U32 R143, RZ, RZ, c[0x0][0x39c] ;  /* 0x0000e700ff8f7624 */ /* 0x000fc800078e00ff */
[----:B------:R-:W-:Y:S01]  /*6840*/  IDP.2A.LO.S16.S8 R141, R139, c[0x2][0x0], R142 ;  /* 0x008000008b8d7a26 */ /* 0x000fe2000000168e */
[----:B------:R-:W-:Y:S01]  /*6850*/  LOP3.LUT R142, R83, 0x80008000, RZ, 0xfc, !PT ;  /* 0x80008000538e7812 */ /* 0x000fe200078efcff */
[----:B------:R-:W-:-:S03]  /*6860*/  IDP.2A.HI.S16.S8 R139, R139, c[0x2][0x4], R144 ;  /* 0x008001008b8b7a26 */ /* 0x000fc60000003690 */
[----:B------:R-:W-:Y:S01]  /*6870*/  LDS R147, [R141] ;  /* 0x000000008d937984 */ /* 0x000fe20000000800 */
                                                                                                                                   /* 0x0000008e53907241 */
                                                                                                                                   /* 0x1c0fe40000000091 */
                                                                                                                                   /* 0x0000008e53917241 */
                                                                                                                                   /* 0x000fe20000008091 */
[----:B------:R-:W0:Y:S01]  /*68a0*/  LDS R146, [R139] ;  /* 0x000000008b927984 */ /* 0x000e220000000800 */
[----:B------:R-:W-:Y:S02]  /*68b0*/  SHF.R.U32.HI R142, RZ, 0x10, R81 ;  /* 0x00000010ff8e7819 */ /* 0x000fe40000011651 */
[----:B------:R-:W-:-:S04]  /*68c0*/  LOP3.LUT R81, R82, 0x80008000, RZ, 0xfc, !PT ;  /* 0x8000800052517812 */ /* 0x000fc800078efcff */
                                                                                                                                   /* 0x0000005152537241 */
                                                                                                                                   /* 0x1c0fe4000000008e */
                                                                                                                                   /* 0x0000005152527241 */
                                                                                                                                   /* 0x000fe2000000808e */
[----:B------:R-:W-:Y:S01]  /*68f0*/  IMAD.MOV.U32 R81, RZ, RZ, c[0x0][0x3a0] ;  /* 0x0000e800ff517624 */ /* 0x000fe200078e00ff */
        /* <DEDUP_REMOVED lines=16> */
[----:B------:R-:W-:-:S05]  /*6a00*/  HFMA2 R82, -R82, c[0x0] [0x190].H0_H0, R2.H0_H0 ;  /* 0x2000640052527a31 */ /* 0x000fca0000040102 */
[----:B------:R-:W-:Y:S01]  /*6a10*/  IDP.2A.LO.S16.S8 R82, R82, c[0x2][0x0], R149 ;  /* 0x0080000052527a26 */ /* 0x000fe20000001695 */
                                                                                                                                   /* 0x0000009253957241 */
                                                                                                                                   /* 0x000fca00000003ff */
[----:B------:R-:W0:Y:S02]  /*6a30*/  LDS R82, [R82] ;  /* 0x0000000052527984 */ /* 0x000e240000000800 */
[C-C-:B0-----:R-:W-:Y:S02]  /*6a40*/  PRMT R147, R82.reuse, 0x7632, R148.reuse ;  /* 0x0000763252937816 */ /* 0x141fe40000000094 */
[----:B------:R-:W-:Y:S02]  /*6a50*/  PRMT R82, R82, 0x7610, R148 ;  /* 0x0000761052527816 */ /* 0x000fe40000000094 */
                                                                                                                                   /* 0x000000ff93517241 */
                                                                                                                                   /* 0x000fca00000003ff */
[----:B------:R-:W-:Y:S01]  /*6a70*/  IMAD R81, R81, 0x10, R149 ;  /* 0x0000001051517824 */ /* 0x000fe200078e0295 */
                                                                                                                                   /* 0x0000009253957242 */
                                                                                                                                   /* 0x000fc8000000179c */
                                                                                                                                   /* 0x0000009253967241 */
                                                                                                                                   /* 0x000fc80000001095 */
                                                                                                                                   /* 0x00000093967e7242 */
                                                                                                                                   /* 0x000fc8000000177e */
                                                                                                                                   /* 0x0000009396937241 */
                                                                                                                                   /* 0x100fe4000000107e */
[----:B------:R-:W0:Y:S01]  /*6ac0*/  POPC R150, R81 ;  /* 0x0000005100967309 */ /* 0x000e220000000000 */
                                                                                                                                   /* 0x200000ff95957241 */
                                                                                                                                   /* 0x000fe4000000107e */
[----:B------:R-:W-:-:S03]  /*6ae0*/  HMUL2 R147, R147, c[0x0] [0x180] ;  /* 0x0000600093937a32 */ /* 0x000fc60000000000 */
[----:B------:R-:W-:-:S05]  /*6af0*/  IMAD.SHL.U32 R149, R149, 0x2, RZ ;  /* 0x0000000295957824 */ /* 0x000fca00078e00ff */
[----:B------:R-:W-:-:S04]  /*6b00*/  LOP3.LUT R149, R149, 0x1e, RZ, 0xc0, !PT ;  /* 0x0000001e95957812 */ /* 0x000fc800078ec0ff */
[----:B------:R-:W-:Y:S02]  /*6b10*/  SHF.L.U32 R149, R165, R149, RZ ;  /* 0x00000095a5957219 */ /* 0x000fe400000006ff */
[----:B0-----:R-:W-:-:S04]  /*6b20*/  LOP3.LUT R150, R150, 0x1, RZ, 0xc0, !PT ;  /* 0x0000000196967812 */ /* 0x001fc800078ec0ff */
[----:B------:R-:W-:-:S04]  /*6b30*/  ISETP.NE.U32.AND P0, PT, R150, 0x1, PT ;  /* 0x000000019600780c */ /* 0x000fc80003f05070 */
[----:B------:R-:W-:-:S04]  /*6b40*/  SEL R150, R158, 0xa820a820, !P0 ;  /* 0xa820a8209e967807 */ /* 0x000fc80004000000 */
                                                                                                                                   /* 0x4040009696517241 */
                                                                                                                                   /* 0x000fe40000000051 */
                                                                                                                                   /* 0x0000009190967241 */
                                                                                                                                   /* 0x000fe400000003ff */
[----:B------:R-:W-:Y:S02]  /*6b70*/  LOP3.LUT R81, R149, R81, RZ, 0xfc, !PT ;  /* 0x0000005195517212 */ /* 0x000fe400078efcff */
                                                                                                                                   /* 0x000000ff52957241 */
                                                                                                                                   /* 0x000fca00000003ff */
[----:B------:R-:W-:Y:S01]  /*6b90*/  IMAD R149, R149, 0x10, R150 ;  /* 0x0000001095957824 */ /* 0x000fe200078e0296 */
                                                                                                                                   /* 0x0000009190967242 */
                                                                                                                                   /* 0x000fc8000000179c */
                                                                                                                                   /* 0x0000009190977241 */
                                                                                                                                   /* 0x000fc80000001096 */
                                                                                                                                   /* 0x00000052977f7242 */
                                                                                                                                   /* 0x000fc8000000177f */
                                                                                                                                   /* 0x0000005297977241 */
                                                                                                                                   /* 0x000fe4000000107f */
[----:B------:R-:W0:Y:S03]  /*6be0*/  POPC R82, R149 ;  /* 0x0000009500527309 */ /* 0x000e260000000000 */
[----:B------:R-:W-:Y:S01]  /*6bf0*/  HMUL2 R151, R151, c[0x0] [0x180] ;  /* 0x0000600097977a32 */ /* 0x000fe20000000000 */
[----:B0-----:R-:W-:-:S04]  /*6c00*/  LOP3.LUT R82, R82, 0x1, RZ, 0xc0, !PT ;  /* 0x0000000152527812 */ /* 0x001fc800078ec0ff */
[----:B------:R-:W-:Y:S02]  /*6c10*/  ISETP.NE.U32.AND P0, PT, R82, 0x1, PT ;  /* 0x000000015200780c */ /* 0x000fe40003f05070 */
                                                                                                                                   /* 0x200000ff96527241 */
                                                                                                                                   /* 0x000fe4000000107f */
[----:B------:R-:W-:Y:S02]  /*6c30*/  SEL R150, R158, 0xa820a820, !P0 ;  /* 0xa820a8209e967807 */ /* 0x000fe40004000000 */
[----:B------:R-:W-:Y:S01]  /*6c40*/  ISETP.NE.AND P0, PT, R155, 0xc, PT ;  /* 0x0000000c9b00780c */ /* 0x000fe20003f05270 */
[----:B------:R-:W-:Y:S01]  /*6c50*/  IMAD.SHL.U32 R82, R82, 0x2, RZ ;  /* 0x0000000252527824 */ /* 0x000fe200078e00ff */
                                                                                                                                   /* 0x4040009696957241 */
                                                                                                                                   /* 0x000fc80000000095 */
[----:B------:R-:W-:Y:S02]  /*6c70*/  LOP3.LUT R152, R82, 0x1e, RZ, 0xc0, !PT ;  /* 0x0000001e52987812 */ /* 0x000fe400078ec0ff */
[----:B------:R-:W-:Y:S02]  /*6c80*/  HMNMX2 R82, |R147|, 65504, 65504, PT ;  /* 0x7bff7bff93527840 */ /* 0x000fe40003800200 */
[----:B------:R-:W-:-:S04]  /*6c90*/  SHF.L.U32 R147, R165, R152, RZ ;  /* 0x00000098a5937219 */ /* 0x000fc800000006ff */
[----:B------:R-:W-:Y:S02]  /*6ca0*/  LOP3.LUT R147, R147, R149, RZ, 0xfc, !PT ;  /* 0x0000009593937212 */ /* 0x000fe400078efcff */
[C---:B------:R-:W-:Y:S02]  /*6cb0*/  LOP3.LUT R149, R82.reuse, 0x80008000, RZ, 0xfc, !PT ;  /* 0x8000800052957812 */ /* 0x040fe400078efcff */
[----:B------:R-:W-:Y:S02]  /*6cc0*/  LOP3.LUT R152, R147, 0xffff, RZ, 0xc0, !PT ;  /* 0x0000ffff93987812 */ /* 0x000fe400078ec0ff */
                                                                                                                                   /* 0x0000009552967241 */
                                                                                                                                   /* 0x1c0fe40000000051 */
                                                                                                                                   /* 0x0000009552957241 */
                                                                                                                                   /* 0x000fe40000008051 */
[----:B------:R-:W-:Y:S01]  /*6cf0*/  PRMT R81, R81, 0x1054, R152 ;  /* 0x0000105451517816 */ /* 0x000fe20000000098 */
[----:B------:R-:W-:Y:S01]  /*6d00*/  HADD2 R150, R83, R150 ;  /* 0x0000009653967230 */ /* 0x000fe20000000000 */
[----:B------:R-:W-:Y:S01]  /*6d10*/  HMNMX2 R83, |R151|, 65504, 65504, PT ;  /* 0x7bff7bff97537840 */ /* 0x000fe20003800200 */
[----:B------:R-:W-:-:S04]  /*6d20*/  HADD2 R146, R146, R149 ;  /* 0x0000009592927230 */ /* 0x000fc80000000000 */
[----:B------:R-:W-:-:S04]  /*6d30*/  LOP3.LUT R149, R83, 0x80008000, RZ, 0xfc, !PT ;  /* 0x8000800053957812 */ /* 0x000fc800078efcff */
                                                                                                                                   /* 0x0000009553977241 */
                                                                                                                                   /* 0x1c0fe40000000093 */
                                                                                                                                   /* 0x0000009553957241 */
                                                                                                                                   /* 0x000fc60000008093 */
        /* <DEDUP_REMOVED lines=9> */
[----:B------:R0:W-:Y:S01]  /*6df0*/  STS [R142], R146 ;  /* 0x000000928e007388 */ /* 0x0001e20000000800 */
[----:B------:R-:W-:Y:S05]  /*6e00*/  @!P0 BRA `(.L_x_65) ;  /* 0x00009e9000008947 */ /* 0x000fea0003800000 */
[----:B0-----:R-:W-:Y:S01]  /*6e10*/  HSET2.BF.GE.AND R139, R0.H0_H0, c[0x0] [0x3bc], PT ;  /* 0x0000ef00008b7633 */ /* 0x001fe20003806880 */
[----:B------:R-:W-:Y:S01]  /*6e20*/  IMAD.MOV.U32 R142, RZ, RZ, c[0x0][0x3c4] ;  /* 0x0000f100ff8e7624 */ /* 0x000fe200078e00ff */
[----:B------:R-:W-:Y:S01]  /*6e30*/  SHF.R.U32.HI R145, RZ, 0x10, R78 ;  /* 0x00000010ff917819 */ /* 0x000fe2000001164e */
[----:B------:R-:W-:Y:S01]  /*6e40*/  IMAD.MOV.U32 R144, RZ, RZ, c[0x0][0x3c0] ;  /* 0x0000f000ff907624 */ /* 0x000fe200078e00ff */
[----:B------:R-:W-:Y:S01]  /*6e50*/  LOP3.LUT R78, R78, 0xffff, RZ, 0xc0, !PT ;  /* 0x0000ffff4e4e7812 */ /* 0x000fe200078ec0ff */
[----:B------:R-:W-:Y:S01]  /*6e60*/  HFMA2 R139, -R139, c[0x0] [0x190].H0_H0, R2.H0_H0 ;  /* 0x200064008b8b7a31 */ /* 0x000fe20000040102 */
[----:B------:R-:W-:-:S04]  /*6e70*/  IMAD.MOV.U32 R147, RZ, RZ, c[0x0][0x3b8] ;  /* 0x0000ee00ff937624 */ /* 0x000fc800078e00ff */
[C---:B------:R-:W-:Y:S02]  /*6e80*/  IDP.2A.HI.S16.S8 R142, R139.reuse, c[0x2][0x4], R142 ;  /* 0x008001008b8e7a26 */ /* 0x040fe4000000368e */
[----:B------:R-:W-:Y:S01]  /*6e90*/  IDP.2A.LO.S16.S8 R139, R139, c[0x2][0x0], R144 ;  /* 0x008000008b8b7a26 */ /* 0x000fe20000001690 */
[----:B------:R-:W-:-:S03]  /*6ea0*/  LOP3.LUT R144, R79, 0x80008000, RZ, 0xfc, !PT ;  /* 0x800080004f907812 */ /* 0x000fc600078efcff */
[----:B------:R-:W-:Y:S01]  /*6eb0*/  LDS R142, [R142] ;  /* 0x000000008e8e7984 */ /* 0x000fe20000000800 */
                                                                                                                                   /* 0x000000904f8f7241 */
                                                                                                                                   /* 0x1c0fe40000000091 */
                                                                                                                                   /* 0x000000904f4f7241 */
                                                                                                                                   /* 0x000fe20000008091 */
[----:B------:R-:W0:Y:S01]  /*6ee0*/  LDS R141, [R139] ;  /* 0x000000008b8d7984 */ /* 0x000e220000000800 */
[C---:B------:R-:W-:Y:S02]  /*6ef0*/  LOP3.LUT R145, R80.reuse, 0x80008000, RZ, 0xfc, !PT ;  /* 0x8000800050917812 */ /* 0x040fe400078efcff */
[----:B------:R-:W-:Y:S02]  /*6f00*/  PRMT R79, R79, 0x5410, RZ ;  /* 0x000054104f4f7816 */ /* 0x000fe400000000ff */
                                                                                                                                   /* 0x0000009150927241 */
                                                                                                                                   /* 0x1c0fe4000000804e */
                                                                                                                                   /* 0x0000009150907241 */
                                                                                                                                   /* 0x000fc4000000004e */
        /* <DEDUP_REMOVED lines=16> */
                                                                                                                                   /* 0x00000091904f7241 */
                                                                                                                                   /* 0x0c0fe400000003ff */
                                                                                                                                   /* 0x0000009190507242 */
                                                                                                                                   /* 0x0c0fe400000017ff */
[----:B------:R-:W0:Y:S02]  /*7050*/  POPC R146, R79 ;  /* 0x0000004f00927309 */ /* 0x000e240000000000 */
                                                                                                                                   /* 0x0000009190957241 */
                                                                                                                                   /* 0x000fe20000001050 */
[----:B------:R-:W-:-:S04]  /*7070*/  IMAD.SHL.U32 R80, R80, 0x2, RZ ;  /* 0x0000000250507824 */ /* 0x000fc800078e00ff */
[----:B------:R-:W-:Y:S01]  /*7080*/  HMUL2 R149, R149, c[0x0] [0x180] ;  /* 0x0000600095957a32 */ /* 0x000fe20000000000 */
[----:B------:R-:W-:-:S04]  /*7090*/  LOP3.LUT R80, R80, 0x1e, RZ, 0xc0, !PT ;  /* 0x0000001e50507812 */ /* 0x000fc800078ec0ff */
[----:B------:R-:W-:Y:S02]  /*70a0*/  SHF.L.U32 R147, R165, R80, RZ ;  /* 0x00000050a5937219 */ /* 0x000fe400000006ff */
                                                                                                                                   /* 0x0000004e8f507242 */
                                                                                                                                   /* 0x000fe400000017ff */
[----:B0-----:R-:W-:-:S04]  /*70c0*/  LOP3.LUT R146, R146, 0x1, RZ, 0xc0, !PT ;  /* 0x0000000192927812 */ /* 0x001fc800078ec0ff */
[----:B------:R-:W-:-:S04]  /*70d0*/  ISETP.NE.U32.AND P0, PT, R146, 0x1, PT ;  /* 0x000000019200780c */ /* 0x000fc80003f05070 */
[----:B------:R-:W-:-:S04]  /*70e0*/  SEL R146, R158, 0xa820a820, !P0 ;  /* 0xa820a8209e927807 */ /* 0x000fc80004000000 */
                                                                                                                                   /* 0x4040009292927241 */
                                                                                                                                   /* 0x000fe4000000004f */
                                                                                                                                   /* 0x0000004e8f4f7241 */
                                                                                                                                   /* 0x0c0fe400000003ff */
[----:B------:R-:W-:Y:S02]  /*7110*/  LOP3.LUT R146, R146, R147, RZ, 0xfc, !PT ;  /* 0x0000009392927212 */ /* 0x000fe400078efcff */
[----:B------:R-:W0:Y:S01]  /*7120*/  POPC R150, R79 ;  /* 0x0000004f00967309 */ /* 0x000e220000000000 */
                                                                                                                                   /* 0x0000004e8f937241 */
                                                                                                                                   /* 0x000fe20000001050 */
        /* <DEDUP_REMOVED lines=8> */
                                                                                                                                   /* 0x4040009696967241 */
                                                                                                                                   /* 0x000fe4000000004f */
[----:B------:R-:W-:Y:S02]  /*71d0*/  HMNMX2 R79, |R147|, 65504, 65504, PT ;  /* 0x7bff7bff934f7840 */ /* 0x000fe40003800200 */
[----:B------:R-:W-:-:S03]  /*71e0*/  LOP3.LUT R147, R150, R80, RZ, 0xfc, !PT ;  /* 0x0000005096937212 */ /* 0x000fc600078efcff */
[----:B------:R-:W-:-:S04]  /*71f0*/  LOP3.LUT R80, R79, 0x80008000, RZ, 0xfc, !PT ;  /* 0x800080004f507812 */ /* 0x000fc800078efcff */
                                                                                                                                   /* 0x000000504f967241 */
                                                                                                                                   /* 0x000fca0000000093 */
[----:B------:R-:W-:Y:S01]  /*7210*/  HADD2 R143, R143, R150 ;  /* 0x000000968f8f7230 */ /* 0x000fe20000000000 */
                                                                                                                                   /* 0x000000504f967241 */
                                                                                                                                   /* 0x000fe40000008093 */
[----:B------:R-:W-:-:S03]  /*7230*/  HMNMX2 R80, |R149|, 65504, 65504, PT ;  /* 0x7bff7bff95507840 */ /* 0x000fc60003800200 */
[----:B------:R-:W-:Y:S02]  /*7240*/  HADD2 R150, R78.H0_H0, R150.H0_H0 ;  /* 0x200000964e967230 */ /* 0x000fe40000000800 */
[----:B------:R-:W-:-:S04]  /*7250*/  LOP3.LUT R78, R80, 0x80008000, RZ, 0xfc, !PT ;  /* 0x80008000504e7812 */ /* 0x000fc800078efcff */
                                                                                                                                   /* 0x0000004e50957241 */
                                                                                                                                   /* 0x1c0fe40000000092 */
                                                                                                                                   /* 0x0000004e504e7241 */
                                                                                                                                   /* 0x000fc60000008092 */
        /* <DEDUP_REMOVED lines=22> */
                                                                                                                                   /* 0x0000008e4d907241 */
                                                                                                                                   /* 0x1c0fe40000000091 */
                                                                                                                                   /* 0x0000008e4d917241 */
                                                                                                                                   /* 0x000fe20000008091 */
[----:B------:R-:W0:Y:S01]  /*7400*/  LDS R146, [R139] ;  /* 0x000000008b927984 */ /* 0x000e220000000800 */
[----:B------:R-:W-:Y:S02]  /*7410*/  SHF.R.U32.HI R142, RZ, 0x10, R75 ;  /* 0x00000010ff8e7819 */ /* 0x000fe4000001164b */
[----:B------:R-:W-:-:S04]  /*7420*/  LOP3.LUT R75, R76, 0x80008000, RZ, 0xfc, !PT ;  /* 0x800080004c4b7812 */ /* 0x000fc800078efcff */
                                                                                                                                   /* 0x0000004b4c4d7241 */
                                                                                                                                   /* 0x1c0fe4000000008e */
                                                                                                                                   /* 0x0000004b4c4c7241 */
                                                                                                                                   /* 0x000fe2000000808e */
        /* <DEDUP_REMOVED lines=19> */
                                                                                                                                   /* 0x000000924d957241 */
                                                                                                                                   /* 0x000fca00000003ff */
[----:B------:R-:W0:Y:S02]  /*7590*/  LDS R76, [R76] ;  /* 0x000000004c4c7984 */ /* 0x000e240000000800 */
[C-C-:B0-----:R-:W-:Y:S02]  /*75a0*/  PRMT R147, R76.reuse, 0x7632, R148.reuse ;  /* 0x000076324c937816 */ /* 0x141fe40000000094 */
[----:B------:R-:W-:Y:S02]  /*75b0*/  PRMT R76, R76, 0x7610, R148 ;  /* 0x000076104c4c7816 */ /* 0x000fe40000000094 */
                                                                                                                                   /* 0x000000ff934b7241 */
                                                                                                                                   /* 0x000fca00000003ff */
[----:B------:R-:W-:Y:S01]  /*75d0*/  IMAD R75, R75, 0x10, R149 ;  /* 0x000000104b4b7824 */ /* 0x000fe200078e0295 */
                                                                                                                                   /* 0x000000924d957242 */
                                                                                                                                   /* 0x000fc8000000179c */
                                                                                                                                   /* 0x000000924d967241 */
                                                                                                                                   /* 0x000fc80000001095 */
                                                                                                                                   /* 0x0000009396807242 */
                                                                                                                                   /* 0x000fc80000001780 */
                                                                                                                                   /* 0x0000009396937241 */
                                                                                                                                   /* 0x100fe40000001080 */
[----:B------:R-:W0:Y:S01]  /*7620*/  POPC R150, R75 ;  /* 0x0000004b00967309 */ /* 0x000e220000000000 */
                                                                                                                                   /* 0x200000ff95957241 */
                                                                                                                                   /* 0x000fe40000001080 */
[----:B------:R-:W-:-:S03]  /*7640*/  HMUL2 R147, R147, c[0x0] [0x180] ;  /* 0x0000600093937a32 */ /* 0x000fc60000000000 */
[----:B------:R-:W-:-:S05]  /*7650*/  IMAD.SHL.U32 R149, R149, 0x2, RZ ;  /* 0x0000000295957824 */ /* 0x000fca00078e00ff */
[----:B------:R-:W-:-:S04]  /*7660*/  LOP3.LUT R149, R149, 0x1e, RZ, 0xc0, !PT ;  /* 0x0000001e95957812 */ /* 0x000fc800078ec0ff */
[----:B------:R-:W-:Y:S02]  /*7670*/  SHF.L.U32 R149, R165, R149, RZ ;  /* 0x00000095a5957219 */ /* 0x000fe400000006ff */
[----:B0-----:R-:W-:-:S04]  /*7680*/  LOP3.LUT R150, R150, 0x1, RZ, 0xc0, !PT ;  /* 0x0000000196967812 */ /* 0x001fc800078ec0ff */
[----:B------:R-:W-:-:S04]  /*7690*/  ISETP.NE.U32.AND P0, PT, R150, 0x1, PT ;  /* 0x000000019600780c */ /* 0x000fc80003f05070 */
[----:B------:R-:W-:-:S04]  /*76a0*/  SEL R150, R158, 0xa820a820, !P0 ;  /* 0xa820a8209e967807 */ /* 0x000fc80004000000 */
                                                                                                                                   /* 0x40400096964b7241 */
                                                                                                                                   /* 0x000fe4000000004b */
                                                                                                                                   /* 0x0000009190967241 */
                                                                                                                                   /* 0x000fe400000003ff */
[----:B------:R-:W-:Y:S02]  /*76d0*/  LOP3.LUT R75, R149, R75, RZ, 0xfc, !PT ;  /* 0x0000004b954b7212 */ /* 0x000fe400078efcff */
                                                                                                                                   /* 0x000000ff4c957241 */
                                                                                                                                   /* 0x000fca00000003ff */
[----:B------:R-:W-:Y:S01]  /*76f0*/  IMAD R149, R149, 0x10, R150 ;  /* 0x0000001095957824 */ /* 0x000fe200078e0296 */
                                                                                                                                   /* 0x0000009190967242 */
                                                                                                                                   /* 0x000fc8000000179c */
                                                                                                                                   /* 0x0000009190977241 */
                                                                                                                                   /* 0x000fc80000001096 */
                                                                                                                                   /* 0x0000004c97817242 */
                                                                                                                                   /* 0x000fc80000001781 */
                                                                                                                                   /* 0x0000004c97977241 */
                                                                                                                                   /* 0x000fe40000001081 */
[----:B------:R-:W0:Y:S03]  /*7740*/  POPC R76, R149 ;  /* 0x00000095004c7309 */ /* 0x000e260000000000 */
[----:B------:R-:W-:Y:S01]  /*7750*/  HMUL2 R151, R151, c[0x0] [0x180] ;  /* 0x0000600097977a32 */ /* 0x000fe20000000000 */
[----:B0-----:R-:W-:-:S04]  /*7760*/  LOP3.LUT R76, R76, 0x1, RZ, 0xc0, !PT ;  /* 0x000000014c4c7812 */ /* 0x001fc800078ec0ff */
[----:B------:R-:W-:Y:S02]  /*7770*/  ISETP.NE.U32.AND P0, PT, R76, 0x1, PT ;  /* 0x000000014c00780c */ /* 0x000fe40003f05070 */
                                                                                                                                   /* 0x200000ff964c7241 */
                                                                                                                                   /* 0x000fe40000001081 */
[----:B------:R-:W-:Y:S02]  /*7790*/  SEL R150, R158, 0xa820a820, !P0 ;  /* 0xa820a8209e967807 */ /* 0x000fe40004000000 */
[----:B------:R-:W-:Y:S01]  /*77a0*/  ISETP.NE.AND P0, PT, R155, 0xe, PT ;  /* 0x0000000e9b00780c */ /* 0x000fe20003f05270 */
[----:B------:R-:W-:Y:S01]  /*77b0*/  IMAD.SHL.U32 R76, R76, 0x2, RZ ;  /* 0x000000024c4c7824 */ /* 0x000fe200078e00ff */
                                                                                                                                   /* 0x4040009696957241 */
                                                                                                                                   /* 0x000fc80000000095 */
[----:B------:R-:W-:Y:S02]  /*77d0*/  LOP3.LUT R152, R76, 0x1e, RZ, 0xc0, !PT ;  /* 0x0000001e4c987812 */ /* 0x000fe400078ec0ff */
[----:B------:R-:W-:Y:S02]  /*77e0*/  HMNMX2 R76, |R147|, 65504, 65504, PT ;  /* 0x7bff7bff934c7840 */ /* 0x000fe40003800200 */
[----:B------:R-:W-:-:S04]  /*77f0*/  SHF.L.U32 R147, R165, R152, RZ ;  /* 0x00000098a5937219 */ /* 0x000fc800000006ff */
[----:B------:R-:W-:Y:S02]  /*7800*/  LOP3.LUT R147, R147, R149, RZ, 0xfc, !PT ;  /* 0x0000009593937212 */ /* 0x000fe400078efcff */
[C---:B------:R-:W-:Y:S02]  /*7810*/  LOP3.LUT R149, R76.reuse, 0x80008000, RZ, 0xfc, !PT ;  /* 0x800080004c957812 */ /* 0x040fe400078efcff */
[----:B------:R-:W-:Y:S02]  /*7820*/  LOP3.LUT R152, R147, 0xffff, RZ, 0xc0, !PT ;  /* 0x0000ffff93987812 */ /* 0x000fe400078ec0ff */
                                                                                                                                   /* 0x000000954c967241 */
                                                                                                                                   /* 0x1c0fe4000000004b */
                                                                                                                                   /* 0x000000954c957241 */
                                                                                                                                   /* 0x000fe4000000804b */
[----:B------:R-:W-:Y:S01]  /*7850*/  PRMT R75, R75, 0x1054, R152 ;  /* 0x000010544b4b7816 */ /* 0x000fe20000000098 */
[----:B------:R-:W-:Y:S01]  /*7860*/  HADD2 R150, R77, R150 ;  /* 0x000000964d967230 */ /* 0x000fe20000000000 */
[----:B------:R-:W-:Y:S01]  /*7870*/  HMNMX2 R77, |R151|, 65504, 65504, PT ;  /* 0x7bff7bff974d7840 */ /* 0x000fe20003800200 */
[----:B------:R-:W-:-:S04]  /*7880*/  HADD2 R146, R146, R149 ;  /* 0x0000009592927230 */ /* 0x000fc80000000000 */
[----:B------:R-:W-:-:S04]  /*7890*/  LOP3.LUT R149, R77, 0x80008000, RZ, 0xfc, !PT ;  /* 0x800080004d957812 */ /* 0x000fc800078efcff */
                                                                                                                                   /* 0x000000954d977241 */
                                                                                                                                   /* 0x1c0fe40000000093 */
                                                                                                                                   /* 0x000000954d957241 */
                                                                                                                                   /* 0x000fc60000008093 */
        /* <DEDUP_REMOVED lines=23> */
                                                                                                                                   /* 0x000000914a907241 */
                                                                                                                                   /* 0x1c0fe4000000008e */
                                                                                                                                   /* 0x000000914a917241 */
                                                                                                                                   /* 0x000fe2000000808e */
[----:B------:R-:W0:Y:S01]  /*7a50*/  LDS R146, [R139] ;  /* 0x000000008b927984 */ /* 0x000e220000000800 */
[----:B------:R-:W-:Y:S02]  /*7a60*/  SHF.R.U32.HI R142, RZ, 0x10, R72 ;  /* 0x00000010ff8e7819 */ /* 0x000fe40000011648 */
[----:B------:R-:W-:-:S04]  /*7a70*/  LOP3.LUT R72, R73, 0x80008000, RZ, 0xfc, !PT ;  /* 0x8000800049487812 */ /* 0x000fc800078efcff */
                                                                                                                                   /* 0x00000048494a7241 */
                                                                                                                                   /* 0x1c0fe4000000008e */
                                                                                                                                   /* 0x0000004849497241 */
                                                                                                                                   /* 0x000fe4000000808e */
        /* <DEDUP_REMOVED lines=18> */
                                                                                                                                   /* 0x000000924a957241 */
                                                                                                                                   /* 0x000fca00000003ff */
[----:B------:R-:W0:Y:S02]  /*7bd0*/  LDS R73, [R73] ;  /* 0x0000000049497984 */ /* 0x000e240000000800 */
[C-C-:B0-----:R-:W-:Y:S02]  /*7be0*/  PRMT R147, R73.reuse, 0x7632, R148.reuse ;  /* 0x0000763249937816 */ /* 0x141fe40000000094 */
[----:B------:R-:W-:Y:S02]  /*7bf0*/  PRMT R73, R73, 0x7610, R148 ;  /* 0x0000761049497816 */ /* 0x000fe40000000094 */
                                                                                                                                   /* 0x000000ff93487241 */
                                                                                                                                   /* 0x000fca00000003ff */
[----:B------:R-:W-:Y:S01]  /*7c10*/  IMAD R72, R72, 0x10, R149 ;  /* 0x0000001048487824 */ /* 0x000fe200078e0295 */
                                                                                                                                   /* 0x000000924a957242 */
                                                                                                                                   /* 0x000fc8000000179c */
                                                                                                                                   /* 0x000000924a967241 */
                                                                                                                                   /* 0x000fc80000001095 */
                                                                                                                                   /* 0x0000009396827242 */
                                                                                                                                   /* 0x000fc80000001782 */
                                                                                                                                   /* 0x0000009396937241 */
                                                                                                                                   /* 0x100fe40000001082 */
[----:B------:R-:W0:Y:S01]  /*7c60*/  POPC R150, R72 ;  /* 0x0000004800967309 */ /* 0x000e220000000000 */
                                                                                                                                   /* 0x200000ff95957241 */
                                                                                                                                   /* 0x000fe40000001082 */
[----:B------:R-:W-:-:S03]  /*7c80*/  HMUL2 R147, R147, c[0x0] [0x180] ;  /* 0x0000600093937a32 */ /* 0x000fc60000000000 */
[----:B------:R-:W-:-:S05]  /*7c90*/  IMAD.SHL.U32 R149, R149, 0x2, RZ ;  /* 0x0000000295957824 */ /* 0x000fca00078e00ff */
[----:B------:R-:W-:-:S04]  /*7ca0*/  LOP3.LUT R149, R149, 0x1e, RZ, 0xc0, !PT ;  /* 0x0000001e95957812 */ /* 0x000fc800078ec0ff */
[----:B------:R-:W-:Y:S02]  /*7cb0*/  SHF.L.U32 R149, R165, R149, RZ ;  /* 0x00000095a5957219 */ /* 0x000fe400000006ff */
[----:B0-----:R-:W-:-:S04]  /*7cc0*/  LOP3.LUT R150, R150, 0x1, RZ, 0xc0, !PT ;  /* 0x0000000196967812 */ /* 0x001fc800078ec0ff */
[----:B------:R-:W-:-:S04]  /*7cd0*/  ISETP.NE.U32.AND P0, PT, R150, 0x1, PT ;  /* 0x000000019600780c */ /* 0x000fc80003f05070 */
[----:B------:R-:W-:-:S04]  /*7ce0*/  SEL R150, R158, 0xa820a820, !P0 ;  /* 0xa820a8209e967807 */ /* 0x000fc80004000000 */
                                                                                                                                   /* 0x4040009696487241 */
                                                                                                                                   /* 0x000fe40000000048 */
                                                                                                                                   /* 0x0000009190967241 */
                                                                                                                                   /* 0x000fe400000003ff */
[----:B------:R-:W-:Y:S02]  /*7d10*/  LOP3.LUT R72, R149, R72, RZ, 0xfc, !PT ;  /* 0x0000004895487212 */ /* 0x000fe400078efcff */
                                                                                                                                   /* 0x000000ff49957241 */
                                                                                                                                   /* 0x000fca00000003ff */
[----:B------:R-:W-:Y:S01]  /*7d30*/  IMAD R149, R149, 0x10, R150 ;  /* 0x0000001095957824 */ /* 0x000fe200078e0296 */
                                                                                                                                   /* 0x0000009190967242 */
                                                                                                                                   /* 0x000fc8000000179c */
                                                                                                                                   /* 0x0000009190977241 */
                                                                                                                                   /* 0x000fc80000001096 */
                                                                                                                                   /* 0x0000004997837242 */
                                                                                                                                   /* 0x000fc80000001783 */
                                                                                                                                   /* 0x0000004997977241 */
                                                                                                                                   /* 0x000fe40000001083 */
[----:B------:R-:W0:Y:S03]  /*7d80*/  POPC R73, R149 ;  /* 0x0000009500497309 */ /* 0x000e260000000000 */
[----:B------:R-:W-:Y:S01]  /*7d90*/  HMUL2 R151, R151, c[0x0] [0x180] ;  /* 0x0000600097977a32 */ /* 0x000fe20000000000 */
[----:B0-----:R-:W-:-:S04]  /*7da0*/  LOP3.LUT R73, R73, 0x1, RZ, 0xc0, !PT ;  /* 0x0000000149497812 */ /* 0x001fc800078ec0ff */
[----:B------:R-:W-:Y:S02]  /*7db0*/  ISETP.NE.U32.AND P0, PT, R73, 0x1, PT ;  /* 0x000000014900780c */ /* 0x000fe40003f05070 */
                                                                                                                                   /* 0x200000ff96497241 */
                                                                                                                                   /* 0x000fe40000001083 */
[----:B------:R-:W-:Y:S02]  /*7dd0*/  SEL R150, R158, 0xa820a820, !P0 ;  /* 0xa820a8209e967807 */ /* 0x000fe40004000000 */
[----:B------:R-:W-:Y:S01]  /*7de0*/  ISETP.NE.AND P0, PT, R155, 0xf, PT ;  /* 0x0000000f9b00780c */ /* 0x000fe20003f05270 */
[----:B------:R-:W-:Y:S01]  /*7df0*/  IMAD.SHL.U32 R73, R73, 0x2, RZ ;  /* 0x0000000249497824 */ /* 0x000fe200078e00ff */
                                                                                                                                   /* 0x4040009696957241 */
                                                                                                                                   /* 0x000fc80000000095 */
[----:B------:R-:W-:Y:S02]  /*7e10*/  LOP3.LUT R152, R73, 0x1e, RZ, 0xc0, !PT ;  /* 0x0000001e49987812 */ /* 0x000fe400078ec0ff */
[----:B------:R-:W-:Y:S02]  /*7e20*/  HMNMX2 R73, |R147|, 65504, 65504, PT ;  /* 0x7bff7bff93497840 */ /* 0x000fe40003800200 */
[----:B------:R-:W-:-:S04]  /*7e30*/  SHF.L.U32 R147, R165, R152, RZ ;  /* 0x00000098a5937219 */ /* 0x000fc800000006ff */
[----:B------:R-:W-:Y:S02]  /*7e40*/  LOP3.LUT R147, R147, R149, RZ, 0xfc, !PT ;  /* 0x0000009593937212 */ /* 0x000fe400078efcff */
[----:B------:R-:W-:-:S04]  /*7e50*/  LOP3.LUT R149, R73, 0x80008000, RZ, 0xfc, !PT ;  /* 0x8000800049957812 */ /* 0x000fc800078efcff */
                                                                                                                                   /* 0x0000009549967241 */
                                                                                                                                   /* 0x1c0fe40000000048 */
                                                                                                                                   /* 0x0000009549957241 */
                                                                                                                                   /* 0x000fc60000008048 */
[----:B------:R-:W-:Y:S01]  /*7e80*/  HADD2 R150, R74, R150 ;  /* 0x000000964a967230 */ /* 0x000fe20000000000 */
[----:B------:R-:W-:Y:S01]  /*7e90*/  HMNMX2 R74, |R151|, 65504, 65504, PT ;  /* 0x7bff7bff974a7840 */ /* 0x000fe20003800200 */
[----:B------:R-:W-:-:S04]  /*7ea0*/  HADD2 R146, R146, R149 ;  /* 0x0000009592927230 */ /* 0x000fc80000000000 */
[----:B------:R-:W-:-:S04]  /*7eb0*/  LOP3.LUT R149, R74, 0x80008000, RZ, 0xfc, !PT ;  /* 0x800080004a957812 */ /* 0x000fc800078efcff */
                                                                                                                                   /* 0x000000954a977241 */
                                                                                                                                   /* 0x1c0fe40000000093 */
                                                                                                                                   /* 0x000000954a957241 */
                                                                                                                                   /* 0x000fe40000008093 */
        /* <DEDUP_REMOVED lines=18> */
[----:B------:R-:W-:-:S05]  /*8000*/  HFMA2 R139, -R139, c[0x0] [0x190].H0_H0, R2.H0_H0 ;  /* 0x200064008b8b7a31 */ /* 0x000fca0000040102 */
[C---:B------:R-:W-:Y:S02]  /*8010*/  IDP.2A.HI.S16.S8 R142, R139.reuse, c[0x2][0x4], R142 ;  /* 0x008001008b8e7a26 */ /* 0x040fe4000000368e */
[----:B------:R-:W-:Y:S01]  /*8020*/  IDP.2A.LO.S16.S8 R139, R139, c[0x2][0x0], R144 ;  /* 0x008000008b8b7a26 */ /* 0x000fe20000001690 */
[----:B------:R-:W-:Y:S02]  /*8030*/  SHF.R.U32.HI R144, RZ, 0x10, R69 ;  /* 0x00000010ff907819 */ /* 0x000fe40000011645 */
[----:B------:R-:W-:Y:S01]  /*8040*/  LOP3.LUT R69, R69, 0xffff, RZ, 0xc0, !PT ;  /* 0x0000ffff45457812 */ /* 0x000fe200078ec0ff */
[----:B------:R-:W-:Y:S01]  /*8050*/  LDS R142, [R142] ;  /* 0x000000008e8e7984 */ /* 0x000fe20000000800 */
                                                                                                                                   /* 0x00000091468f7241 */
                                                                                                                                   /* 0x1c0fe40000000090 */
                                                                                                                                   /* 0x0000009146467241 */
                                                                                                                                   /* 0x000fe20000008090 */
[----:B------:R-:W0:Y:S01]  /*8080*/  LDS R141, [R139] ;  /* 0x000000008b8d7984 */ /* 0x000e220000000800 */
[----:B------:R-:W-:-:S02]  /*8090*/  LOP3.LUT R144, R71, 0x80008000, RZ, 0xfc, !PT ;  /* 0x8000800047907812 */ /* 0x000fc400078efcff */
[----:B------:R-:W-:Y:S02]  /*80a0*/  PRMT R70, R70, 0x5410, RZ ;  /* 0x0000541046467816 */ /* 0x000fe400000000ff */
                                                                                                                                   /* 0x0000009047917241 */
                                                                                                                                   /* 0x1c0fe40000008045 */
                                                                                                                                   /* 0x0000009047907241 */
                                                                                                                                   /* 0x000fe40000000045 */
[----:B------:R-:W-:Y:S02]  /*80d0*/  PRMT R145, R145, 0x5410, RZ ;  /* 0x0000541091917816 */ /* 0x000fe400000000ff */
[----:B------:R-:W-:-:S05]  /*80e0*/  HSET2.BF.GE.AND R71, R0.H0_H0, c[0x0] [0x410], PT ;  /* 0x0001040000477633 */ /* 0x000fca0003806880 */
[----:B------:R-:W-:Y:S01]  /*80f0*/  HFMA2 R71, -R71, c[0x0] [0x190].H0_H0, R2.H0_H0 ;  /* 0x2000640047477a31 */ /* 0x000fe20000040102 */
        /* <DEDUP_REMOVED lines=14> */
                                                                                                                                   /* 0x0000009190467241 */
                                                                                                                                   /* 0x0c0fe400000003ff */
                                                                                                                                   /* 0x0000009190477242 */
                                                                                                                                   /* 0x0c0fe400000017ff */
[----:B------:R-:W0:Y:S02]  /*8200*/  POPC R146, R70 ;  /* 0x0000004600927309 */ /* 0x000e240000000000 */
                                                                                                                                   /* 0x0000009190957241 */
                                                                                                                                   /* 0x000fe20000001047 */
[----:B------:R-:W-:-:S04]  /*8220*/  IMAD.SHL.U32 R71, R71, 0x2, RZ ;  /* 0x0000000247477824 */ /* 0x000fc800078e00ff */
[----:B------:R-:W-:Y:S01]  /*8230*/  HMUL2 R149, R149, c[0x0] [0x180] ;  /* 0x0000600095957a32 */ /* 0x000fe20000000000 */
[----:B------:R-:W-:-:S04]  /*8240*/  LOP3.LUT R71, R71, 0x1e, RZ, 0xc0, !PT ;  /* 0x0000001e47477812 */ /* 0x000fc800078ec0ff */
[----:B------:R-:W-:Y:S02]  /*8250*/  SHF.L.U32 R71, R165, R71, RZ ;  /* 0x00000047a5477219 */ /* 0x000fe400000006ff */
[----:B0-----:R-:W-:-:S04]  /*8260*/  LOP3.LUT R146, R146, 0x1, RZ, 0xc0, !PT ;  /* 0x0000000192927812 */ /* 0x001fc800078ec0ff */
[----:B------:R-:W-:-:S04]  /*8270*/  ISETP.NE.U32.AND P0, PT, R146, 0x1, PT ;  /* 0x000000019200780c */ /* 0x000fc80003f05070 */
[----:B------:R-:W-:-:S04]  /*8280*/  SEL R147, R158, 0xa820a820, !P0 ;  /* 0xa820a8209e937807 */ /* 0x000fc80004000000 */
                                                                                                                                   /* 0x4040009393927241 */
                                                                                                                                   /* 0x000fe40000000046 */
                                                                                                                                   /* 0x000000458f467241 */
                                                                                                                                   /* 0x040fe400000003ff */
[----:B------:R-:W-:Y:S02]  /*82b0*/  LOP3.LUT R146, R146, R71, RZ, 0xfc, !PT ;  /* 0x0000004792927212 */ /* 0x000fe400078efcff */
[----:B------:R-:W0:Y:S01]  /*82c0*/  POPC R150, R70 ;  /* 0x0000004600967309 */ /* 0x000e220000000000 */
                                                                                                                                   /* 0x000000458f477242 */
                                                                                                                                   /* 0x000fc800000017ff */
                                                                                                                                   /* 0x000000458f937241 */
                                                                                                                                   /* 0x000fe20000001047 */
        /* <DEDUP_REMOVED lines=8> */
                                                                                                                                   /* 0x4040009696967241 */
                                                                                                                                   /* 0x000fe40000000046 */
[----:B------:R-:W-:Y:S02]  /*8380*/  HMNMX2 R70, |R147|, 65504, 65504, PT ;  /* 0x7bff7bff93467840 */ /* 0x000fe40003800200 */
[----:B------:R-:W-:-:S03]  /*8390*/  LOP3.LUT R147, R150, R71, RZ, 0xfc, !PT ;  /* 0x0000004796937212 */ /* 0x000fc600078efcff */
[----:B------:R-:W-:-:S04]  /*83a0*/  LOP3.LUT R71, R70, 0x80008000, RZ, 0xfc, !PT ;  /* 0x8000800046477812 */ /* 0x000fc800078efcff */
                                                                                                                                   /* 0x0000004746967241 */
                                                                                                                                   /* 0x000fca0000000093 */
[----:B------:R-:W-:Y:S01]  /*83c0*/  HADD2 R143, R143, R150 ;  /* 0x000000968f8f7230 */ /* 0x000fe20000000000 */
                                                                                                                                   /* 0x0000004746967241 */
                                                                                                                                   /* 0x000fe40000008093 */
[----:B------:R-:W-:-:S03]  /*83e0*/  HMNMX2 R71, |R149|, 65504, 65504, PT ;  /* 0x7bff7bff95477840 */ /* 0x000fc60003800200 */
[----:B------:R-:W-:Y:S02]  /*83f0*/  HADD2 R150, R69.H0_H0, R150.H0_H0 ;  /* 0x2000009645967230 */ /* 0x000fe40000000800 */
[----:B------:R-:W-:-:S04]  /*8400*/  LOP3.LUT R69, R71, 0x80008000, RZ, 0xfc, !PT ;  /* 0x8000800047457812 */ /* 0x000fc800078efcff */
                                                                                                                                   /* 0x0000004547957241 */
                                                                                                                                   /* 0x1c0fe40000000092 */
                                                                                                                                   /* 0x0000004547457241 */
                                                                                                                                   /* 0x000fe40000008092 */
        /* <DEDUP_REMOVED lines=23> */
                                                                                                                                   /* 0x0000009144907241 */
                                                                                                                                   /* 0x1c0fe4000000008e */
                                                                                                                                   /* 0x0000009144917241 */
                                                                                                                                   /* 0x000fe2000000808e */
[----:B------:R-:W0:Y:S01]  /*85c0*/  LDS R146, [R139] ;  /* 0x000000008b927984 */ /* 0x000e220000000800 */
[----:B------:R-:W-:Y:S02]  /*85d0*/  SHF.R.U32.HI R142, RZ, 0x10, R66 ;  /* 0x00000010ff8e7819 */ /* 0x000fe40000011642 */
[----:B------:R-:W-:-:S04]  /*85e0*/  LOP3.LUT R66, R67, 0x80008000, RZ, 0xfc, !PT ;  /* 0x8000800043427812 */ /* 0x000fc800078efcff */
                                                                                                                                   /* 0x0000004243447241 */
                                                                                                                                   /* 0x1c0fe4000000008e */
                                                                                                                                   /* 0x0000004243437241 */
                                                                                                                                   /* 0x000fe4000000808e */
        /* <DEDUP_REMOVED lines=18> */
                                                                                                                                   /* 0x0000009244957241 */
                                                                                                                                   /* 0x000fca00000003ff */
[----:B------:R-:W0:Y:S02]  /*8740*/  LDS R67, [R67] ;  /* 0x0000000043437984 */ /* 0x000e240000000800 */
[C-C-:B0-----:R-:W-:Y:S02]  /*8750*/  PRMT R147, R67.reuse, 0x7632, R148.reuse ;  /* 0x0000763243937816 */ /* 0x141fe40000000094 */
[----:B------:R-:W-:Y:S02]  /*8760*/  PRMT R67, R67, 0x7610, R148 ;  /* 0x0000761043437816 */ /* 0x000fe40000000094 */
                                                                                                                                   /* 0x000000ff93427241 */
                                                                                                                                   /* 0x000fca00000003ff */
[----:B------:R-:W-:Y:S01]  /*8780*/  IMAD R66, R66, 0x10, R149 ;  /* 0x0000001042427824 */ /* 0x000fe200078e0295 */
                                                                                                                                   /* 0x0000009244957242 */
                                                                                                                                   /* 0x000fc8000000179c */
                                                                                                                                   /* 0x0000009244967241 */
                                                                                                                                   /* 0x000fc80000001095 */
                                                                                                                                   /* 0x0000009396847242 */
                                                                                                                                   /* 0x000fc80000001784 */
                                                                                                                                   /* 0x0000009396937241 */
                                                                                                                                   /* 0x100fe40000001084 */
[----:B------:R-:W0:Y:S01]  /*87d0*/  POPC R150, R66 ;  /* 0x0000004200967309 */ /* 0x000e220000000000 */
                                                                                                                                   /* 0x200000ff95957241 */
                                                                                                                                   /* 0x000fe40000001084 */
[----:B------:R-:W-:-:S03]  /*87f0*/  HMUL2 R147, R147, c[0x0] [0x180] ;  /* 0x0000600093937a32 */ /* 0x000fc60000000000 */
[----:B------:R-:W-:-:S05]  /*8800*/  IMAD.SHL.U32 R149, R149, 0x2, RZ ;  /* 0x0000000295957824 */ /* 0x000fca00078e00ff */
[----:B------:R-:W-:-:S04]  /*8810*/  LOP3.LUT R149, R149, 0x1e, RZ, 0xc0, !PT ;  /* 0x0000001e95957812 */ /* 0x000fc800078ec0ff */
[----:B------:R-:W-:Y:S02]  /*8820*/  SHF.L.U32 R149, R165, R149, RZ ;  /* 0x00000095a5957219 */ /* 0x000fe400000006ff */
[----:B0-----:R-:W-:-:S04]  /*8830*/  LOP3.LUT R150, R150, 0x1, RZ, 0xc0, !PT ;  /* 0x0000000196967812 */ /* 0x001fc800078ec0ff */
[----:B------:R-:W-:-:S04]  /*8840*/  ISETP.NE.U32.AND P0, PT, R150, 0x1, PT ;  /* 0x000000019600780c */ /* 0x000fc80003f05070 */
[----:B------:R-:W-:-:S04]  /*8850*/  SEL R150, R158, 0xa820a820, !P0 ;  /* 0xa820a8209e967807 */ /* 0x000fc80004000000 */
                                                                                                                                   /* 0x4040009696427241 */
                                                                                                                                   /* 0x000fe40000000042 */
                                                                                                                                   /* 0x0000009190967241 */
                                                                                                                                   /* 0x000fe400000003ff */
[----:B------:R-:W-:Y:S02]  /*8880*/  LOP3.LUT R66, R149, R66, RZ, 0xfc, !PT ;  /* 0x0000004295427212 */ /* 0x000fe400078efcff */
                                                                                                                                   /* 0x000000ff43957241 */
                                                                                                                                   /* 0x000fca00000003ff */
[----:B------:R-:W-:Y:S01]  /*88a0*/  IMAD R149, R149, 0x10, R150 ;  /* 0x0000001095957824 */ /* 0x000fe200078e0296 */
                                                                                                                                   /* 0x0000009190967242 */
                                                                                                                                   /* 0x000fc8000000179c */
                                                                                                                                   /* 0x0000009190977241 */
                                                                                                                                   /* 0x000fc80000001096 */
                                                                                                                                   /* 0x0000004397857242 */
                                                                                                                                   /* 0x000fc80000001785 */
                                                                                                                                   /* 0x0000004397977241 */
                                                                                                                                   /* 0x000fe40000001085 */
[----:B------:R-:W0:Y:S03]  /*88f0*/  POPC R67, R149 ;  /* 0x0000009500437309 */ /* 0x000e260000000000 */
[----:B------:R-:W-:Y:S01]  /*8900*/  HMUL2 R151, R151, c[0x0] [0x180] ;  /* 0x0000600097977a32 */ /* 0x000fe20000000000 */
[----:B0-----:R-:W-:-:S04]  /*8910*/  LOP3.LUT R67, R67, 0x1, RZ, 0xc0, !PT ;  /* 0x0000000143437812 */ /* 0x001fc800078ec0ff */
[----:B------:R-:W-:Y:S02]  /*8920*/  ISETP.NE.U32.AND P0, PT, R67, 0x1, PT ;  /* 0x000000014300780c */ /* 0x000fe40003f05070 */
                                                                                                                                   /* 0x200000ff96437241 */
                                                                                                                                   /* 0x000fe40000001085 */
[----:B------:R-:W-:Y:S02]  /*8940*/  SEL R150, R158, 0xa820a820, !P0 ;  /* 0xa820a8209e967807 */ /* 0x000fe40004000000 */
[----:B------:R-:W-:Y:S01]  /*8950*/  ISETP.NE.AND P0, PT, R155, 0x11, PT ;  /* 0x000000119b00780c */ /* 0x000fe20003f05270 */
[----:B------:R-:W-:Y:S01]  /*8960*/  IMAD.SHL.U32 R67, R67, 0x2, RZ ;  /* 0x0000000243437824 */ /* 0x000fe200078e00ff */
                                                                                                                                   /* 0x4040009696957241 */
                                                                                                                                   /* 0x000fc80000000095 */
[----:B------:R-:W-:Y:S02]  /*8980*/  LOP3.LUT R152, R67, 0x1e, RZ, 0xc0, !PT ;  /* 0x0000001e43987812 */ /* 0x000fe400078ec0ff */
[----:B------:R-:W-:Y:S02]  /*8990*/  HMNMX2 R67, |R147|, 65504, 65504, PT ;  /* 0x7bff7bff93437840 */ /* 0x000fe40003800200 */
[----:B------:R-:W-:-:S04]  /*89a0*/  SHF.L.U32 R147, R165, R152, RZ ;  /* 0x00000098a5937219 */ /* 0x000fc800000006ff */
[----:B------:R-:W-:Y:S02]  /*89b0*/  LOP3.LUT R147, R147, R149, RZ, 0xfc, !PT ;  /* 0x0000009593937212 */ /* 0x000fe400078efcff */
[----:B------:R-:W-:-:S04]  /*89c0*/  LOP3.LUT R149, R67, 0x80008000, RZ, 0xfc, !PT ;  /* 0x8000800043957812 */ /* 0x000fc800078efcff */
                                                                                                                                   /* 0x0000009543967241 */
                                                                                                                                   /* 0x1c0fe40000000042 */
                                                                                                                                   /* 0x0000009543957241 */
                                                                                                                                   /* 0x000fc60000008042 */
[----:B------:R-:W-:Y:S01]  /*89f0*/  HADD2 R150, R68, R150 ;  /* 0x0000009644967230 */ /* 0x000fe20000000000 */
[----:B------:R-:W-:Y:S01]  /*8a00*/  HMNMX2 R68, |R151|, 65504, 65504, PT ;  /* 0x7bff7bff97447840 */ /* 0x000fe20003800200 */
[----:B------:R-:W-:-:S04]  /*8a10*/  HADD2 R146, R146, R149 ;  /* 0x0000009592927230 */ /* 0x000fc80000000000 */
[----:B------:R-:W-:-:S04]  /*8a20*/  LOP3.LUT R149, R68, 0x80008000, RZ, 0xfc, !PT ;  /* 0x8000800044957812 */ /* 0x000fc800078efcff */
                                                                                                                                   /* 0x0000009544977241 */
                                                                                                                                   /* 0x1c0fe40000000093 */
                                                                                                                                   /* 0x0000009544957241 */
                                                                                                                                   /* 0x000fe40000008093 */
        /* <DEDUP_REMOVED lines=24> */
                                                                                                                                   /* 0x0000008e41907241 */
                                                                                                                                   /* 0x1c0fe40000000091 */
                                                                                                                                   /* 0x0000008e41917241 */
                                                                                                                                   /* 0x000fe20000008091 */
[----:B------:R-:W0:Y:S01]  /*8bf0*/  LDS R146, [R139] ;  /* 0x000000008b927984 */ /* 0x000e220000000800 */
[----:B------:R-:W-:Y:S02]  /*8c00*/  SHF.R.U32.HI R142, RZ, 0x10, R63 ;  /* 0x00000010ff8e7819 */ /* 0x000fe4000001163f */
[----:B------:R-:W-:-:S04]  /*8c10*/  LOP3.LUT R63, R64, 0x80008000, RZ, 0xfc, !PT ;  /* 0x80008000403f7812 */ /* 0x000fc800078efcff */
                                                                                                                                   /* 0x0000003f40417241 */
                                                                                                                                   /* 0x1c0fe4000000008e */
                                                                                                                                   /* 0x0000003f40407241 */
                                                                                                                                   /* 0x000fe2000000808e */
        /* <DEDUP_REMOVED lines=19> */
                                                                                                                                   /* 0x0000009241957241 */
                                                                                                                                   /* 0x000fca00000003ff */
[----:B------:R-:W0:Y:S02]  /*8d80*/  LDS R64, [R64] ;  /* 0x0000000040407984 */ /* 0x000e240000000800 */
[C-C-:B0-----:R-:W-:Y:S02]  /*8d90*/  PRMT R147, R64.reuse, 0x7632, R148.reuse ;  /* 0x0000763240937816 */ /* 0x141fe40000000094 */
[----:B------:R-:W-:Y:S02]  /*8da0*/  PRMT R64, R64, 0x7610, R148 ;  /* 0x0000761040407816 */ /* 0x000fe40000000094 */
                                                                                                                                   /* 0x000000ff933f7241 */
                                                                                                                                   /* 0x000fca00000003ff */
[----:B------:R-:W-:Y:S01]  /*8dc0*/  IMAD R63, R63, 0x10, R149 ;  /* 0x000000103f3f7824 */ /* 0x000fe200078e0295 */
                                                                                                                                   /* 0x0000009241957242 */
                                                                                                                                   /* 0x000fc8000000179c */
                                                                                                                                   /* 0x0000009241967241 */
                                                                                                                                   /* 0x000fc80000001095 */
                                                                                                                                   /* 0x0000009396867242 */
                                                                                                                                   /* 0x000fc80000001786 */
                                                                                                                                   /* 0x0000009396937241 */
                                                                                                                                   /* 0x100fe40000001086 */
[----:B------:R-:W0:Y:S01]  /*8e10*/  POPC R150, R63 ;  /* 0x0000003f00967309 */ /* 0x000e220000000000 */
                                                                                                                                   /* 0x200000ff95957241 */
                                                                                                                                   /* 0x000fe40000001086 */
[----:B------:R-:W-:-:S03]  /*8e30*/  HMUL2 R147, R147, c[0x0] [0x180] ;  /* 0x0000600093937a32 */ /* 0x000fc60000000000 */
[----:B------:R-:W-:-:S05]  /*8e40*/  IMAD.SHL.U32 R149, R149, 0x2, RZ ;  /* 0x0000000295957824 */ /* 0x000fca00078e00ff */
[----:B------:R-:W-:-:S04]  /*8e50*/  LOP3.LUT R149, R149, 0x1e, RZ, 0xc0, !PT ;  /* 0x0000001e95957812 */ /* 0x000fc800078ec0ff */
[----:B------:R-:W-:Y:S02]  /*8e60*/  SHF.L.U32 R149, R165, R149, RZ ;  /* 0x00000095a5957219 */ /* 0x000fe400000006ff */
[----:B0-----:R-:W-:-:S04]  /*8e70*/  LOP3.LUT R150, R150, 0x1, RZ, 0xc0, !PT ;  /* 0x0000000196967812 */ /* 0x001fc800078ec0ff */
[----:B------:R-:W-:-:S04]  /*8e80*/  ISETP.NE.U32.AND P0, PT, R150, 0x1, PT ;  /* 0x000000019600780c */ /* 0x000fc80003f05070 */
[----:B------:R-:W-:-:S04]  /*8e90*/  SEL R150, R158, 0xa820a820, !P0 ;  /* 0xa820a8209e967807 */ /* 0x000fc80004000000 */
                                                                                                                                   /* 0x40400096963f7241 */
                                                                                                                                   /* 0x000fe4000000003f */
                                                                                                                                   /* 0x0000009190967241 */
                                                                                                                                   /* 0x000fe400000003ff */
[----:B------:R-:W-:Y:S02]  /*8ec0*/  LOP3.LUT R63, R149, R63, RZ, 0xfc, !PT ;  /* 0x0000003f953f7212 */ /* 0x000fe400078efcff */
                                                                                                                                   /* 0x000000ff40957241 */
                                                                                                                                   /* 0x000fca00000003ff */
[----:B------:R-:W-:Y:S01]  /*8ee0*/  IMAD R149, R149, 0x10, R150 ;  /* 0x0000001095957824 */ /* 0x000fe200078e0296 */
                                                                                                                                   /* 0x0000009190967242 */
                                                                                                                                   /* 0x000fc8000000179c */
                                                                                                                                   /* 0x0000009190977241 */
                                                                                                                                   /* 0x000fc80000001096 */
                                                                                                                                   /* 0x0000004097877242 */
                                                                                                                                   /* 0x000fc80000001787 */
                                                                                                                                   /* 0x0000004097977241 */
                                                                                                                                   /* 0x000fe40000001087 */
[----:B------:R-:W0:Y:S03]  /*8f30*/  POPC R64, R149 ;  /* 0x0000009500407309 */ /* 0x000e260000000000 */
[----:B------:R-:W-:Y:S01]  /*8f40*/  HMUL2 R151, R151, c[0x0] [0x180] ;  /* 0x0000600097977a32 */ /* 0x000fe20000000000 */
[----:B0-----:R-:W-:-:S04]  /*8f50*/  LOP3.LUT R64, R64, 0x1, RZ, 0xc0, !PT ;  /* 0x0000000140407812 */ /* 0x001fc800078ec0ff */
[----:B------:R-:W-:Y:S02]  /*8f60*/  ISETP.NE.U32.AND P0, PT, R64, 0x1, PT ;  /* 0x000000014000780c */ /* 0x000fe40003f05070 */
                                                                                                                                   /* 0x200000ff96407241 */
                                                                                                                                   /* 0x000fe40000001087 */
[----:B------:R-:W-:Y:S02]  /*8f80*/  SEL R150, R158, 0xa820a820, !P0 ;  /* 0xa820a8209e967807 */ /* 0x000fe40004000000 */
[----:B------:R-:W-:Y:S01]  /*8f90*/  ISETP.NE.AND P0, PT, R155, 0x12, PT ;  /* 0x000000129b00780c */ /* 0x000fe20003f05270 */
[----:B------:R-:W-:Y:S01]  /*8fa0*/  IMAD.SHL.U32 R64, R64, 0x2, RZ ;  /* 0x0000000240407824 */ /* 0x000fe200078e00ff */
                                                                                                                                   /* 0x4040009696957241 */
                                                                                                                                   /* 0x000fc80000000095 */
[----:B------:R-:W-:Y:S02]  /*8fc0*/  LOP3.LUT R152, R64, 0x1e, RZ, 0xc0, !PT ;  /* 0x0000001e40987812 */ /* 0x000fe400078ec0ff */
[----:B------:R-:W-:Y:S02]  /*8fd0*/  HMNMX2 R64, |R147|, 65504, 65504, PT ;  /* 0x7bff7bff93407840 */ /* 0x000fe40003800200 */
[----:B------:R-:W-:-:S04]  /*8fe0*/  SHF.L.U32 R147, R165, R152, RZ ;  /* 0x00000098a5937219 */ /* 0x000fc800000006ff */
[----:B------:R-:W-:Y:S02]  /*8ff0*/  LOP3.LUT R147, R147, R149, RZ, 0xfc, !PT ;  /* 0x0000009593937212 */ /* 0x000fe400078efcff */
[C---:B------:R-:W-:Y:S02]  /*9000*/  LOP3.LUT R149, R64.reuse, 0x80008000, RZ, 0xfc, !PT ;  /* 0x8000800040957812 */ /* 0x040fe400078efcff */
[----:B------:R-:W-:Y:S02]  /*9010*/  LOP3.LUT R152, R147, 0xffff, RZ, 0xc0, !PT ;  /* 0x0000ffff93987812 */ /* 0x000fe400078ec0ff */
                                                                                                                                   /* 0x0000009540967241 */
                                                                                                                                   /* 0x1c0fe4000000003f */
                                                                                                                                   /* 0x0000009540957241 */
                                                                                                                                   /* 0x000fe4000000803f */
[----:B------:R-:W-:Y:S01]  /*9040*/  PRMT R63, R63, 0x1054, R152 ;  /* 0x000010543f3f7816 */ /* 0x000fe20000000098 */
[----:B------:R-:W-:Y:S01]  /*9050*/  HADD2 R150, R65, R150 ;  /* 0x0000009641967230 */ /* 0x000fe20000000000 */
[----:B------:R-:W-:Y:S01]  /*9060*/  HMNMX2 R65, |R151|, 65504, 65504, PT ;  /* 0x7bff7bff97417840 */ /* 0x000fe20003800200 */
[----:B------:R-:W-:-:S04]  /*9070*/  HADD2 R146, R146, R149 ;  /* 0x0000009592927230 */ /* 0x000fc80000000000 */
[----:B------:R-:W-:-:S04]  /*9080*/  LOP3.LUT R149, R65, 0x80008000, RZ, 0xfc, !PT ;  /* 0x8000800041957812 */ /* 0x000fc800078efcff */
                                                                                                                                   /* 0x0000009541977241 */
                                                                                                                                   /* 0x1c0fe40000000093 */
                                                                                                                                   /* 0x0000009541957241 */
                                                                                                                                   /* 0x000fc60000008093 */
        /* <DEDUP_REMOVED lines=22> */
                                                                                                                                   /* 0x000000903d8f7241 */
                                                                                                                                   /* 0x1c0fe40000000091 */
                                                                                                                                   /* 0x000000903d3d7241 */
                                                                                                                                   /* 0x000fe20000008091 */
[----:B------:R-:W0:Y:S01]  /*9230*/  LDS R141, [R139] ;  /* 0x000000008b8d7984 */ /* 0x000e220000000800 */
[C---:B------:R-:W-:Y:S02]  /*9240*/  LOP3.LUT R145, R62.reuse, 0x80008000, RZ, 0xfc, !PT ;  /* 0x800080003e917812 */ /* 0x040fe400078efcff */
[----:B------:R-:W-:Y:S02]  /*9250*/  PRMT R61, R61, 0x5410, RZ ;  /* 0x000054103d3d7816 */ /* 0x000fe400000000ff */
                                                                                                                                   /* 0x000000913e927241 */
                                                                                                                                   /* 0x1c0fe4000000803c */
                                                                                                                                   /* 0x000000913e907241 */
                                                                                                                                   /* 0x000fc4000000003c */
        /* <DEDUP_REMOVED lines=16> */
                                                                                                                                   /* 0x00000091903d7241 */
                                                                                                                                   /* 0x0c0fe400000003ff */
                                                                                                                                   /* 0x00000091903e7242 */
                                                                                                                                   /* 0x0c0fe400000017ff */
[----:B------:R-:W0:Y:S02]  /*93a0*/  POPC R146, R61 ;  /* 0x0000003d00927309 */ /* 0x000e240000000000 */
                                                                                                                                   /* 0x0000009190957241 */
                                                                                                                                   /* 0x000fe2000000103e */
[----:B------:R-:W-:-:S04]  /*93c0*/  IMAD.SHL.U32 R62, R62, 0x2, RZ ;  /* 0x000000023e3e7824 */ /* 0x000fc800078e00ff */
[----:B------:R-:W-:Y:S01]  /*93d0*/  HMUL2 R149, R149, c[0x0] [0x180] ;  /* 0x0000600095957a32 */ /* 0x000fe20000000000 */
[----:B------:R-:W-:-:S04]  /*93e0*/  LOP3.LUT R62, R62, 0x1e, RZ, 0xc0, !PT ;  /* 0x0000001e3e3e7812 */ /* 0x000fc800078ec0ff */
[----:B------:R-:W-:Y:S02]  /*93f0*/  SHF.L.U32 R147, R165, R62, RZ ;  /* 0x0000003ea5937219 */ /* 0x000fe400000006ff */
                                                                                                                                   /* 0x0000003c8f3e7242 */
                                                                                                                                   /* 0x000fe400000017ff */
[----:B0-----:R-:W-:-:S04]  /*9410*/  LOP3.LUT R146, R146, 0x1, RZ, 0xc0, !PT ;  /* 0x0000000192927812 */ /* 0x001fc800078ec0ff */
[----:B------:R-:W-:-:S04]  /*9420*/  ISETP.NE.U32.AND P0, PT, R146, 0x1, PT ;  /* 0x000000019200780c */ /* 0x000fc80003f05070 */
[----:B------:R-:W-:-:S04]  /*9430*/  SEL R146, R158, 0xa820a820, !P0 ;  /* 0xa820a8209e927807 */ /* 0x000fc80004000000 */
                                                                                                                                   /* 0x4040009292927241 */
                                                                                                                                   /* 0x000fe4000000003d */
                                                                                                                                   /* 0x0000003c8f3d7241 */
                                                                                                                                   /* 0x0c0fe400000003ff */
[----:B------:R-:W-:Y:S02]  /*9460*/  LOP3.LUT R146, R146, R147, RZ, 0xfc, !PT ;  /* 0x0000009392927212 */ /* 0x000fe400078efcff */
[----:B------:R-:W0:Y:S01]  /*9470*/  POPC R150, R61 ;  /* 0x0000003d00967309 */ /* 0x000e220000000000 */
                                                                                                                                   /* 0x0000003c8f937241 */
                                                                                                                                   /* 0x000fe2000000103e */
        /* <DEDUP_REMOVED lines=8> */
                                                                                                                                   /* 0x4040009696967241 */
                                                                                                                                   /* 0x000fe4000000003d */
[----:B------:R-:W-:Y:S02]  /*9520*/  HMNMX2 R61, |R147|, 65504, 65504, PT ;  /* 0x7bff7bff933d7840 */ /* 0x000fe40003800200 */
[----:B------:R-:W-:-:S03]  /*9530*/  LOP3.LUT R147, R150, R62, RZ, 0xfc, !PT ;  /* 0x0000003e96937212 */ /* 0x000fc600078efcff */
[----:B------:R-:W-:-:S04]  /*9540*/  LOP3.LUT R62, R61, 0x80008000, RZ, 0xfc, !PT ;  /* 0x800080003d3e7812 */ /* 0x000fc800078efcff */
                                                                                                                                   /* 0x0000003e3d967241 */
                                                                                                                                   /* 0x000fca0000000093 */
[----:B------:R-:W-:Y:S01]  /*9560*/  HADD2 R143, R143, R150 ;  /* 0x000000968f8f7230 */ /* 0x000fe20000000000 */
                                                                                                                                   /* 0x0000003e3d967241 */
                                                                                                                                   /* 0x000fe40000008093 */
[----:B------:R-:W-:-:S03]  /*9580*/  HMNMX2 R62, |R149|, 65504, 65504, PT ;  /* 0x7bff7bff953e7840 */ /* 0x000fc60003800200 */
[----:B------:R-:W-:Y:S02]  /*9590*/  HADD2 R150, R60.H0_H0, R150.H0_H0 ;  /* 0x200000963c967230 */ /* 0x000fe40000000800 */
[----:B------:R-:W-:-:S04]  /*95a0*/  LOP3.LUT R60, R62, 0x80008000, RZ, 0xfc, !PT ;  /* 0x800080003e3c7812 */ /* 0x000fc800078efcff */
                                                                                                                                   /* 0x0000003c3e957241 */
                                                                                                                                   /* 0x1c0fe40000000092 */
                                                                                                                                   /* 0x0000003c3e3c7241 */
                                                                                                                                   /* 0x000fc60000008092 */
        /* <DEDUP_REMOVED lines=22> */
                                                                                                                                   /* 0x000000913a8f7241 */
                                                                                                                                   /* 0x1c0fe40000000090 */
                                                                                                                                   /* 0x000000913a3a7241 */
                                                                                                                                   /* 0x000fe20000008090 */
[----:B------:R-:W0:Y:S01]  /*9750*/  LDS R141, [R139] ;  /* 0x000000008b8d7984 */ /* 0x000e220000000800 */
[----:B------:R-:W-:-:S02]  /*9760*/  LOP3.LUT R144, R59, 0x80008000, RZ, 0xfc, !PT ;  /* 0x800080003b907812 */ /* 0x000fc400078efcff */
[----:B------:R-:W-:Y:S02]  /*9770*/  PRMT R58, R58, 0x5410, RZ ;  /* 0x000054103a3a7816 */ /* 0x000fe400000000ff */
                                                                                                                                   /* 0x000000903b917241 */
                                                                                                                                   /* 0x1c0fe40000008039 */
                                                                                                                                   /* 0x000000903b907241 */
                                                                                                                                   /* 0x000fe40000000039 */
        /* <DEDUP_REMOVED lines=17> */
                                                                                                                                   /* 0x00000091903a7241 */
                                                                                                                                   /* 0x0c0fe400000003ff */
                                                                                                                                   /* 0x00000091903b7242 */
                                                                                                                                   /* 0x0c0fe400000017ff */
[----:B------:R-:W0:Y:S02]  /*98d0*/  POPC R146, R58 ;  /* 0x0000003a00927309 */ /* 0x000e240000000000 */
                                                                                                                                   /* 0x0000009190957241 */
                                                                                                                                   /* 0x000fe2000000103b */
[----:B------:R-:W-:-:S04]  /*98f0*/  IMAD.SHL.U32 R59, R59, 0x2, RZ ;  /* 0x000000023b3b7824 */ /* 0x000fc800078e00ff */
[----:B------:R-:W-:Y:S01]  /*9900*/  HMUL2 R149, R149, c[0x0] [0x180] ;  /* 0x0000600095957a32 */ /* 0x000fe20000000000 */
[----:B------:R-:W-:-:S04]  /*9910*/  LOP3.LUT R59, R59, 0x1e, RZ, 0xc0, !PT ;  /* 0x0000001e3b3b7812 */ /* 0x000fc800078ec0ff */
[----:B------:R-:W-:Y:S02]  /*9920*/  SHF.L.U32 R59, R165, R59, RZ ;  /* 0x0000003ba53b7219 */ /* 0x000fe400000006ff */
[----:B0-----:R-:W-:-:S04]  /*9930*/  LOP3.LUT R146, R146, 0x1, RZ, 0xc0, !PT ;  /* 0x0000000192927812 */ /* 0x001fc800078ec0ff */
[----:B------:R-:W-:-:S04]  /*9940*/  ISETP.NE.U32.AND P0, PT, R146, 0x1, PT ;  /* 0x000000019200780c */ /* 0x000fc80003f05070 */
[----:B------:R-:W-:-:S04]  /*9950*/  SEL R147, R158, 0xa820a820, !P0 ;  /* 0xa820a8209e937807 */ /* 0x000fc80004000000 */
                                                                                                                                   /* 0x4040009393927241 */
                                                                                                                                   /* 0x000fe4000000003a */
                                                                                                                                   /* 0x000000398f3a7241 */
                                                                                                                                   /* 0x040fe400000003ff */
[----:B------:R-:W-:Y:S02]  /*9980*/  LOP3.LUT R146, R146, R59, RZ, 0xfc, !PT ;  /* 0x0000003b92927212 */ /* 0x000fe400078efcff */
[----:B------:R-:W0:Y:S01]  /*9990*/  POPC R150, R58 ;  /* 0x0000003a00967309 */ /* 0x000e220000000000 */
                                                                                                                                   /* 0x000000398f3b7242 */
                                                                                                                                   /* 0x000fc800000017ff */
                                                                                                                                   /* 0x000000398f937241 */
                                                                                                                                   /* 0x000fe2000000103b */
        /* <DEDUP_REMOVED lines=8> */
                                                                                                                                   /* 0x4040009696967241 */
                                                                                                                                   /* 0x000fe4000000003a */
[----:B------:R-:W-:Y:S02]  /*9a50*/  HMNMX2 R58, |R147|, 65504, 65504, PT ;  /* 0x7bff7bff933a7840 */ /* 0x000fe40003800200 */
[----:B------:R-:W-:-:S03]  /*9a60*/  LOP3.LUT R147, R150, R59, RZ, 0xfc, !PT ;  /* 0x0000003b96937212 */ /* 0x000fc600078efcff */
[----:B------:R-:W-:-:S04]  /*9a70*/  LOP3.LUT R59, R58, 0x80008000, RZ, 0xfc, !PT ;  /* 0x800080003a3b7812 */ /* 0x000fc800078efcff */
                                                                                                                                   /* 0x0000003b3a967241 */
                                                                                                                                   /* 0x000fca0000000093 */
[----:B------:R-:W-:Y:S01]  /*9a90*/  HADD2 R143, R143, R150 ;  /* 0x000000968f8f7230 */ /* 0x000fe20000000000 */
                                                                                                                                   /* 0x0000003b3a967241 */
                                                                                                                                   /* 0x000fe40000008093 */
[----:B------:R-:W-:-:S03]  /*9ab0*/  HMNMX2 R59, |R149|, 65504, 65504, PT ;  /* 0x7bff7bff953b7840 */ /* 0x000fc60003800200 */
[----:B------:R-:W-:Y:S02]  /*9ac0*/  HADD2 R150, R57.H0_H0, R150.H0_H0 ;  /* 0x2000009639967230 */ /* 0x000fe40000000800 */
[----:B------:R-:W-:-:S04]  /*9ad0*/  LOP3.LUT R57, R59, 0x80008000, RZ, 0xfc, !PT ;  /* 0x800080003b397812 */ /* 0x000fc800078efcff */
                                                                                                                                   /* 0x000000393b957241 */
                                                                                                                                   /* 0x1c0fe40000000092 */
                                                                                                                                   /* 0x000000393b397241 */
                                                                                                                                   /* 0x000fe40000008092 */
        /* <DEDUP_REMOVED lines=23> */
                                                                                                                                   /* 0x00000090378f7241 */
                                                                                                                                   /* 0x1c0fe40000000091 */
                                                                                                                                   /* 0x0000009037377241 */
                                                                                                                                   /* 0x000fe20000008091 */
[----:B------:R-:W0:Y:S01]  /*9c90*/  LDS R141, [R139] ;  /* 0x000000008b8d7984 */ /* 0x000e220000000800 */
[C---:B------:R-:W-:Y:S02]  /*9ca0*/  LOP3.LUT R145, R56.reuse, 0x80008000, RZ, 0xfc, !PT ;  /* 0x8000800038917812 */ /* 0x040fe400078efcff */
[----:B------:R-:W-:Y:S02]  /*9cb0*/  PRMT R55, R55, 0x5410, RZ ;  /* 0x0000541037377816 */ /* 0x000fe400000000ff */
                                                                                                                                   /* 0x0000009138927241 */
                                                                                                                                   /* 0x1c0fe40000008036 */
                                                                                                                                   /* 0x0000009138907241 */
                                                                                                                                   /* 0x000fc40000000036 */
        /* <DEDUP_REMOVED lines=16> */
                                                                                                                                   /* 0x0000009190377241 */
                                                                                                                                   /* 0x0c0fe400000003ff */
                                                                                                                                   /* 0x0000009190387242 */
                                                                                                                                   /* 0x0c0fe400000017ff */
[----:B------:R-:W0:Y:S02]  /*9e00*/  POPC R146, R55 ;  /* 0x0000003700927309 */ /* 0x000e240000000000 */
                                                                                                                                   /* 0x0000009190957241 */
                                                                                                                                   /* 0x000fe20000001038 */
[----:B------:R-:W-:-:S04]  /*9e20*/  IMAD.SHL.U32 R56, R56, 0x2, RZ ;  /* 0x0000000238387824 */ /* 0x000fc800078e00ff */
[----:B------:R-:W-:Y:S01]  /*9e30*/  HMUL2 R149, R149, c[0x0] [0x180] ;  /* 0x0000600095957a32 */ /* 0x000fe20000000000 */
[----:B------:R-:W-:-:S04]  /*9e40*/  LOP3.LUT R56, R56, 0x1e, RZ, 0xc0, !PT ;  /* 0x0000001e38387812 */ /* 0x000fc800078ec0ff */
[----:B------:R-:W-:Y:S02]  /*9e50*/  SHF.L.U32 R147, R165, R56, RZ ;  /* 0x00000038a5937219 */ /* 0x000fe400000006ff */
                                                                                                                                   /* 0x000000368f387242 */
                                                                                                                                   /* 0x000fe400000017ff */
[----:B0-----:R-:W-:-:S04]  /*9e70*/  LOP3.LUT R146, R146, 0x1, RZ, 0xc0, !PT ;  /* 0x0000000192927812 */ /* 0x001fc800078ec0ff */
[----:B------:R-:W-:-:S04]  /*9e80*/  ISETP.NE.U32.AND P0, PT, R146, 0x1, PT ;  /* 0x000000019200780c */ /* 0x000fc80003f05070 */
[----:B------:R-:W-:-:S04]  /*9e90*/  SEL R146, R158, 0xa820a820, !P0 ;  /* 0xa820a8209e927807 */ /* 0x000fc80004000000 */
                                                                                                                                   /* 0x4040009292927241 */
                                                                                                                                   /* 0x000fe40000000037 */
                                                                                                                                   /* 0x000000368f377241 */
                                                                                                                                   /* 0x0c0fe400000003ff */
[----:B------:R-:W-:Y:S02]  /*9ec0*/  LOP3.LUT R146, R146, R147, RZ, 0xfc, !PT ;  /* 0x0000009392927212 */ /* 0x000fe400078efcff */
[----:B------:R-:W0:Y:S01]  /*9ed0*/  POPC R150, R55 ;  /* 0x0000003700967309 */ /* 0x000e220000000000 */
                                                                                                                                   /* 0x000000368f937241 */
                                                                                                                                   /* 0x000fe20000001038 */
        /* <DEDUP_REMOVED lines=8> */
                                                                                                                                   /* 0x4040009696967241 */
                                                                                                                                   /* 0x000fe40000000037 */
[----:B------:R-:W-:Y:S02]  /*9f80*/  HMNMX2 R55, |R147|, 65504, 65504, PT ;  /* 0x7bff7bff93377840 */ /* 0x000fe40003800200 */
[----:B------:R-:W-:-:S03]  /*9f90*/  LOP3.LUT R147, R150, R56, RZ, 0xfc, !PT ;  /* 0x0000003896937212 */ /* 0x000fc600078efcff */
[----:B------:R-:W-:-:S04]  /*9fa0*/  LOP3.LUT R56, R55, 0x80008000, RZ, 0xfc, !PT ;  /* 0x8000800037387812 */ /* 0x000fc800078efcff */
                                                                                                                                   /* 0x0000003837967241 */
                                                                                                                                   /* 0x000fca0000000093 */
[----:B------:R-:W-:Y:S01]  /*9fc0*/  HADD2 R143, R143, R150 ;  /* 0x000000968f8f7230 */ /* 0x000fe20000000000 */
                                                                                                                                   /* 0x0000003837967241 */
                                                                                                                                   /* 0x000fe40000008093 */
[----:B------:R-:W-:-:S03]  /*9fe0*/  HMNMX2 R56, |R149|, 65504, 65504, PT ;  /* 0x7bff7bff95387840 */ /* 0x000fc60003800200 */
[----:B------:R-:W-:Y:S02]  /*9ff0*/  HADD2 R150, R54.H0_H0, R150.H0_H0 ;  /* 0x2000009636967230 */ /* 0x000fe40000000800 */
[----:B------:R-:W-:-:S04]  /*a000*/  LOP3.LUT R54, R56, 0x80008000, RZ, 0xfc, !PT ;  /* 0x8000800038367812 */ /* 0x000fc800078efcff */
                                                                                                                                   /* 0x0000003638957241 */
                                                                                                                                   /* 0x1c0fe40000000092 */
                                                                                                                                   /* 0x0000003638367241 */
                                                                                                                                   /* 0x000fc60000008092 */
        /* <DEDUP_REMOVED lines=9> */
[----:B------:R0:W-:Y:S01]  /*a0c0*/  STS [R139], R145 ;  /* 0x000000918b007388 */ /* 0x0001e20000000800 */
[----:B------:R-:W-:Y:S05]  /*a0d0*/  @!P0 BRA `(.L_x_67) ;  /* 0x00006b8000008947 */ /* 0x000fea0003800000 */
[----:B0-----:R-:W-:Y:S01]  /*a0e0*/  HSET2.BF.GE.AND R139, R0.H0_H0, c[0x0] [0x4c4], PT ;  /* 0x00013100008b7633 */ /* 0x001fe20003806880 */
        /* <DEDUP_REMOVED lines=9> */
                                                                                                                                   /* 0x00000091348f7241 */
                                                                                                                                   /* 0x1c0fe40000000090 */
                                                                                                                                   /* 0x0000009134347241 */
                                                                                                                                   /* 0x000fe20000008090 */
[----:B------:R-:W0:Y:S01]  /*a1a0*/  LDS R141, [R139] ;  /* 0x000000008b8d7984 */ /* 0x000e220000000800 */
[----:B------:R-:W-:-:S02]  /*a1b0*/  LOP3.LUT R144, R53, 0x80008000, RZ, 0xfc, !PT ;  /* 0x8000800035907812 */ /* 0x000fc400078efcff */
[----:B------:R-:W-:Y:S02]  /*a1c0*/  PRMT R52, R52, 0x5410, RZ ;  /* 0x0000541034347816 */ /* 0x000fe400000000ff */
                                                                                                                                   /* 0x0000009035917241 */
                                                                                                                                   /* 0x1c0fe40000008033 */
                                                                                                                                   /* 0x0000009035907241 */
                                                                                                                                   /* 0x000fe40000000033 */
        /* <DEDUP_REMOVED lines=17> */
                                                                                                                                   /* 0x0000009190347241 */
                                                                                                                                   /* 0x0c0fe400000003ff */
                                                                                                                                   /* 0x0000009190357242 */
                                                                                                                                   /* 0x0c0fe400000017ff */
[----:B------:R-:W0:Y:S02]  /*a320*/  POPC R146, R52 ;  /* 0x0000003400927309 */ /* 0x000e240000000000 */
                                                                                                                                   /* 0x0000009190957241 */
                                                                                                                                   /* 0x000fe20000001035 */
[----:B------:R-:W-:-:S04]  /*a340*/  IMAD.SHL.U32 R53, R53, 0x2, RZ ;  /* 0x0000000235357824 */ /* 0x000fc800078e00ff */
[----:B------:R-:W-:Y:S01]  /*a350*/  HMUL2 R149, R149, c[0x0] [0x180] ;  /* 0x0000600095957a32 */ /* 0x000fe20000000000 */
[----:B------:R-:W-:-:S04]  /*a360*/  LOP3.LUT R53, R53, 0x1e, RZ, 0xc0, !PT ;  /* 0x0000001e35357812 */ /* 0x000fc800078ec0ff */
[----:B------:R-:W-:Y:S02]  /*a370*/  SHF.L.U32 R53, R165, R53, RZ ;  /* 0x00000035a5357219 */ /* 0x000fe400000006ff */
[----:B0-----:R-:W-:-:S04]  /*a380*/  LOP3.LUT R146, R146, 0x1, RZ, 0xc0, !PT ;  /* 0x0000000192927812 */ /* 0x001fc800078ec0ff */
[----:B------:R-:W-:-:S04]  /*a390*/  ISETP.NE.U32.AND P0, PT, R146, 0x1, PT ;  /* 0x000000019200780c */ /* 0x000fc80003f05070 */
[----:B------:R-:W-:-:S04]  /*a3a0*/  SEL R147, R158, 0xa820a820, !P0 ;  /* 0xa820a8209e937807 */ /* 0x000fc80004000000 */
                                                                                                                                   /* 0x4040009393927241 */
                                                                                                                                   /* 0x000fe40000000034 */
                                                                                                                                   /* 0x000000338f347241 */
                                                                                                                                   /* 0x040fe400000003ff */
[----:B------:R-:W-:Y:S02]  /*a3d0*/  LOP3.LUT R146, R146, R53, RZ, 0xfc, !PT ;  /* 0x0000003592927212 */ /* 0x000fe400078efcff */
[----:B------:R-:W0:Y:S01]  /*a3e0*/  POPC R150, R52 ;  /* 0x0000003400967309 */ /* 0x000e220000000000 */
                                                                                                                                   /* 0x000000338f357242 */
                                                                                                                                   /* 0x000fc800000017ff */
                                                                                                                                   /* 0x000000338f937241 */
                                                                                                                                   /* 0x000fe20000001035 */
        /* <DEDUP_REMOVED lines=8> */
                                                                                                                                   /* 0x4040009696967241 */
                                                                                                                                   /* 0x000fe40000000034 */
[----:B------:R-:W-:Y:S02]  /*a4a0*/  HMNMX2 R52, |R147|, 65504, 65504, PT ;  /* 0x7bff7bff93347840 */ /* 0x000fe40003800200 */
[----:B------:R-:W-:-:S03]  /*a4b0*/  LOP3.LUT R147, R150, R53, RZ, 0xfc, !PT ;  /* 0x0000003596937212 */ /* 0x000fc600078efcff */
[----:B------:R-:W-:-:S04]  /*a4c0*/  LOP3.LUT R53, R52, 0x80008000, RZ, 0xfc, !PT ;  /* 0x8000800034357812 */ /* 0x000fc800078efcff */
                                                                                                                                   /* 0x0000003534967241 */
                                                                                                                                   /* 0x000fca0000000093 */
[----:B------:R-:W-:Y:S01]  /*a4e0*/  HADD2 R143, R143, R150 ;  /* 0x000000968f8f7230 */ /* 0x000fe20000000000 */
                                                                                                                                   /* 0x0000003534967241 */
                                                                                                                                   /* 0x000fe40000008093 */
[----:B------:R-:W-:-:S03]  /*a500*/  HMNMX2 R53, |R149|, 65504, 65504, PT ;  /* 0x7bff7bff95357840 */ /* 0x000fc60003800200 */
[----:B------:R-:W-:Y:S02]  /*a510*/  HADD2 R150, R51.H0_H0, R150.H0_H0 ;  /* 0x2000009633967230 */ /* 0x000fe40000000800 */
[----:B------:R-:W-:-:S04]  /*a520*/  LOP3.LUT R51, R53, 0x80008000, RZ, 0xfc, !PT ;  /* 0x8000800035337812 */ /* 0x000fc800078efcff */
                                                                                                                                   /* 0x0000003335957241 */
                                                                                                                                   /* 0x1c0fe40000000092 */
                                                                                                                                   /* 0x0000003335337241 */
                                                                                                                                   /* 0x000fe40000008092 */
        /* <DEDUP_REMOVED lines=12> */
[----:B------:R-:W2:Y:S01]  /*a610*/  LDL.LU R164, [R1+0x18] ;  /* 0x0000180001a47983 */ /* 0x000ea20000300800 */
[----:B------:R-:W-:Y:S01]  /*a620*/  HSET2.BF.GE.AND R139, R0.H0_H0, c[0x0] [0x4d0], PT ;  /* 0x00013400008b7633 */ /* 0x000fe20003806880 */
[----:B------:R-:W-:Y:S01]  /*a630*/  IMAD.MOV.U32 R142, RZ, RZ, c[0x0][0x4d4] ;  /* 0x00013500ff8e7624 */ /* 0x000fe200078e00ff */
[----:B------:R-:W-:Y:S01]  /*a640*/  LOP3.LUT R143, R50, 0x80008000, RZ, 0xfc, !PT ;  /* 0x80008000328f7812 */ /* 0x000fe200078efcff */
[----:B------:R-:W-:-:S02]  /*a650*/  IMAD.MOV.U32 R144, RZ, RZ, c[0x0][0x4d8] ;  /* 0x00013600ff907624 */ /* 0x000fc400078e00ff */
[----:B------:R-:W-:Y:S01]  /*a660*/  HFMA2 R141, -R139, c[0x0] [0x190].H0_H0, R2.H0_H0 ;  /* 0x200064008b8d7a31 */ /* 0x000fe20000040102 */
[----:B------:R-:W-:-:S04]  /*a670*/  IMAD.MOV.U32 R146, RZ, RZ, c[0x0][0x4e0] ;  /* 0x00013800ff927624 */ /* 0x000fc800078e00ff */
[C---:B------:R-:W-:Y:S02]  /*a680*/  IDP.2A.LO.S16.S8 R139, R141.reuse, c[0x2][0x0], R142 ;  /* 0x008000008d8b7a26 */ /* 0x040fe4000000168e */
[----:B------:R-:W-:Y:S01]  /*a690*/  IDP.2A.HI.S16.S8 R141, R141, c[0x2][0x4], R144 ;  /* 0x008001008d8d7a26 */ /* 0x000fe20000003690 */
[C---:B------:R-:W-:Y:S02]  /*a6a0*/  LOP3.LUT R144, R49.reuse, 0x80008000, RZ, 0xfc, !PT ;  /* 0x8000800031907812 */ /* 0x040fe400078efcff */
[----:B--2---:R-:W-:Y:S02]  /*a6b0*/  SHF.R.U32.HI R145, RZ, 0x10, R164 ;  /* 0x00000010ff917819 */ /* 0x004fe400000116a4 */
[----:B------:R-:W-:Y:S02]  /*a6c0*/  LOP3.LUT R142, R164, 0xffff, RZ, 0xc0, !PT ;  /* 0x0000ffffa48e7812 */ /* 0x000fe400078ec0ff */
                                                                                                                                   /* 0x0000009031907241 */
                                                                                                                                   /* 0x000fe40000000091 */
[----:B------:R-:W-:-:S02]  /*a6e0*/  HSET2.BF.GE.AND R49, R0.H0_H0, c[0x0] [0x4dc], PT ;  /* 0x0001370000317633 */ /* 0x000fc40003806880 */
                                                                                                                                   /* 0x0000008f328e7241 */
                                                                                                                                   /* 0x000fe4000000008e */
[----:B------:R-:W-:Y:S01]  /*a700*/  LDS R143, [R139] ;  /* 0x000000008b8f7984 */ /* 0x000fe20000000800 */
[----:B------:R-:W-:-:S03]  /*a710*/  HFMA2 R49, -R49, c[0x0] [0x190].H0_H0, R2.H0_H0 ;  /* 0x2000640031317a31 */ /* 0x000fc60000040102 */
[----:B------:R-:W0:Y:S02]  /*a720*/  LDS R50, [R141] ;  /* 0x000000008d327984 */ /* 0x000e240000000800 */
[----:B------:R-:W-:-:S06]  /*a730*/  IDP.2A.LO.S16.S8 R49, R49, c[0x2][0x0], R146 ;  /* 0x0080000031317a26 */ /* 0x000fcc0000001692 */
[----:B------:R-:W1:Y:S01]  /*a740*/  LDS R49, [R49] ;  /* 0x0000000031317984 */ /* 0x000e620000000800 */
[C-C-:B0-----:R-:W-:Y:S02]  /*a750*/  PRMT R145, R143.reuse, 0x5410, R50.reuse ;  /* 0x000054108f917816 */ /* 0x141fe40000000032 */
[----:B------:R-:W-:-:S03]  /*a760*/  PRMT R143, R143, 0x7632, R50 ;  /* 0x000076328f8f7816 */ /* 0x000fc60000000032 */
[----:B------:R-:W-:Y:S02]  /*a770*/  HADD2 R142, R145, -R142 ;  /* 0x8000008e918e7230 */ /* 0x000fe40000000000 */
[----:B------:R-:W-:Y:S01]  /*a780*/  HADD2 R143, R143, -R144 ;  /* 0x800000908f8f7230 */ /* 0x000fe20000000000 */
[----:B-1----:R-:W-:-:S04]  /*a790*/  PRMT R148, R49, 0x7610, R148 ;  /* 0x0000761031947816 */ /* 0x002fc80000000094 */
                                                                                                                                   /* 0x000000948e907241 */
                                                                                                                                   /* 0x0c0fe400000003ff */
                                                                                                                                   /* 0x000000948e917242 */
                                                                                                                                   /* 0x0c0fe400000017ff */
[----:B------:R-:W0:Y:S02]  /*a7c0*/  POPC R146, R144 ;  /* 0x0000009000927309 */ /* 0x000e240000000000 */
                                                                                                                                   /* 0x000000948e327241 */
                                                                                                                                   /* 0x000fe20000001091 */
[----:B------:R-:W-:Y:S01]  /*a7e0*/  IMAD.SHL.U32 R145, R145, 0x2, RZ ;  /* 0x0000000291917824 */ /* 0x000fe200078e00ff */
[----:B------:R-:W-:-:S03]  /*a7f0*/  PRMT R148, R49, 0x7632, R148 ;  /* 0x0000763231947816 */ /* 0x000fc60000000094 */
[----:B------:R-:W-:Y:S01]  /*a800*/  HMUL2 R50, R50, c[0x0] [0x180] ;  /* 0x0000600032327a32 */ /* 0x000fe20000000000 */
                                                                                                                                   /* 0x000000948f317242 */
                                                                                                                                   /* 0x000fc800000017ff */
[----:B------:R-:W-:Y:S02]  /*a820*/  HMNMX2 R50, |R50|, 65504, 65504, PT ;  /* 0x7bff7bff32327840 */ /* 0x000fe40003800200 */
[----:B0-----:R-:W-:-:S04]  /*a830*/  LOP3.LUT R146, R146, 0x1, RZ, 0xc0, !PT ;  /* 0x0000000192927812 */ /* 0x001fc800078ec0ff */
[----:B------:R-:W-:Y:S02]  /*a840*/  ISETP.NE.U32.AND P0, PT, R146, 0x1, PT ;  /* 0x000000019200780c */ /* 0x000fe40003f05070 */
[----:B------:R-:W-:Y:S02]  /*a850*/  LOP3.LUT R146, R145, 0x1e, RZ, 0xc0, !PT ;  /* 0x0000001e91927812 */ /* 0x000fe400078ec0ff */
[----:B------:R-:W-:Y:S02]  /*a860*/  SEL R145, R158, 0xa820a820, !P0 ;  /* 0xa820a8209e917807 */ /* 0x000fe40004000000 */
[----:B------:R-:W-:Y:S02]  /*a870*/  SHF.L.U32 R146, R165, R146, RZ ;  /* 0x00000092a5927219 */ /* 0x000fe400000006ff */
                                                                                                                                   /* 0x4040009191917241 */
                                                                                                                                   /* 0x000fe40000000090 */
                                                                                                                                   /* 0x000000948f907241 */
                                                                                                                                   /* 0x000fc400000003ff */
[----:B------:R-:W-:Y:S02]  /*a8a0*/  LOP3.LUT R145, R145, R146, RZ, 0xfc, !PT ;  /* 0x0000009291917212 */ /* 0x000fe400078efcff */
[----:B------:R-:W0:Y:S01]  /*a8b0*/  POPC R147, R144 ;  /* 0x0000009000937309 */ /* 0x000e220000000000 */
                                                                                                                                   /* 0x000000948f927241 */
                                                                                                                                   /* 0x000fe20000001031 */
[----:B------:R-:W-:-:S04]  /*a8d0*/  IMAD.SHL.U32 R49, R49, 0x2, RZ ;  /* 0x0000000231317824 */ /* 0x000fc800078e00ff */
[----:B------:R-:W-:Y:S01]  /*a8e0*/  HMUL2 R146, R146, c[0x0] [0x180] ;  /* 0x0000600092927a32 */ /* 0x000fe20000000000 */
[----:B------:R-:W-:-:S04]  /*a8f0*/  LOP3.LUT R49, R49, 0x1e, RZ, 0xc0, !PT ;  /* 0x0000001e31317812 */ /* 0x000fc800078ec0ff */
[----:B------:R-:W-:Y:S02]  /*a900*/  SHF.L.U32 R150, R165, R49, RZ ;  /* 0x00000031a5967219 */ /* 0x000fe400000006ff */
[----:B------:R-:W-:Y:S02]  /*a910*/  HMNMX2 R49, |R146|, 65504, 65504, PT ;  /* 0x7bff7bff92317840 */ /* 0x000fe40003800200 */
[----:B0-----:R-:W-:-:S04]  /*a920*/  LOP3.LUT R147, R147, 0x1, RZ, 0xc0, !PT ;  /* 0x0000000193937812 */ /* 0x001fc800078ec0ff */
[----:B------:R-:W-:-:S04]  /*a930*/  ISETP.NE.U32.AND P0, PT, R147, 0x1, PT ;  /* 0x000000019300780c */ /* 0x000fc80003f05070 */
[----:B------:R-:W-:Y:S02]  /*a940*/  SEL R147, R158, 0xa820a820, !P0 ;  /* 0xa820a8209e937807 */ /* 0x000fe40004000000 */
[----:B------:R-:W-:Y:S02]  /*a950*/  ISETP.NE.AND P0, PT, R155, 0x17, PT ;  /* 0x000000179b00780c */ /* 0x000fe40003f05270 */
                                                                                                                                   /* 0x4040009393937241 */
                                                                                                                                   /* 0x000fe40000000090 */
[----:B------:R-:W-:Y:S02]  /*a970*/  LOP3.LUT R144, R49, 0x80008000, RZ, 0xfc, !PT ;  /* 0x8000800031907812 */ /* 0x000fe400078efcff */
[----:B------:R-:W-:-:S04]  /*a980*/  LOP3.LUT R146, R147, R150, RZ, 0xfc, !PT ;  /* 0x0000009693927212 */ /* 0x000fc800078efcff */
                                                                                                                                   /* 0x0000009031907241 */
                                                                                                                                   /* 0x000fca0000000092 */
[----:B------:R-:W-:Y:S01]  /*a9a0*/  HADD2 R143, R143, R144 ;  /* 0x000000908f8f7230 */ /* 0x000fe20000000000 */
[----:B------:R-:W-:-:S04]  /*a9b0*/  LOP3.LUT R144, R50, 0x80008000, RZ, 0xfc, !PT ;  /* 0x8000800032907812 */ /* 0x000fc800078efcff */
                                                                                                                                   /* 0x0000009032937241 */
                                                                                                                                   /* 0x000fe40000000091 */
[----:B------:R-:W-:-:S03]  /*a9d0*/  LOP3.LUT R145, R145, 0xffff, RZ, 0xc0, !PT ;  /* 0x0000ffff91917812 */ /* 0x000fc600078ec0ff */
[----:B------:R-:W-:-:S05]  /*a9e0*/  HADD2 R142, R142, R147 ;  /* 0x000000938e8e7230 */ /* 0x000fca0000000000 */
[C-C-:B------:R-:W-:Y:S02]  /*a9f0*/  PRMT R144, R142.reuse, 0x5410, R143.reuse ;  /* 0x000054108e907816 */ /* 0x140fe4000000008f */
[----:B------:R-:W-:-:S03]  /*aa00*/  PRMT R143, R142, 0x7632, R143 ;  /* 0x000076328e8f7816 */ /* 0x000fc6000000008f */
[----:B------:R-:W-:Y:S04]  /*aa10*/  STS [R139], R144 ;  /* 0x000000908b007388 */ /* 0x000fe80000000800 */
[----:B------:R0:W-:Y:S02]  /*aa20*/  STS [R141], R143 ;  /* 0x0000008f8d007388 */ /* 0x0001e40000000800 */
[----:B0-----:R-:W-:-:S05]  /*aa30*/  PRMT R141, R146, 0x1054, R145 ;  /* 0x00001054928d7816 */ /* 0x001fca0000000091 */
[----:B------:R0:W-:Y:S01]  /*aa40*/  STL [R1+0x18], R141 ;  /* 0x0000188d01007387 */ /* 0x0001e20000100800 */
        /* <DEDUP_REMOVED lines=12> */
                                                                                                                                   /* 0x000000902f8f7241 */
                                                                                                                                   /* 0x1c0fe40000000091 */
                                                                                                                                   /* 0x000000902f2f7241 */
                                                                                                                                   /* 0x000fe20000008091 */
[----:B0-----:R-:W0:Y:S01]  /*ab30*/  LDS R141, [R139] ;  /* 0x000000008b8d7984 */ /* 0x001e220000000800 */
[C---:B------:R-:W-:Y:S02]  /*ab40*/  LOP3.LUT R145, R48.reuse, 0x80008000, RZ, 0xfc, !PT ;  /* 0x8000800030917812 */ /* 0x040fe400078efcff */
[----:B------:R-:W-:Y:S02]  /*ab50*/  PRMT R47, R47, 0x5410, RZ ;  /* 0x000054102f2f7816 */ /* 0x000fe400000000ff */
                                                                                                                                   /* 0x0000009130927241 */
                                                                                                                                   /* 0x1c0fe4000000802e */
                                                                                                                                   /* 0x0000009130907241 */
                                                                                                                                   /* 0x000fc4000000002e */
        /* <DEDUP_REMOVED lines=16> */
                                                                                                                                   /* 0x00000091902f7241 */
                                                                                                                                   /* 0x0c0fe400000003ff */
                                                                                                                                   /* 0x0000009190307242 */
                                                                                                                                   /* 0x0c0fe400000017ff */
[----:B------:R-:W0:Y:S02]  /*aca0*/  POPC R146, R47 ;  /* 0x0000002f00927309 */ /* 0x000e240000000000 */
                                                                                                                                   /* 0x0000009190957241 */
                                                                                                                                   /* 0x000fe20000001030 */
[----:B------:R-:W-:-:S04]  /*acc0*/  IMAD.SHL.U32 R48, R48, 0x2, RZ ;  /* 0x0000000230307824 */ /* 0x000fc800078e00ff */
[----:B------:R-:W-:Y:S01]  /*acd0*/  HMUL2 R149, R149, c[0x0] [0x180] ;  /* 0x0000600095957a32 */ /* 0x000fe20000000000 */
[----:B------:R-:W-:-:S04]  /*ace0*/  LOP3.LUT R48, R48, 0x1e, RZ, 0xc0, !PT ;  /* 0x0000001e30307812 */ /* 0x000fc800078ec0ff */
[----:B------:R-:W-:Y:S02]  /*acf0*/  SHF.L.U32 R147, R165, R48, RZ ;  /* 0x00000030a5937219 */ /* 0x000fe400000006ff */
                                                                                                                                   /* 0x0000002e8f307242 */
                                                                                                                                   /* 0x000fe400000017ff */
[----:B0-----:R-:W-:-:S04]  /*ad10*/  LOP3.LUT R146, R146, 0x1, RZ, 0xc0, !PT ;  /* 0x0000000192927812 */ /* 0x001fc800078ec0ff */
[----:B------:R-:W-:-:S04]  /*ad20*/  ISETP.NE.U32.AND P0, PT, R146, 0x1, PT ;  /* 0x000000019200780c */ /* 0x000fc80003f05070 */
[----:B------:R-:W-:-:S04]  /*ad30*/  SEL R146, R158, 0xa820a820, !P0 ;  /* 0xa820a8209e927807 */ /* 0x000fc80004000000 */
                                                                                                                                   /* 0x4040009292927241 */
                                                                                                                                   /* 0x000fe4000000002f */
                                                                                                                                   /* 0x0000002e8f2f7241 */
                                                                                                                                   /* 0x0c0fe400000003ff */
[----:B------:R-:W-:Y:S02]  /*ad60*/  LOP3.LUT R146, R146, R147, RZ, 0xfc, !PT ;  /* 0x0000009392927212 */ /* 0x000fe400078efcff */
[----:B------:R-:W0:Y:S01]  /*ad70*/  POPC R150, R47 ;  /* 0x0000002f00967309 */ /* 0x000e220000000000 */
                                                                                                                                   /* 0x0000002e8f937241 */
                                                                                                                                   /* 0x000fe20000001030 */
        /* <DEDUP_REMOVED lines=8> */
                                                                                                                                   /* 0x4040009696967241 */
                                                                                                                                   /* 0x000fe4000000002f */
[----:B------:R-:W-:Y:S02]  /*ae20*/  HMNMX2 R47, |R147|, 65504, 65504, PT ;  /* 0x7bff7bff932f7840 */ /* 0x000fe40003800200 */
[----:B------:R-:W-:-:S03]  /*ae30*/  LOP3.LUT R147, R150, R48, RZ, 0xfc, !PT ;  /* 0x0000003096937212 */ /* 0x000fc600078efcff */
[----:B------:R-:W-:-:S04]  /*ae40*/  LOP3.LUT R48, R47, 0x80008000, RZ, 0xfc, !PT ;  /* 0x800080002f307812 */ /* 0x000fc800078efcff */
                                                                                                                                   /* 0x000000302f967241 */
                                                                                                                                   /* 0x000fca0000000093 */
[----:B------:R-:W-:Y:S01]  /*ae60*/  HADD2 R143, R143, R150 ;  /* 0x000000968f8f7230 */ /* 0x000fe20000000000 */
                                                                                                                                   /* 0x000000302f967241 */
                                                                                                                                   /* 0x000fe40000008093 */
[----:B------:R-:W-:-:S03]  /*ae80*/  HMNMX2 R48, |R149|, 65504, 65504, PT ;  /* 0x7bff7bff95307840 */ /* 0x000fc60003800200 */
[----:B------:R-:W-:Y:S02]  /*ae90*/  HADD2 R150, R46.H0_H0, R150.H0_H0 ;  /* 0x200000962e967230 */ /* 0x000fe40000000800 */
[----:B------:R-:W-:-:S04]  /*aea0*/  LOP3.LUT R46, R48, 0x80008000, RZ, 0xfc, !PT ;  /* 0x80008000302e7812 */ /* 0x000fc800078efcff */
                                                                                                                                   /* 0x0000002e30957241 */
                                                                                                                                   /* 0x1c0fe40000000092 */
                                                                                                                                   /* 0x0000002e302e7241 */
                                                                                                                                   /* 0x000fc60000008092 */
        /* <DEDUP_REMOVED lines=22> */
                                                                                                                                   /* 0x000000912c8f7241 */
                                                                                                                                   /* 0x1c0fe40000000090 */
                                                                                                                                   /* 0x000000912c2c7241 */
                                                                                                                                   /* 0x000fe20000008090 */
[----:B------:R-:W0:Y:S01]  /*b050*/  LDS R141, [R139] ;  /* 0x000000008b8d7984 */ /* 0x000e220000000800 */
[----:B------:R-:W-:-:S02]  /*b060*/  LOP3.LUT R144, R45, 0x80008000, RZ, 0xfc, !PT ;  /* 0x800080002d907812 */ /* 0x000fc400078efcff */
[----:B------:R-:W-:Y:S02]  /*b070*/  PRMT R44, R44, 0x5410, RZ ;  /* 0x000054102c2c7816 */ /* 0x000fe400000000ff */
                                                                                                                                   /* 0x000000902d917241 */
                                                                                                                                   /* 0x1c0fe4000000802b */
                                                                                                                                   /* 0x000000902d907241 */
                                                                                                                                   /* 0x000fe4000000002b */
        /* <DEDUP_REMOVED lines=17> */
                                                                                                                                   /* 0x00000091902c7241 */
                                                                                                                                   /* 0x0c0fe400000003ff */
                                                                                                                                   /* 0x00000091902d7242 */
                                                                                                                                   /* 0x0c0fe400000017ff */
[----:B------:R-:W0:Y:S02]  /*b1d0*/  POPC R146, R44 ;  /* 0x0000002c00927309 */ /* 0x000e240000000000 */
                                                                                                                                   /* 0x0000009190957241 */
                                                                                                                                   /* 0x000fe2000000102d */
[----:B------:R-:W-:-:S04]  /*b1f0*/  IMAD.SHL.U32 R45, R45, 0x2, RZ ;  /* 0x000000022d2d7824 */ /* 0x000fc800078e00ff */
[----:B------:R-:W-:Y:S01]  /*b200*/  HMUL2 R149, R149, c[0x0] [0x180] ;  /* 0x0000600095957a32 */ /* 0x000fe20000000000 */
[----:B------:R-:W-:-:S04]  /*b210*/  LOP3.LUT R45, R45, 0x1e, RZ, 0xc0, !PT ;  /* 0x0000001e2d2d7812 */ /* 0x000fc800078ec0ff */
[----:B------:R-:W-:Y:S02]  /*b220*/  SHF.L.U32 R45, R165, R45, RZ ;  /* 0x0000002da52d7219 */ /* 0x000fe400000006ff */
[----:B0-----:R-:W-:-:S04]  /*b230*/  LOP3.LUT R146, R146, 0x1, RZ, 0xc0, !PT ;  /* 0x0000000192927812 */ /* 0x001fc800078ec0ff */
[----:B------:R-:W-:-:S04]  /*b240*/  ISETP.NE.U32.AND P0, PT, R146, 0x1, PT ;  /* 0x000000019200780c */ /* 0x000fc80003f05070 */
[----:B------:R-:W-:-:S04]  /*b250*/  SEL R147, R158, 0xa820a820, !P0 ;  /* 0xa820a8209e937807 */ /* 0x000fc80004000000 */
                                                                                                                                   /* 0x4040009393927241 */
                                                                                                                                   /* 0x000fe4000000002c */
                                                                                                                                   /* 0x0000002b8f2c7241 */
                                                                                                                                   /* 0x040fe400000003ff */
[----:B------:R-:W-:Y:S02]  /*b280*/  LOP3.LUT R146, R146, R45, RZ, 0xfc, !PT ;  /* 0x0000002d92927212 */ /* 0x000fe400078efcff */
[----:B------:R-:W0:Y:S01]  /*b290*/  POPC R150, R44 ;  /* 0x0000002c00967309 */ /* 0x000e220000000000 */
                                                                                                                                   /* 0x0000002b8f2d7242 */
                                                                                                                                   /* 0x000fc800000017ff */
                                                                                                                                   /* 0x0000002b8f937241 */
                                                                                                                                   /* 0x000fe2000000102d */
        /* <DEDUP_REMOVED lines=8> */
                                                                                                                                   /* 0x4040009696967241 */
                                                                                                                                   /* 0x000fe4000000002c */
[----:B------:R-:W-:Y:S02]  /*b350*/  HMNMX2 R44, |R147|, 65504, 65504, PT ;  /* 0x7bff7bff932c7840 */ /* 0x000fe40003800200 */
[----:B------:R-:W-:-:S03]  /*b360*/  LOP3.LUT R147, R150, R45, RZ, 0xfc, !PT ;  /* 0x0000002d96937212 */ /* 0x000fc600078efcff */
[----:B------:R-:W-:-:S04]  /*b370*/  LOP3.LUT R45, R44, 0x80008000, RZ, 0xfc, !PT ;  /* 0x800080002c2d7812 */ /* 0x000fc800078efcff */
                                                                                                                                   /* 0x0000002d2c967241 */
                                                                                                                                   /* 0x000fca0000000093 */
[----:B------:R-:W-:Y:S01]  /*b390*/  HADD2 R143, R143, R150 ;  /* 0x000000968f8f7230 */ /* 0x000fe20000000000 */
                                                                                                                                   /* 0x0000002d2c967241 */
                                                                                                                                   /* 0x000fe40000008093 */
[----:B------:R-:W-:-:S03]  /*b3b0*/  HMNMX2 R45, |R149|, 65504, 65504, PT ;  /* 0x7bff7bff952d7840 */ /* 0x000fc60003800200 */
[----:B------:R-:W-:Y:S02]  /*b3c0*/  HADD2 R150, R43.H0_H0, R150.H0_H0 ;  /* 0x200000962b967230 */ /* 0x000fe40000000800 */
[----:B------:R-:W-:-:S04]  /*b3d0*/  LOP3.LUT R43, R45, 0x80008000, RZ, 0xfc, !PT ;  /* 0x800080002d2b7812 */ /* 0x000fc800078efcff */
                                                                                                                                   /* 0x0000002b2d957241 */
                                                                                                                                   /* 0x1c0fe40000000092 */
                                                                                                                                   /* 0x0000002b2d2b7241 */
                                                                                                                                   /* 0x000fe40000008092 */
        /* <DEDUP_REMOVED lines=9> */
[----:B------:R0:W-:Y:S01]  /*b490*/  STS [R139], R145 ;  /* 0x000000918b007388 */ /* 0x0001e20000000800 */
[----:B------:R-:W-:Y:S05]  /*b4a0*/  @!P0 BRA `(.L_x_69) ;  /* 0x0000577000008947 */ /* 0x000fea0003800000 */
[----:B------:R-:W2:Y:S01]  /*b4b0*/  LDL.LU R151, [R1+0x1c] ;  /* 0x00001c0001977983 */ /* 0x000ea20000300800 */
[----:B0-----:R-:W-:Y:S01]  /*b4c0*/  HSET2.BF.GE.AND R139, R0.H0_H0, c[0x0] [0x518], PT ;  /* 0x00014600008b7633 */ /* 0x001fe20003806880 */
[----:B------:R-:W-:Y:S01]  /*b4d0*/  IMAD.MOV.U32 R142, RZ, RZ, c[0x0][0x51c] ;  /* 0x00014700ff8e7624 */ /* 0x000fe200078e00ff */
[----:B------:R-:W-:Y:S01]  /*b4e0*/  LOP3.LUT R143, R42, 0x80008000, RZ, 0xfc, !PT ;  /* 0x800080002a8f7812 */ /* 0x000fe200078efcff */
[----:B------:R-:W-:-:S02]  /*b4f0*/  IMAD.MOV.U32 R144, RZ, RZ, c[0x0][0x520] ;  /* 0x00014800ff907624 */ /* 0x000fc400078e00ff */
[----:B------:R-:W-:Y:S01]  /*b500*/  HFMA2 R141, -R139, c[0x0] [0x190].H0_H0, R2.H0_H0 ;  /* 0x200064008b8d7a31 */ /* 0x000fe20000040102 */
[----:B------:R-:W-:-:S04]  /*b510*/  IMAD.MOV.U32 R146, RZ, RZ, c[0x0][0x528] ;  /* 0x00014a00ff927624 */ /* 0x000fc800078e00ff */
[C---:B------:R-:W-:Y:S02]  /*b520*/  IDP.2A.LO.S16.S8 R139, R141.reuse, c[0x2][0x0], R142 ;  /* 0x008000008d8b7a26 */ /* 0x040fe4000000168e */
[----:B------:R-:W-:Y:S01]  /*b530*/  IDP.2A.HI.S16.S8 R141, R141, c[0x2][0x4], R144 ;  /* 0x008001008d8d7a26 */ /* 0x000fe20000003690 */
[----:B------:R-:W-:Y:S02]  /*b540*/  LOP3.LUT R144, R41, 0x80008000, RZ, 0xfc, !PT ;  /* 0x8000800029907812 */ /* 0x000fe400078efcff */
[----:B--2---:R-:W-:Y:S02]  /*b550*/  SHF.R.U32.HI R145, RZ, 0x10, R151 ;  /* 0x00000010ff917819 */ /* 0x004fe40000011697 */
[----:B------:R-:W-:Y:S02]  /*b560*/  LOP3.LUT R142, R151, 0xffff, RZ, 0xc0, !PT ;  /* 0x0000ffff978e7812 */ /* 0x000fe400078ec0ff */
                                                                                                                                   /* 0x0000009029907241 */
                                                                                                                                   /* 0x000fe40000000091 */
[----:B------:R-:W-:-:S02]  /*b580*/  HSET2.BF.GE.AND R41, R0.H0_H0, c[0x0] [0x524], PT ;  /* 0x0001490000297633 */ /* 0x000fc40003806880 */
                                                                                                                                   /* 0x0000008f2a8e7241 */
                                                                                                                                   /* 0x000fe4000000008e */
        /* <DEDUP_REMOVED lines=10> */
                                                                                                                                   /* 0x000000948e907241 */
                                                                                                                                   /* 0x0c0fe400000003ff */
                                                                                                                                   /* 0x000000948e917242 */
                                                                                                                                   /* 0x0c0fe400000017ff */
[----:B------:R-:W0:Y:S02]  /*b660*/  POPC R146, R144 ;  /* 0x0000009000927309 */ /* 0x000e240000000000 */
                                                                                                                                   /* 0x000000948e2a7241 */
                                                                                                                                   /* 0x000fe20000001091 */
[----:B------:R-:W-:Y:S01]  /*b680*/  IMAD.SHL.U32 R145, R145, 0x2, RZ ;  /* 0x0000000291917824 */ /* 0x000fe200078e00ff */
[----:B------:R-:W-:-:S03]  /*b690*/  PRMT R148, R41, 0x7632, R148 ;  /* 0x0000763229947816 */ /* 0x000fc60000000094 */
[----:B------:R-:W-:Y:S01]  /*b6a0*/  HMUL2 R42, R42, c[0x0] [0x180] ;  /* 0x000060002a2a7a32 */ /* 0x000fe20000000000 */
                                                                                                                                   /* 0x000000948f297242 */
                                                                                                                                   /* 0x000fc800000017ff */
[----:B------:R-:W-:Y:S02]  /*b6c0*/  HMNMX2 R42, |R42|, 65504, 65504, PT ;  /* 0x7bff7bff2a2a7840 */ /* 0x000fe40003800200 */
[----:B0-----:R-:W-:-:S04]  /*b6d0*/  LOP3.LUT R146, R146, 0x1, RZ, 0xc0, !PT ;  /* 0x0000000192927812 */ /* 0x001fc800078ec0ff */
[----:B------:R-:W-:Y:S02]  /*b6e0*/  ISETP.NE.U32.AND P0, PT, R146, 0x1, PT ;  /* 0x000000019200780c */ /* 0x000fe40003f05070 */
[----:B------:R-:W-:Y:S02]  /*b6f0*/  LOP3.LUT R146, R145, 0x1e, RZ, 0xc0, !PT ;  /* 0x0000001e91927812 */ /* 0x000fe400078ec0ff */
[----:B------:R-:W-:Y:S02]  /*b700*/  SEL R145, R158, 0xa820a820, !P0 ;  /* 0xa820a8209e917807 */ /* 0x000fe40004000000 */
[----:B------:R-:W-:Y:S02]  /*b710*/  SHF.L.U32 R146, R165, R146, RZ ;  /* 0x00000092a5927219 */ /* 0x000fe400000006ff */
                                                                                                                                   /* 0x4040009191917241 */
                                                                                                                                   /* 0x000fe40000000090 */
                                                                                                                                   /* 0x000000948f907241 */
                                                                                                                                   /* 0x000fc400000003ff */
[----:B------:R-:W-:Y:S02]  /*b740*/  LOP3.LUT R145, R145, R146, RZ, 0xfc, !PT ;  /* 0x0000009291917212 */ /* 0x000fe400078efcff */
[----:B------:R-:W0:Y:S01]  /*b750*/  POPC R147, R144 ;  /* 0x0000009000937309 */ /* 0x000e220000000000 */
                                                                                                                                   /* 0x000000948f927241 */
                                                                                                                                   /* 0x000fe20000001029 */
        /* <DEDUP_REMOVED lines=9> */
                                                                                                                                   /* 0x4040009393937241 */
                                                                                                                                   /* 0x000fe40000000090 */
[----:B------:R-:W-:Y:S02]  /*b810*/  LOP3.LUT R144, R41, 0x80008000, RZ, 0xfc, !PT ;  /* 0x8000800029907812 */ /* 0x000fe400078efcff */
[----:B------:R-:W-:-:S04]  /*b820*/  LOP3.LUT R146, R147, R150, RZ, 0xfc, !PT ;  /* 0x0000009693927212 */ /* 0x000fc800078efcff */
                                                                                                                                   /* 0x0000009029907241 */
                                                                                                                                   /* 0x000fca0000000092 */
[----:B------:R-:W-:Y:S01]  /*b840*/  HADD2 R143, R143, R144 ;  /* 0x000000908f8f7230 */ /* 0x000fe20000000000 */
[----:B------:R-:W-:-:S04]  /*b850*/  LOP3.LUT R144, R42, 0x80008000, RZ, 0xfc, !PT ;  /* 0x800080002a907812 */ /* 0x000fc800078efcff */
                                                                                                                                   /* 0x000000902a937241 */
                                                                                                                                   /* 0x000fe40000000091 */
        /* <DEDUP_REMOVED lines=21> */
                                                                                                                                   /* 0x0000009128907241 */
                                                                                                                                   /* 0x1c0fe4000000008e */
                                                                                                                                   /* 0x0000009128917241 */
                                                                                                                                   /* 0x000fe2000000808e */
[----:B------:R-:W0:Y:S01]  /*b9e0*/  LDS R146, [R139] ;  /* 0x000000008b927984 */ /* 0x000e220000000800 */
[----:B------:R-:W-:Y:S02]  /*b9f0*/  SHF.R.U32.HI R142, RZ, 0x10, R38 ;  /* 0x00000010ff8e7819 */ /* 0x000fe40000011626 */
[----:B------:R-:W-:-:S04]  /*ba00*/  LOP3.LUT R38, R39, 0x80008000, RZ, 0xfc, !PT ;  /* 0x8000800027267812 */ /* 0x000fc800078efcff */
                                                                                                                                   /* 0x0000002627287241 */
                                                                                                                                   /* 0x1c0fe4000000008e */
                                                                                                                                   /* 0x0000002627277241 */
                                                                                                                                   /* 0x000fe4000000808e */
        /* <DEDUP_REMOVED lines=18> */
                                                                                                                                   /* 0x0000009228957241 */
                                                                                                                                   /* 0x000fca00000003ff */
[----:B------:R-:W0:Y:S02]  /*bb60*/  LDS R39, [R39] ;  /* 0x0000000027277984 */ /* 0x000e240000000800 */
[C-C-:B0-----:R-:W-:Y:S02]  /*bb70*/  PRMT R147, R39.reuse, 0x7632, R148.reuse ;  /* 0x0000763227937816 */ /* 0x141fe40000000094 */
[----:B------:R-:W-:Y:S02]  /*bb80*/  PRMT R39, R39, 0x7610, R148 ;  /* 0x0000761027277816 */ /* 0x000fe40000000094 */
                                                                                                                                   /* 0x000000ff93267241 */
                                                                                                                                   /* 0x000fca00000003ff */
[----:B------:R-:W-:Y:S01]  /*bba0*/  IMAD R38, R38, 0x10, R149 ;  /* 0x0000001026267824 */ /* 0x000fe200078e0295 */
                                                                                                                                   /* 0x0000009228957242 */
                                                                                                                                   /* 0x000fc8000000179c */
                                                                                                                                   /* 0x0000009228967241 */
                                                                                                                                   /* 0x000fc80000001095 */
                                                                                                                                   /* 0x0000009396887242 */
                                                                                                                                   /* 0x000fc80000001788 */
                                                                                                                                   /* 0x0000009396937241 */
                                                                                                                                   /* 0x100fe40000001088 */
[----:B------:R-:W0:Y:S01]  /*bbf0*/  POPC R150, R38 ;  /* 0x0000002600967309 */ /* 0x000e220000000000 */
                                                                                                                                   /* 0x200000ff95957241 */
                                                                                                                                   /* 0x000fe40000001088 */
[----:B------:R-:W-:-:S03]  /*bc10*/  HMUL2 R147, R147, c[0x0] [0x180] ;  /* 0x0000600093937a32 */ /* 0x000fc60000000000 */
[----:B------:R-:W-:-:S05]  /*bc20*/  IMAD.SHL.U32 R149, R149, 0x2, RZ ;  /* 0x0000000295957824 */ /* 0x000fca00078e00ff */
[----:B------:R-:W-:-:S04]  /*bc30*/  LOP3.LUT R149, R149, 0x1e, RZ, 0xc0, !PT ;  /* 0x0000001e95957812 */ /* 0x000fc800078ec0ff */
[----:B------:R-:W-:Y:S02]  /*bc40*/  SHF.L.U32 R149, R165, R149, RZ ;  /* 0x00000095a5957219 */ /* 0x000fe400000006ff */
[----:B0-----:R-:W-:-:S04]  /*bc50*/  LOP3.LUT R150, R150, 0x1, RZ, 0xc0, !PT ;  /* 0x0000000196967812 */ /* 0x001fc800078ec0ff */
[----:B------:R-:W-:-:S04]  /*bc60*/  ISETP.NE.U32.AND P0, PT, R150, 0x1, PT ;  /* 0x000000019600780c */ /* 0x000fc80003f05070 */
[----:B------:R-:W-:-:S04]  /*bc70*/  SEL R150, R158, 0xa820a820, !P0 ;  /* 0xa820a8209e967807 */ /* 0x000fc80004000000 */
                                                                                                                                   /* 0x4040009696267241 */
                                                                                                                                   /* 0x000fe40000000026 */
                                                                                                                                   /* 0x0000009190967241 */
                                                                                                                                   /* 0x000fe400000003ff */
[----:B------:R-:W-:Y:S02]  /*bca0*/  LOP3.LUT R38, R149, R38, RZ, 0xfc, !PT ;  /* 0x0000002695267212 */ /* 0x000fe400078efcff */
                                                                                                                                   /* 0x000000ff27957241 */
                                                                                                                                   /* 0x000fca00000003ff */
[----:B------:R-:W-:Y:S01]  /*bcc0*/  IMAD R149, R149, 0x10, R150 ;  /* 0x0000001095957824 */ /* 0x000fe200078e0296 */
                                                                                                                                   /* 0x0000009190967242 */
                                                                                                                                   /* 0x000fc8000000179c */
                                                                                                                                   /* 0x0000009190977241 */
                                                                                                                                   /* 0x000fc80000001096 */
                                                                                                                                   /* 0x0000002797897242 */
                                                                                                                                   /* 0x000fc80000001789 */
                                                                                                                                   /* 0x0000002797977241 */
                                                                                                                                   /* 0x000fe40000001089 */
[----:B------:R-:W0:Y:S03]  /*bd10*/  POPC R39, R149 ;  /* 0x0000009500277309 */ /* 0x000e260000000000 */
[----:B------:R-:W-:Y:S01]  /*bd20*/  HMUL2 R151, R151, c[0x0] [0x180] ;  /* 0x0000600097977a32 */ /* 0x000fe20000000000 */
[----:B0-----:R-:W-:-:S04]  /*bd30*/  LOP3.LUT R39, R39, 0x1, RZ, 0xc0, !PT ;  /* 0x0000000127277812 */ /* 0x001fc800078ec0ff */
[----:B------:R-:W-:Y:S02]  /*bd40*/  ISETP.NE.U32.AND P0, PT, R39, 0x1, PT ;  /* 0x000000012700780c */ /* 0x000fe40003f05070 */
                                                                                                                                   /* 0x200000ff96277241 */
                                                                                                                                   /* 0x000fe40000001089 */
[----:B------:R-:W-:Y:S02]  /*bd60*/  SEL R150, R158, 0xa820a820, !P0 ;  /* 0xa820a8209e967807 */ /* 0x000fe40004000000 */
[----:B------:R-:W-:Y:S01]  /*bd70*/  ISETP.NE.AND P0, PT, R155, 0x1b, PT ;  /* 0x0000001b9b00780c */ /* 0x000fe20003f05270 */
[----:B------:R-:W-:Y:S01]  /*bd80*/  IMAD.SHL.U32 R39, R39, 0x2, RZ ;  /* 0x0000000227277824 */ /* 0x000fe200078e00ff */
                                                                                                                                   /* 0x4040009696957241 */
                                                                                                                                   /* 0x000fc80000000095 */
[----:B------:R-:W-:Y:S02]  /*bda0*/  LOP3.LUT R152, R39, 0x1e, RZ, 0xc0, !PT ;  /* 0x0000001e27987812 */ /* 0x000fe400078ec0ff */
[----:B------:R-:W-:Y:S02]  /*bdb0*/  HMNMX2 R39, |R147|, 65504, 65504, PT ;  /* 0x7bff7bff93277840 */ /* 0x000fe40003800200 */
[----:B------:R-:W-:-:S04]  /*bdc0*/  SHF.L.U32 R147, R165, R152, RZ ;  /* 0x00000098a5937219 */ /* 0x000fc800000006ff */
[----:B------:R-:W-:Y:S02]  /*bdd0*/  LOP3.LUT R147, R147, R149, RZ, 0xfc, !PT ;  /* 0x0000009593937212 */ /* 0x000fe400078efcff */
[----:B------:R-:W-:-:S04]  /*bde0*/  LOP3.LUT R149, R39, 0x80008000, RZ, 0xfc, !PT ;  /* 0x8000800027957812 */ /* 0x000fc800078efcff */
                                                                                                                                   /* 0x0000009527967241 */
                                                                                                                                   /* 0x1c0fe40000000026 */
                                                                                                                                   /* 0x0000009527957241 */
                                                                                                                                   /* 0x000fc60000008026 */
[----:B------:R-:W-:Y:S01]  /*be10*/  HADD2 R150, R40, R150 ;  /* 0x0000009628967230 */ /* 0x000fe20000000000 */
[----:B------:R-:W-:Y:S01]  /*be20*/  HMNMX2 R40, |R151|, 65504, 65504, PT ;  /* 0x7bff7bff97287840 */ /* 0x000fe20003800200 */
[----:B------:R-:W-:-:S04]  /*be30*/  HADD2 R146, R146, R149 ;  /* 0x0000009592927230 */ /* 0x000fc80000000000 */
[----:B------:R-:W-:-:S04]  /*be40*/  LOP3.LUT R149, R40, 0x80008000, RZ, 0xfc, !PT ;  /* 0x8000800028957812 */ /* 0x000fc800078efcff */
                                                                                                                                   /* 0x0000009528977241 */
                                                                                                                                   /* 0x1c0fe40000000093 */
                                                                                                                                   /* 0x0000009528957241 */
                                                                                                                                   /* 0x000fe40000008093 */
        /* <DEDUP_REMOVED lines=13> */
[----:B------:R-:W2:Y:S01]  /*bf40*/  LDL.LU R153, [R1+0x20] ;  /* 0x0000200001997983 */ /* 0x000ea20000300800 */
[----:B0-----:R-:W-:Y:S01]  /*bf50*/  HSET2.BF.GE.AND R139, R0.H0_H0, c[0x0] [0x554], PT ;  /* 0x00015500008b7633 */ /* 0x001fe20003806880 */
[----:B------:R-:W-:-:S02]  /*bf60*/  IMAD.MOV.U32 R142, RZ, RZ, c[0x0][0x558] ;  /* 0x00015600ff8e7624 */ /* 0x000fc400078e00ff */
[----:B------:R-:W-:Y:S02]  /*bf70*/  IMAD.MOV.U32 R144, RZ, RZ, c[0x0][0x55c] ;  /* 0x00015700ff907624 */ /* 0x000fe400078e00ff */
[----:B------:R-:W-:-:S05]  /*bf80*/  HFMA2 R141, -R139, c[0x0] [0x190].H0_H0, R2.H0_H0 ;  /* 0x200064008b8d7a31 */ /* 0x000fca0000040102 */
[----:B------:R-:W-:Y:S01]  /*bf90*/  IDP.2A.LO.S16.S8 R139, R141, c[0x2][0x0], R142 ;  /* 0x008000008d8b7a26 */ /* 0x000fe2000000168e */
[----:B------:R-:W-:Y:S01]  /*bfa0*/  LOP3.LUT R142, R37, 0x80008000, RZ, 0xfc, !PT ;  /* 0x80008000258e7812 */ /* 0x000fe200078efcff */
[----:B------:R-:W-:-:S03]  /*bfb0*/  IDP.2A.HI.S16.S8 R141, R141, c[0x2][0x4], R144 ;  /* 0x008001008d8d7a26 */ /* 0x000fc60000003690 */
[----:B------:R-:W-:Y:S01]  /*bfc0*/  LDS R144, [R139] ;  /* 0x000000008b907984 */ /* 0x000fe20000000800 */
[----:B--2---:R-:W-:Y:S02]  /*bfd0*/  LOP3.LUT R143, R153, 0xffff, RZ, 0xc0, !PT ;  /* 0x0000ffff998f7812 */ /* 0x004fe400078ec0ff */
[----:B------:R-:W-:Y:S02]  /*bfe0*/  SHF.R.U32.HI R145, RZ, 0x10, R153 ;  /* 0x00000010ff917819 */ /* 0x000fe40000011699 */
                                                                                                                                   /* 0x0000008e258e7241 */
                                                                                                                                   /* 0x000fe4000000008f */
[----:B------:R-:W0:Y:S01]  /*c000*/  LDS R37, [R141] ;  /* 0x000000008d257984 */ /* 0x000e220000000800 */
[----:B------:R-:W-:-:S04]  /*c010*/  LOP3.LUT R143, R36, 0x80008000, RZ, 0xfc, !PT ;  /* 0x80008000248f7812 */ /* 0x000fc800078efcff */
                                                                                                                                   /* 0x0000008f248f7241 */
                                                                                                                                   /* 0x000fe40000000091 */
[----:B------:R-:W-:-:S05]  /*c030*/  HSET2.BF.GE.AND R36, R0.H0_H0, c[0x0] [0x560], PT ;  /* 0x0001580000247633 */ /* 0x000fca0003806880 */
[----:B------:R-:W-:Y:S01]  /*c040*/  HFMA2 R36, -R36, c[0x0] [0x190].H0_H0, R2.H0_H0 ;  /* 0x2000640024247a31 */ /* 0x000fe20000040102 */
[C-C-:B0-----:R-:W-:Y:S02]  /*c050*/  PRMT R145, R144.reuse, 0x5410, R37.reuse ;  /* 0x0000541090917816 */ /* 0x141fe40000000025 */
[----:B------:R-:W-:-:S03]  /*c060*/  PRMT R144, R144, 0x7632, R37 ;  /* 0x0000763290907816 */ /* 0x000fc60000000025 */
[----:B------:R-:W-:Y:S01]  /*c070*/  HADD2 R142, R145, -R142 ;  /* 0x8000008e918e7230 */ /* 0x000fe20000000000 */
[----:B------:R-:W-:Y:S01]  /*c080*/  IMAD.MOV.U32 R145, RZ, RZ, c[0x0][0x564] ;  /* 0x00015900ff917624 */ /* 0x000fe200078e00ff */
[----:B------:R-:W-:-:S03]  /*c090*/  HADD2 R143, R144, -R143 ;  /* 0x8000008f908f7230 */ /* 0x000fc60000000000 */
[----:B------:R-:W-:-:S06]  /*c0a0*/  IDP.2A.LO.S16.S8 R145, R36, c[0x2][0x0], R145 ;  /* 0x0080000024917a26 */ /* 0x000fcc0000001691 */
[----:B------:R-:W0:Y:S02]  /*c0b0*/  LDS R145, [R145] ;  /* 0x0000000091917984 */ /* 0x000e240000000800 */
[----:B0-----:R-:W-:-:S04]  /*c0c0*/  PRMT R148, R145, 0x7610, R148 ;  /* 0x0000761091947816 */ /* 0x001fc80000000094 */
                                                                                                                                   /* 0x000000948e247241 */
                                                                                                                                   /* 0x0c0fe400000003ff */
                                                                                                                                   /* 0x000000948e907242 */
                                                                                                                                   /* 0x0c0fe400000017ff */
[----:B------:R-:W0:Y:S02]  /*c0f0*/  POPC R146, R36 ;  /* 0x0000002400927309 */ /* 0x000e240000000000 */
                                                                                                                                   /* 0x000000948e257241 */
                                                                                                                                   /* 0x000fe20000001090 */
[----:B------:R-:W-:Y:S01]  /*c110*/  IMAD.SHL.U32 R144, R144, 0x2, RZ ;  /* 0x0000000290907824 */ /* 0x000fe200078e00ff */
[----:B------:R-:W-:-:S03]  /*c120*/  PRMT R148, R145, 0x7632, R148 ;  /* 0x0000763291947816 */ /* 0x000fc60000000094 */
[----:B------:R-:W-:Y:S01]  /*c130*/  HMUL2 R37, R37, c[0x0] [0x180] ;  /* 0x0000600025257a32 */ /* 0x000fe20000000000 */
                                                                                                                                   /* 0x000000948f917241 */
                                                                                                                                   /* 0x000fc800000003ff */
[----:B------:R-:W-:Y:S02]  /*c150*/  HMNMX2 R37, |R37|, 65504, 65504, PT ;  /* 0x7bff7bff25257840 */ /* 0x000fe40003800200 */
[----:B0-----:R-:W-:-:S04]  /*c160*/  LOP3.LUT R146, R146, 0x1, RZ, 0xc0, !PT ;  /* 0x0000000192927812 */ /* 0x001fc800078ec0ff */
[----:B------:R-:W-:Y:S02]  /*c170*/  ISETP.NE.U32.AND P0, PT, R146, 0x1, PT ;  /* 0x000000019200780c */ /* 0x000fe40003f05070 */
[----:B------:R-:W-:Y:S02]  /*c180*/  LOP3.LUT R146, R144, 0x1e, RZ, 0xc0, !PT ;  /* 0x0000001e90927812 */ /* 0x000fe400078ec0ff */
[----:B------:R-:W-:-:S04]  /*c190*/  SEL R147, R158, 0xa820a820, !P0 ;  /* 0xa820a8209e937807 */ /* 0x000fc80004000000 */
                                                                                                                                   /* 0x4040009393907241 */
                                                                                                                                   /* 0x000fe40000000024 */
[----:B------:R-:W-:Y:S02]  /*c1b0*/  SHF.L.U32 R147, R165, R146, RZ ;  /* 0x00000092a5937219 */ /* 0x000fe400000006ff */
                                                                                                                                   /* 0x000000948f247242 */
                                                                                                                                   /* 0x0c0fe400000017ff */
[----:B------:R-:W-:Y:S02]  /*c1d0*/  LOP3.LUT R144, R144, R147, RZ, 0xfc, !PT ;  /* 0x0000009390907212 */ /* 0x000fe400078efcff */
[----:B------:R-:W0:Y:S01]  /*c1e0*/  POPC R147, R145 ;  /* 0x0000009100937309 */ /* 0x000e220000000000 */
                                                                                                                                   /* 0x000000948f927241 */
                                                                                                                                   /* 0x000fe20000001024 */
[----:B------:R-:W-:-:S04]  /*c200*/  IMAD.SHL.U32 R36, R36, 0x2, RZ ;  /* 0x0000000224247824 */ /* 0x000fc800078e00ff */
[----:B------:R-:W-:Y:S01]  /*c210*/  HMUL2 R146, R146, c[0x0] [0x180] ;  /* 0x0000600092927a32 */ /* 0x000fe20000000000 */
[----:B------:R-:W-:Y:S02]  /*c220*/  LOP3.LUT R36, R36, 0x1e, RZ, 0xc0, !PT ;  /* 0x0000001e24247812 */ /* 0x000fe400078ec0ff */
[----:B0-----:R-:W-:-:S04]  /*c230*/  LOP3.LUT R147, R147, 0x1, RZ, 0xc0, !PT ;  /* 0x0000000193937812 */ /* 0x001fc800078ec0ff */
[----:B------:R-:W-:-:S04]  /*c240*/  ISETP.NE.U32.AND P0, PT, R147, 0x1, PT ;  /* 0x000000019300780c */ /* 0x000fc80003f05070 */
[----:B------:R-:W-:Y:S02]  /*c250*/  SEL R150, R158, 0xa820a820, !P0 ;  /* 0xa820a8209e967807 */ /* 0x000fe40004000000 */
[----:B------:R-:W-:Y:S02]  /*c260*/  ISETP.NE.AND P0, PT, R155, 0x1c, PT ;  /* 0x0000001c9b00780c */ /* 0x000fe40003f05270 */
                                                                                                                                   /* 0x4040009696937241 */
                                                                                                                                   /* 0x000fe40000000091 */
[----:B------:R-:W-:Y:S02]  /*c280*/  SHF.L.U32 R150, R165, R36, RZ ;  /* 0x00000024a5967219 */ /* 0x000fe400000006ff */
[----:B------:R-:W-:Y:S02]  /*c290*/  HMNMX2 R36, |R146|, 65504, 65504, PT ;  /* 0x7bff7bff92247840 */ /* 0x000fe40003800200 */
[----:B------:R-:W-:-:S03]  /*c2a0*/  LOP3.LUT R147, R147, R150, RZ, 0xfc, !PT ;  /* 0x0000009693937212 */ /* 0x000fc600078efcff */
[----:B------:R-:W-:-:S04]  /*c2b0*/  LOP3.LUT R145, R36, 0x80008000, RZ, 0xfc, !PT ;  /* 0x8000800024917812 */ /* 0x000fc800078efcff */
                                                                                                                                   /* 0x0000009124927241 */
                                                                                                                                   /* 0x000fe40000000093 */
[----:B------:R-:W-:-:S03]  /*c2d0*/  LOP3.LUT R145, R37, 0x80008000, RZ, 0xfc, !PT ;  /* 0x8000800025917812 */ /* 0x000fc600078efcff */
[----:B------:R-:W-:Y:S01]  /*c2e0*/  HADD2 R143, R143, R146 ;  /* 0x000000928f8f7230 */ /* 0x000fe20000000000 */
                                                                                                                                   /* 0x0000009125917241 */
                                                                                                                                   /* 0x000fe40000000090 */
        /* <DEDUP_REMOVED lines=20> */
                                                                                                                                   /* 0x00000091228f7241 */
                                                                                                                                   /* 0x1c0fe40000000090 */
                                                                                                                                   /* 0x0000009122227241 */
                                                                                                                                   /* 0x000fe20000008090 */
[----:B------:R-:W0:Y:S01]  /*c460*/  LDS R141, [R139] ;  /* 0x000000008b8d7984 */ /* 0x000e220000000800 */
[----:B------:R-:W-:-:S02]  /*c470*/  LOP3.LUT R144, R35, 0x80008000, RZ, 0xfc, !PT ;  /* 0x8000800023907812 */ /* 0x000fc400078efcff */
[----:B------:R-:W-:Y:S02]  /*c480*/  PRMT R34, R34, 0x5410, RZ ;  /* 0x0000541022227816 */ /* 0x000fe400000000ff */
                                                                                                                                   /* 0x0000009023917241 */
                                                                                                                                   /* 0x1c0fe40000008021 */
                                                                                                                                   /* 0x0000009023907241 */
                                                                                                                                   /* 0x000fe40000000021 */
        /* <DEDUP_REMOVED lines=17> */
                                                                                                                                   /* 0x0000009190227241 */
                                                                                                                                   /* 0x0c0fe400000003ff */
                                                                                                                                   /* 0x0000009190237242 */
                                                                                                                                   /* 0x0c0fe400000017ff */
[----:B------:R-:W0:Y:S02]  /*c5e0*/  POPC R146, R34 ;  /* 0x0000002200927309 */ /* 0x000e240000000000 */
                                                                                                                                   /* 0x0000009190957241 */
                                                                                                                                   /* 0x000fe20000001023 */
[----:B------:R-:W-:-:S04]  /*c600*/  IMAD.SHL.U32 R35, R35, 0x2, RZ ;  /* 0x0000000223237824 */ /* 0x000fc800078e00ff */
[----:B------:R-:W-:Y:S01]  /*c610*/  HMUL2 R149, R149, c[0x0] [0x180] ;  /* 0x0000600095957a32 */ /* 0x000fe20000000000 */
[----:B------:R-:W-:-:S04]  /*c620*/  LOP3.LUT R35, R35, 0x1e, RZ, 0xc0, !PT ;  /* 0x0000001e23237812 */ /* 0x000fc800078ec0ff */
[----:B------:R-:W-:Y:S02]  /*c630*/  SHF.L.U32 R35, R165, R35, RZ ;  /* 0x00000023a5237219 */ /* 0x000fe400000006ff */
[----:B0-----:R-:W-:-:S04]  /*c640*/  LOP3.LUT R146, R146, 0x1, RZ, 0xc0, !PT ;  /* 0x0000000192927812 */ /* 0x001fc800078ec0ff */
[----:B------:R-:W-:-:S04]  /*c650*/  ISETP.NE.U32.AND P0, PT, R146, 0x1, PT ;  /* 0x000000019200780c */ /* 0x000fc80003f05070 */
[----:B------:R-:W-:-:S04]  /*c660*/  SEL R147, R158, 0xa820a820, !P0 ;  /* 0xa820a8209e937807 */ /* 0x000fc80004000000 */
                                                                                                                                   /* 0x4040009393927241 */
                                                                                                                                   /* 0x000fe40000000022 */
                                                                                                                                   /* 0x000000218f227241 */
                                                                                                                                   /* 0x040fe400000003ff */
[----:B------:R-:W-:Y:S02]  /*c690*/  LOP3.LUT R146, R146, R35, RZ, 0xfc, !PT ;  /* 0x0000002392927212 */ /* 0x000fe400078efcff */
[----:B------:R-:W0:Y:S01]  /*c6a0*/  POPC R150, R34 ;  /* 0x0000002200967309 */ /* 0x000e220000000000 */
                                                                                                                                   /* 0x000000218f237242 */
                                                                                                                                   /* 0x000fc800000017ff */
                                                                                                                                   /* 0x000000218f937241 */
                                                                                                                                   /* 0x000fe20000001023 */
        /* <DEDUP_REMOVED lines=8> */
                                                                                                                                   /* 0x4040009696967241 */
                                                                                                                                   /* 0x000fe40000000022 */
[----:B------:R-:W-:Y:S02]  /*c760*/  HMNMX2 R34, |R147|, 65504, 65504, PT ;  /* 0x7bff7bff93227840 */ /* 0x000fe40003800200 */
[----:B------:R-:W-:-:S03]  /*c770*/  LOP3.LUT R147, R150, R35, RZ, 0xfc, !PT ;  /* 0x0000002396937212 */ /* 0x000fc600078efcff */
[----:B------:R-:W-:-:S04]  /*c780*/  LOP3.LUT R35, R34, 0x80008000, RZ, 0xfc, !PT ;  /* 0x8000800022237812 */ /* 0x000fc800078efcff */
                                                                                                                                   /* 0x0000002322967241 */
                                                                                                                                   /* 0x000fca0000000093 */
[----:B------:R-:W-:Y:S01]  /*c7a0*/  HADD2 R143, R143, R150 ;  /* 0x000000968f8f7230 */ /* 0x000fe20000000000 */
                                                                                                                                   /* 0x0000002322967241 */
                                                                                                                                   /* 0x000fe40000008093 */
[----:B------:R-:W-:-:S03]  /*c7c0*/  HMNMX2 R35, |R149|, 65504, 65504, PT ;  /* 0x7bff7bff95237840 */ /* 0x000fc60003800200 */
[----:B------:R-:W-:Y:S02]  /*c7d0*/  HADD2 R150, R33.H0_H0, R150.H0_H0 ;  /* 0x2000009621967230 */ /* 0x000fe40000000800 */
[----:B------:R-:W-:-:S04]  /*c7e0*/  LOP3.LUT R33, R35, 0x80008000, RZ, 0xfc, !PT ;  /* 0x8000800023217812 */ /* 0x000fc800078efcff */
                                                                                                                                   /* 0x0000002123957241 */
                                                                                                                                   /* 0x1c0fe40000000092 */
                                                                                                                                   /* 0x0000002123217241 */
                                                                                                                                   /* 0x000fe40000008092 */
        /* <DEDUP_REMOVED lines=23> */
                                                                                                                                   /* 0x000000901f907241 */
                                                                                                                                   /* 0x000fe40000000091 */
[----:B------:R-:W-:-:S02]  /*c990*/  HSET2.BF.GE.AND R31, R0.H0_H0, c[0x0] [0x590], PT ;  /* 0x00016400001f7633 */ /* 0x000fc40003806880 */
                                                                                                                                   /* 0x0000008f208e7241 */
                                                                                                                                   /* 0x000fe4000000008e */
        /* <DEDUP_REMOVED lines=10> */
                                                                                                                                   /* 0x000000948e907241 */
                                                                                                                                   /* 0x0c0fe400000003ff */
                                                                                                                                   /* 0x000000948e917242 */
                                                                                                                                   /* 0x0c0fe400000017ff */
[----:B------:R-:W0:Y:S02]  /*ca70*/  POPC R146, R144 ;  /* 0x0000009000927309 */ /* 0x000e240000000000 */
                                                                                                                                   /* 0x000000948e207241 */
                                                                                                                                   /* 0x000fe20000001091 */
[----:B------:R-:W-:Y:S01]  /*ca90*/  IMAD.SHL.U32 R145, R145, 0x2, RZ ;  /* 0x0000000291917824 */ /* 0x000fe200078e00ff */
[----:B------:R-:W-:-:S03]  /*caa0*/  PRMT R148, R31, 0x7632, R148 ;  /* 0x000076321f947816 */ /* 0x000fc60000000094 */
[----:B------:R-:W-:Y:S01]  /*cab0*/  HMUL2 R32, R32, c[0x0] [0x180] ;  /* 0x0000600020207a32 */ /* 0x000fe20000000000 */
                                                                                                                                   /* 0x000000948f1f7242 */
                                                                                                                                   /* 0x000fc800000017ff */
[----:B------:R-:W-:Y:S02]  /*cad0*/  HMNMX2 R32, |R32|, 65504, 65504, PT ;  /* 0x7bff7bff20207840 */ /* 0x000fe40003800200 */
[----:B0-----:R-:W-:-:S04]  /*cae0*/  LOP3.LUT R146, R146, 0x1, RZ, 0xc0, !PT ;  /* 0x0000000192927812 */ /* 0x001fc800078ec0ff */
[----:B------:R-:W-:Y:S02]  /*caf0*/  ISETP.NE.U32.AND P0, PT, R146, 0x1, PT ;  /* 0x000000019200780c */ /* 0x000fe40003f05070 */
[----:B------:R-:W-:Y:S02]  /*cb00*/  LOP3.LUT R146, R145, 0x1e, RZ, 0xc0, !PT ;  /* 0x0000001e91927812 */ /* 0x000fe400078ec0ff */
[----:B------:R-:W-:Y:S02]  /*cb10*/  SEL R145, R158, 0xa820a820, !P0 ;  /* 0xa820a8209e917807 */ /* 0x000fe40004000000 */
[----:B------:R-:W-:Y:S02]  /*cb20*/  SHF.L.U32 R146, R165, R146, RZ ;  /* 0x00000092a5927219 */ /* 0x000fe400000006ff */
                                                                                                                                   /* 0x4040009191917241 */
                                                                                                                                   /* 0x000fe40000000090 */
                                                                                                                                   /* 0x000000948f907241 */
                                                                                                                                   /* 0x000fc400000003ff */
[----:B------:R-:W-:Y:S02]  /*cb50*/  LOP3.LUT R145, R145, R146, RZ, 0xfc, !PT ;  /* 0x0000009291917212 */ /* 0x000fe400078efcff */
[----:B------:R-:W0:Y:S01]  /*cb60*/  POPC R147, R144 ;  /* 0x0000009000937309 */ /* 0x000e220000000000 */
                                                                                                                                   /* 0x000000948f927241 */
                                                                                                                                   /* 0x000fe2000000101f */
        /* <DEDUP_REMOVED lines=9> */
                                                                                                                                   /* 0x4040009393937241 */
                                                                                                                                   /* 0x000fe40000000090 */
[----:B------:R-:W-:Y:S02]  /*cc20*/  LOP3.LUT R144, R31, 0x80008000, RZ, 0xfc, !PT ;  /* 0x800080001f907812 */ /* 0x000fe400078efcff */
[----:B------:R-:W-:-:S04]  /*cc30*/  LOP3.LUT R146, R147, R150, RZ, 0xfc, !PT ;  /* 0x0000009693927212 */ /* 0x000fc800078efcff */
                                                                                                                                   /* 0x000000901f907241 */
                                                                                                                                   /* 0x000fca0000000092 */
[----:B------:R-:W-:Y:S01]  /*cc50*/  HADD2 R143, R143, R144 ;  /* 0x000000908f8f7230 */ /* 0x000fe20000000000 */
[----:B------:R-:W-:-:S04]  /*cc60*/  LOP3.LUT R144, R32, 0x80008000, RZ, 0xfc, !PT ;  /* 0x8000800020907812 */ /* 0x000fc800078efcff */
                                                                                                                                   /* 0x0000009020937241 */
                                                                                                                                   /* 0x000fe40000000091 */
        /* <DEDUP_REMOVED lines=9> */
[----:B------:R-:W-:Y:S05]  /*cd10*/  @!P0 BRA `(.L_x_64) ;  /* 0x00003f9000008947 */ /* 0x000fea0003800000 */
[----:B------:R-:W-:Y:S01]  /*cd20*/  LOP3.LUT R144, R28, 0xffff, RZ, 0xc0, !PT ;  /* 0x0000ffff1c907812 */ /* 0x000fe200078ec0ff */
[----:B------:R-:W-:Y:S01]  /*cd30*/  IMAD.MOV.U32 R145, RZ, RZ, c[0x0][0x5a0] ;  /* 0x00016800ff917624 */ /* 0x000fe200078e00ff */
[----:B------:R-:W-:Y:S01]  /*cd40*/  SHF.R.U32.HI R28, RZ, 0x10, R28 ;  /* 0x00000010ff1c7819 */ /* 0x000fe2000001161c */
[----:B------:R-:W-:Y:S01]  /*cd50*/  IMAD.MOV.U32 R143, RZ, RZ, c[0x0][0x5a4] ;  /* 0x00016900ff8f7624 */ /* 0x000fe200078e00ff */
[----:B------:R-:W-:-:S02]  /*cd60*/  LOP3.LUT R146, R29, 0x80008000, RZ, 0xfc, !PT ;  /* 0x800080001d927812 */ /* 0x000fc400078efcff */
[C---:B------:R-:W-:Y:S02]  /*cd70*/  LOP3.LUT R139, R30.reuse, 0x80008000, RZ, 0xfc, !PT ;  /* 0x800080001e8b7812 */ /* 0x040fe400078efcff */
                                                                                                                                   /* 0x000000921d8d7241 */
                                                                                                                                   /* 0x1c0fe4000000001c */
                                                                                                                                   /* 0x000000921d927241 */
                                                                                                                                   /* 0x000fe4000000801c */
[C---:B------:R-:W-:Y:S02]  /*cda0*/  HSET2.BF.GE.AND R28, R0.reuse.H0_H0, c[0x0] [0x59c], PT ;  /* 0x00016700001c7633 */ /* 0x040fe40003806880 */
[----:B------:R-:W-:Y:S02]  /*cdb0*/  HSET2.BF.GE.AND R29, R0.H0_H0, c[0x0] [0x5a8], PT ;  /* 0x00016a00001d7633 */ /* 0x000fe40003806880 */
                                                                                                                                   /* 0x0000008b1e8e7241 */
                                                                                                                                   /* 0x1c0fe20000000090 */
[--C-:B------:R-:W-:Y:S01]  /*cdd0*/  HFMA2 R28, -R28, c[0x0] [0x190].H0_H0, R2.reuse.H0_H0 ;  /* 0x200064001c1c7a31 */ /* 0x100fe20000040102 */
                                                                                                                                   /* 0x0000008b1e907241 */
                                                                                                                                   /* 0x000fe20000008090 */
[----:B------:R-:W-:Y:S01]  /*cdf0*/  HFMA2 R29, -R29, c[0x0] [0x190].H0_H0, R2.H0_H0 ;  /* 0x200064001d1d7a31 */ /* 0x000fe20000040102 */
[----:B------:R-:W-:-:S02]  /*ce00*/  IMAD.MOV.U32 R30, RZ, RZ, c[0x0][0x5b0] ;  /* 0x00016c00ff1e7624 */ /* 0x000fc400078e00ff */
[C---:B------:R-:W-:Y:S02]  /*ce10*/  IDP.2A.LO.S16.S8 R145, R28.reuse, c[0x2][0x0], R145 ;  /* 0x008000001c917a26 */ /* 0x040fe40000001691 */
        /* <DEDUP_REMOVED lines=16> */
[----:B------:R-:W-:Y:S01]  /*cf20*/  IMAD.MOV.U32 R150, RZ, RZ, c[0x0][0x5b8] ;  /* 0x00016e00ff967624 */ /* 0x000fe200078e00ff */
[----:B------:R-:W-:Y:S02]  /*cf30*/  HADD2 R144, R147, -R144 ;  /* 0x8000009093907230 */ /* 0x000fe40000000000 */
[----:B------:R-:W-:Y:S01]  /*cf40*/  HADD2 R146, R29, -R146 ;  /* 0x800000921d927230 */ /* 0x000fe20000000000 */
[----:B------:R-:W-:-:S02]  /*cf50*/  IDP.2A.LO.S16.S8 R149, R149, c[0x2][0x0], R150 ;  /* 0x0080000095957a26 */ /* 0x000fc40000001696 */
                                                                                                                                   /* 0x000000908e937241 */
                                                                                                                                   /* 0x000fe400000003ff */
                                                                                                                                   /* 0x000000928d977241 */
                                                                                                                                   /* 0x000fe400000003ff */
[----:B------:R-:W0:Y:S02]  /*cf80*/  LDS R149, [R149] ;  /* 0x0000000095957984 */ /* 0x000e240000000800 */
[C-C-:B0-----:R-:W-:Y:S02]  /*cf90*/  PRMT R30, R149.reuse, 0x7610, R148.reuse ;  /* 0x00007610951e7816 */ /* 0x141fe40000000094 */
[----:B------:R-:W-:Y:S02]  /*cfa0*/  PRMT R148, R149, 0x7632, R148 ;  /* 0x0000763295947816 */ /* 0x000fe40000000094 */
                                                                                                                                   /* 0x000000ff1e1d7241 */
                                                                                                                                   /* 0x000fc400000003ff */
                                                                                                                                   /* 0x000000928d957242 */
                                                                                                                                   /* 0x000fc6000000179c */
[----:B------:R-:W-:Y:S01]  /*cfd0*/  IMAD R29, R29, 0x10, R147 ;  /* 0x000000101d1d7824 */ /* 0x000fe200078e0293 */
                                                                                                                                   /* 0x000000908e937242 */
                                                                                                                                   /* 0x000fc8000000179c */
                                                                                                                                   /* 0x000000908e967241 */
                                                                                                                                   /* 0x000fc80000001093 */
                                                                                                                                   /* 0x0000001e968a7242 */
                                                                                                                                   /* 0x000fc8000000178a */
                                                                                                                                   /* 0x0000001e961e7241 */
                                                                                                                                   /* 0x100fe4000000108a */
                                                                                                                                   /* 0x000000ff94967241 */
                                                                                                                                   /* 0x000fe400000003ff */
                                                                                                                                   /* 0x200000ff93937241 */
                                                                                                                                   /* 0x000fe2000000108a */
[----:B------:R-:W-:Y:S02]  /*d040*/  HMUL2 R30, R30, c[0x0] [0x180] ;  /* 0x000060001e1e7a32 */ /* 0x000fe40000000000 */
[----:B------:R-:W-:Y:S01]  /*d050*/  IMAD R150, R150, 0x10, R151 ;  /* 0x0000001096967824 */ /* 0x000fe200078e0297 */
                                                                                                                                   /* 0x000000928d977241 */
                                                                                                                                   /* 0x000fe20000001095 */
[----:B------:R-:W-:Y:S01]  /*d070*/  IMAD.SHL.U32 R147, R147, 0x2, RZ ;  /* 0x0000000293937824 */ /* 0x000fe200078e00ff */
[----:B------:R-:W-:Y:S01]  /*d080*/  HMNMX2 R30, |R30|, 65504, 65504, PT ;  /* 0x7bff7bff1e1e7840 */ /* 0x000fe20003800200 */
[----:B------:R-:W0:Y:S01]  /*d090*/  POPC R152, R150 ;  /* 0x0000009600987309 */ /* 0x000e220000000000 */
                                                                                                                                   /* 0x0000009497697242 */
                                                                                                                                   /* 0x000fc40000001769 */
[----:B------:R-:W-:Y:S02]  /*d0b0*/  LOP3.LUT R147, R147, 0x1e, RZ, 0xc0, !PT ;  /* 0x0000001e93937812 */ /* 0x000fe400078ec0ff */
                                                                                                                                   /* 0x200000ff95957241 */
                                                                                                                                   /* 0x100fe40000001069 */
                                                                                                                                   /* 0x0000009497977241 */
                                                                                                                                   /* 0x000fe40000001069 */
        /* <DEDUP_REMOVED lines=8> */
                                                                                                                                   /* 0x4040009898967241 */
                                                                                                                                   /* 0x000fe40000000096 */
[----:B------:R-:W0:Y:S02]  /*d170*/  POPC R152, R29 ;  /* 0x0000001d00987309 */ /* 0x000e240000000000 */
[----:B------:R-:W-:Y:S02]  /*d180*/  LOP3.LUT R149, R149, R150, RZ, 0xfc, !PT ;  /* 0x0000009695957212 */ /* 0x000fe400078efcff */
[----:B0-----:R-:W-:-:S04]  /*d190*/  LOP3.LUT R152, R152, 0x1, RZ, 0xc0, !PT ;  /* 0x0000000198987812 */ /* 0x001fc800078ec0ff */
[----:B------:R-:W-:-:S04]  /*d1a0*/  ISETP.NE.U32.AND P0, PT, R152, 0x1, PT ;  /* 0x000000019800780c */ /* 0x000fc80003f05070 */
[----:B------:R-:W-:Y:S02]  /*d1b0*/  SEL R150, R158, 0xa820a820, !P0 ;  /* 0xa820a8209e967807 */ /* 0x000fe40004000000 */
[----:B------:R-:W-:Y:S02]  /*d1c0*/  ISETP.NE.AND P0, PT, R155, 0x1f, PT ;  /* 0x0000001f9b00780c */ /* 0x000fe40003f05270 */
                                                                                                                                   /* 0x4040009696967241 */
                                                                                                                                   /* 0x000fe4000000001d */
[----:B------:R-:W-:Y:S02]  /*d1e0*/  HMNMX2 R29, |R151|, 65504, 65504, PT ;  /* 0x7bff7bff971d7840 */ /* 0x000fe40003800200 */
[----:B------:R-:W-:-:S03]  /*d1f0*/  LOP3.LUT R147, R147, R150, RZ, 0xfc, !PT ;  /* 0x0000009693937212 */ /* 0x000fc600078efcff */
[----:B------:R-:W-:-:S04]  /*d200*/  LOP3.LUT R151, R29, 0x80008000, RZ, 0xfc, !PT ;  /* 0x800080001d977812 */ /* 0x000fc800078efcff */
                                                                                                                                   /* 0x000000971d967241 */
                                                                                                                                   /* 0x1c0fe40000000095 */
                                                                                                                                   /* 0x000000971d977241 */
                                                                                                                                   /* 0x000fc60000008095 */
[----:B------:R-:W-:Y:S01]  /*d230*/  HADD2 R141, R141, R150 ;  /* 0x000000968d8d7230 */ /* 0x000fe20000000000 */
[----:B------:R-:W-:Y:S01]  /*d240*/  LOP3.LUT R150, R30, 0x80008000, RZ, 0xfc, !PT ;  /* 0x800080001e967812 */ /* 0x000fe200078efcff */
[----:B------:R-:W-:-:S03]  /*d250*/  HADD2 R146, R146, R151 ;  /* 0x0000009792927230 */ /* 0x000fc60000000000 */
                                                                                                                                   /* 0x000000961e977241 */
                                                                                                                                   /* 0x1c0fe40000000093 */
                                                                                                                                   /* 0x000000961e967241 */
                                                                                                                                   /* 0x000fc60000008093 */
        /* <DEDUP_REMOVED lines=8> */
[----:B------:R-:W-:Y:S04]  /*d300*/  STS [R143], R141 ;  /* 0x0000008d8f007388 */ /* 0x000fe80000000800 */
[----:B------:R-:W-:Y:S04]  /*d310*/  STS [R139], R142 ;  /* 0x0000008e8b007388 */ /* 0x000fe80000000800 */
[----:B------:R0:W-:Y:S02]  /*d320*/  STS [R28], R146 ;  /* 0x000000921c007388 */ /* 0x0001e40000000800 */
[----:B0-----:R-:W-:Y:S01]  /*d330*/  PRMT R28, R149, 0x1054, R144 ;  /* 0x00001054951c7816 */ /* 0x001fe20000000090 */
[----:B------:R-:W-:Y:S05]  /*d340*/  @!P0 BRA `(.L_x_72) ;  /* 0x0000387000008947 */ /* 0x000fea0003800000 */
[----:B------:R-:W2:Y:S01]  /*d350*/  LDL.LU R153, [R1+0x28] ;  /* 0x0000280001997983 */ /* 0x000ea20000300800 */
[----:B------:R-:W-:Y:S01]  /*d360*/  LOP3.LUT R142, R27, 0x80008000, RZ, 0xfc, !PT ;  /* 0x800080001b8e7812 */ /* 0x000fe200078efcff */
[----:B------:R-:W-:Y:S01]  /*d370*/  IMAD.MOV.U32 R141, RZ, RZ, c[0x0][0x5c4] ;  /* 0x00017100ff8d7624 */ /* 0x000fe200078e00ff */
[----:B------:R-:W-:-:S02]  /*d380*/  LOP3.LUT R143, R26, 0x80008000, RZ, 0xfc, !PT ;  /* 0x800080001a8f7812 */ /* 0x000fc400078efcff */
[----:B--2---:R-:W-:-:S04]  /*d390*/  LOP3.LUT R139, R153, 0xffff, RZ, 0xc0, !PT ;  /* 0x0000ffff998b7812 */ /* 0x004fc800078ec0ff */
                                                                                                                                   /* 0x0000008e1b8e7241 */
                                                                                                                                   /* 0x000fe2000000008b */
[----:B------:R-:W-:Y:S01]  /*d3b0*/  IMAD.MOV.U32 R139, RZ, RZ, c[0x0][0x5c8] ;  /* 0x00017200ff8b7624 */ /* 0x000fe200078e00ff */
[----:B------:R-:W-:-:S04]  /*d3c0*/  SHF.R.U32.HI R27, RZ, 0x10, R153 ;  /* 0x00000010ff1b7819 */ /* 0x000fc80000011699 */
                                                                                                                                   /* 0x0000008f1a8f7241 */
                                                                                                                                   /* 0x000fe4000000001b */
[C---:B------:R-:W-:Y:S02]  /*d3e0*/  HSET2.BF.GE.AND R26, R0.reuse.H0_H0, c[0x0] [0x5c0], PT ;  /* 0x00017000001a7633 */ /* 0x040fe40003806880 */
[----:B------:R-:W-:-:S03]  /*d3f0*/  HSET2.BF.GE.AND R27, R0.H0_H0, c[0x0] [0x5cc], PT ;  /* 0x00017300001b7633 */ /* 0x000fc60003806880 */
[--C-:B------:R-:W-:Y:S02]  /*d400*/  HFMA2 R26, -R26, c[0x0] [0x190].H0_H0, R2.reuse.H0_H0 ;  /* 0x200064001a1a7a31 */ /* 0x100fe40000040102 */
[----:B------:R-:W-:-:S03]  /*d410*/  HFMA2 R27, -R27, c[0x0] [0x190].H0_H0, R2.H0_H0 ;  /* 0x200064001b1b7a31 */ /* 0x000fc60000040102 */
        /* <DEDUP_REMOVED lines=12> */
                                                                                                                                   /* 0x000000948e1a7241 */
                                                                                                                                   /* 0x0c0fe400000003ff */
                                                                                                                                   /* 0x000000948e937242 */
                                                                                                                                   /* 0x0c0fe400000017ff */
[----:B------:R-:W0:Y:S02]  /*d500*/  POPC R144, R26 ;  /* 0x0000001a00907309 */ /* 0x000e240000000000 */
                                                                                                                                   /* 0x000000948e1b7241 */
                                                                                                                                   /* 0x000fe20000001093 */
        /* <DEDUP_REMOVED lines=8> */
                                                                                                                                   /* 0x4040009393907241 */
                                                                                                                                   /* 0x000fe4000000001a */
[----:B------:R-:W-:Y:S02]  /*d5b0*/  SHF.L.U32 R147, R165, R146, RZ ;  /* 0x00000092a5937219 */ /* 0x000fe400000006ff */
                                                                                                                                   /* 0x000000948f927241 */
                                                                                                                                   /* 0x0c0fe400000003ff */
[----:B------:R-:W-:Y:S02]  /*d5d0*/  LOP3.LUT R144, R144, R147, RZ, 0xfc, !PT ;  /* 0x0000009390907212 */ /* 0x000fe400078efcff */
[----:B------:R-:W0:Y:S01]  /*d5e0*/  POPC R147, R146 ;  /* 0x0000009200937309 */ /* 0x000e220000000000 */
                                                                                                                                   /* 0x000000948f1a7242 */
                                                                                                                                   /* 0x000fc800000017ff */
                                                                                                                                   /* 0x000000948f917241 */
                                                                                                                                   /* 0x000fe2000000101a */
        /* <DEDUP_REMOVED lines=8> */
                                                                                                                                   /* 0x4040009191917241 */
                                                                                                                                   /* 0x000fc40000000092 */
[----:B------:R-:W-:Y:S02]  /*d6a0*/  ISETP.NE.AND P0, PT, R155, 0x20, PT ;  /* 0x000000209b00780c */ /* 0x000fe40003f05270 */
[----:B------:R-:W-:Y:S02]  /*d6b0*/  LOP3.LUT R145, R145, R150, RZ, 0xfc, !PT ;  /* 0x0000009691917212 */ /* 0x000fe400078efcff */
[----:B------:R-:W-:-:S04]  /*d6c0*/  LOP3.LUT R146, R26, 0x80008000, RZ, 0xfc, !PT ;  /* 0x800080001a927812 */ /* 0x000fc800078efcff */
                                                                                                                                   /* 0x000000921a927241 */
                                                                                                                                   /* 0x000fca0000000091 */
[----:B------:R-:W-:Y:S01]  /*d6e0*/  HADD2 R146, R143, R146 ;  /* 0x000000928f927230 */ /* 0x000fe20000000000 */
[----:B------:R-:W-:-:S04]  /*d6f0*/  LOP3.LUT R143, R27, 0x80008000, RZ, 0xfc, !PT ;  /* 0x800080001b8f7812 */ /* 0x000fc800078efcff */
                                                                                                                                   /* 0x0000008f1b8f7241 */
                                                                                                                                   /* 0x000fe40000000090 */
        /* <DEDUP_REMOVED lines=15> */
[C---:B------:R-:W-:Y:S01]  /*d800*/  IDP.2A.HI.S16.S8 R141, R139.reuse, c[0x2][0x4], R144 ;  /* 0x008001008b8d7a26 */ /* 0x040fe20000003690 */
[----:B------:R-:W-:Y:S01]  /*d810*/  SHF.R.U32.HI R144, RZ, 0x10, R23 ;  /* 0x00000010ff907819 */ /* 0x000fe20000011617 */
[----:B------:R-:W-:Y:S01]  /*d820*/  IDP.2A.LO.S16.S8 R139, R139, c[0x2][0x0], R142 ;  /* 0x008000008b8b7a26 */ /* 0x000fe2000000168e */
[----:B------:R-:W-:Y:S02]  /*d830*/  LOP3.LUT R23, R23, 0xffff, RZ, 0xc0, !PT ;  /* 0x0000ffff17177812 */ /* 0x000fe400078ec0ff */
                                                                                                                                   /* 0x00000091188f7241 */
                                                                                                                                   /* 0x1c0fe20000000090 */
[----:B------:R-:W-:Y:S01]  /*d850*/  LDS R141, [R141] ;  /* 0x000000008d8d7984 */ /* 0x000fe20000000800 */
                                                                                                                                   /* 0x0000009118187241 */
                                                                                                                                   /* 0x000fe40000008090 */
[----:B------:R-:W-:Y:S01]  /*d870*/  LOP3.LUT R144, R25, 0x80008000, RZ, 0xfc, !PT ;  /* 0x8000800019907812 */ /* 0x000fe200078efcff */
[----:B------:R-:W0:Y:S01]  /*d880*/  LDS R142, [R139] ;  /* 0x000000008b8e7984 */ /* 0x000e220000000800 */
[----:B------:R-:W-:-:S02]  /*d890*/  PRMT R24, R24, 0x5410, RZ ;  /* 0x0000541018187816 */ /* 0x000fc400000000ff */
                                                                                                                                   /* 0x0000009019917241 */
                                                                                                                                   /* 0x1c0fe40000008017 */
                                                                                                                                   /* 0x0000009019907241 */
                                                                                                                                   /* 0x000fe40000000017 */
        /* <DEDUP_REMOVED lines=17> */
                                                                                                                                   /* 0x0000009190187241 */
                                                                                                                                   /* 0x0c0fe400000003ff */
                                                                                                                                   /* 0x0000009190197242 */
                                                                                                                                   /* 0x0c0fe400000017ff */
[----:B------:R-:W0:Y:S02]  /*d9f0*/  POPC R146, R24 ;  /* 0x0000001800927309 */ /* 0x000e240000000000 */
                                                                                                                                   /* 0x0000009190957241 */
                                                                                                                                   /* 0x000fe20000001019 */
[----:B------:R-:W-:-:S04]  /*da10*/  IMAD.SHL.U32 R25, R25, 0x2, RZ ;  /* 0x0000000219197824 */ /* 0x000fc800078e00ff */
[----:B------:R-:W-:Y:S01]  /*da20*/  HMUL2 R149, R149, c[0x0] [0x180] ;  /* 0x0000600095957a32 */ /* 0x000fe20000000000 */
[----:B------:R-:W-:-:S04]  /*da30*/  LOP3.LUT R147, R25, 0x1e, RZ, 0xc0, !PT ;  /* 0x0000001e19937812 */ /* 0x000fc800078ec0ff */
[----:B------:R-:W-:Y:S02]  /*da40*/  SHF.L.U32 R147, R165, R147, RZ ;  /* 0x00000093a5937219 */ /* 0x000fe400000006ff */
[----:B0-----:R-:W-:-:S04]  /*da50*/  LOP3.LUT R146, R146, 0x1, RZ, 0xc0, !PT ;  /* 0x0000000192927812 */ /* 0x001fc800078ec0ff */
[----:B------:R-:W-:-:S04]  /*da60*/  ISETP.NE.U32.AND P0, PT, R146, 0x1, PT ;  /* 0x000000019200780c */ /* 0x000fc80003f05070 */
[----:B------:R-:W-:-:S04]  /*da70*/  SEL R25, R158, 0xa820a820, !P0 ;  /* 0xa820a8209e197807 */ /* 0x000fc80004000000 */
                                                                                                                                   /* 0x4040001919927241 */
                                                                                                                                   /* 0x000fe40000000018 */
                                                                                                                                   /* 0x000000178f187241 */
                                                                                                                                   /* 0x0c0fe400000003ff */
                                                                                                                                   /* 0x000000178f197242 */
                                                                                                                                   /* 0x040fe400000017ff */
[----:B------:R-:W0:Y:S01]  /*dab0*/  POPC R150, R24 ;  /* 0x0000001800967309 */ /* 0x000e220000000000 */
[----:B------:R-:W-:Y:S02]  /*dac0*/  LOP3.LUT R146, R146, R147, RZ, 0xfc, !PT ;  /* 0x0000009392927212 */ /* 0x000fe400078efcff */
                                                                                                                                   /* 0x000000178f937241 */
                                                                                                                                   /* 0x000fe20000001019 */
        /* <DEDUP_REMOVED lines=8> */
                                                                                                                                   /* 0x4040009696967241 */
                                                                                                                                   /* 0x000fe40000000018 */
[----:B------:R-:W-:Y:S02]  /*db70*/  HMNMX2 R24, |R147|, 65504, 65504, PT ;  /* 0x7bff7bff93187840 */ /* 0x000fe40003800200 */
[----:B------:R-:W-:-:S03]  /*db80*/  LOP3.LUT R147, R150, R25, RZ, 0xfc, !PT ;  /* 0x0000001996937212 */ /* 0x000fc600078efcff */
[----:B------:R-:W-:-:S04]  /*db90*/  LOP3.LUT R25, R24, 0x80008000, RZ, 0xfc, !PT ;  /* 0x8000800018197812 */ /* 0x000fc800078efcff */
                                                                                                                                   /* 0x0000001918967241 */
                                                                                                                                   /* 0x000fca0000000093 */
[----:B------:R-:W-:Y:S01]  /*dbb0*/  HADD2 R143, R143, R150 ;  /* 0x000000968f8f7230 */ /* 0x000fe20000000000 */
                                                                                                                                   /* 0x0000001918967241 */
                                                                                                                                   /* 0x000fe40000008093 */
[----:B------:R-:W-:-:S03]  /*dbd0*/  HMNMX2 R25, |R149|, 65504, 65504, PT ;  /* 0x7bff7bff95197840 */ /* 0x000fc60003800200 */
[----:B------:R-:W-:Y:S02]  /*dbe0*/  HADD2 R150, R23.H0_H0, R150.H0_H0 ;  /* 0x2000009617967230 */ /* 0x000fe40000000800 */
[----:B------:R-:W-:-:S04]  /*dbf0*/  LOP3.LUT R23, R25, 0x80008000, RZ, 0xfc, !PT ;  /* 0x8000800019177812 */ /* 0x000fc800078efcff */
                                                                                                                                   /* 0x0000001719957241 */
                                                                                                                                   /* 0x1c0fe40000000092 */
                                                                                                                                   /* 0x0000001719987241 */
                                                                                                                                   /* 0x000fe40000008092 */
        /* <DEDUP_REMOVED lines=21> */
                                                                                                                                   /* 0x00000090158f7241 */
                                                                                                                                   /* 0x1c0fe20000000091 */
[----:B------:R-:W-:Y:S01]  /*dd80*/  LDS R141, [R141] ;  /* 0x000000008d8d7984 */ /* 0x000fe20000000800 */
                                                                                                                                   /* 0x0000009015157241 */
                                                                                                                                   /* 0x000fe40000008091 */
[C---:B------:R-:W-:Y:S01]  /*dda0*/  LOP3.LUT R145, R22.reuse, 0x80008000, RZ, 0xfc, !PT ;  /* 0x8000800016917812 */ /* 0x040fe200078efcff */
[----:B------:R-:W0:Y:S01]  /*ddb0*/  LDS R142, [R139] ;  /* 0x000000008b8e7984 */ /* 0x000e220000000800 */
[----:B------:R-:W-:Y:S02]  /*ddc0*/  PRMT R21, R21, 0x5410, RZ ;  /* 0x0000541015157816 */ /* 0x000fe400000000ff */
                                                                                                                                   /* 0x0000009116927241 */
                                                                                                                                   /* 0x1c0fe40000008014 */
                                                                                                                                   /* 0x0000009116907241 */
                                                                                                                                   /* 0x000fc40000000014 */
        /* <DEDUP_REMOVED lines=16> */
                                                                                                                                   /* 0x0000009190157241 */
                                                                                                                                   /* 0x0c0fe400000003ff */
                                                                                                                                   /* 0x0000009190167242 */
                                                                                                                                   /* 0x0c0fe400000017ff */
[----:B------:R-:W0:Y:S02]  /*df10*/  POPC R146, R21 ;  /* 0x0000001500927309 */ /* 0x000e240000000000 */
                                                                                                                                   /* 0x0000009190957241 */
                                                                                                                                   /* 0x000fe20000001016 */
[----:B------:R-:W-:-:S04]  /*df30*/  IMAD.SHL.U32 R22, R22, 0x2, RZ ;  /* 0x0000000216167824 */ /* 0x000fc800078e00ff */
[----:B------:R-:W-:Y:S01]  /*df40*/  HMUL2 R149, R149, c[0x0] [0x180] ;  /* 0x0000600095957a32 */ /* 0x000fe20000000000 */
[----:B------:R-:W-:-:S04]  /*df50*/  LOP3.LUT R147, R22, 0x1e, RZ, 0xc0, !PT ;  /* 0x0000001e16937812 */ /* 0x000fc800078ec0ff */
[----:B------:R-:W-:Y:S02]  /*df60*/  SHF.L.U32 R147, R165, R147, RZ ;  /* 0x00000093a5937219 */ /* 0x000fe400000006ff */
[----:B0-----:R-:W-:-:S04]  /*df70*/  LOP3.LUT R146, R146, 0x1, RZ, 0xc0, !PT ;  /* 0x0000000192927812 */ /* 0x001fc800078ec0ff */
[----:B------:R-:W-:-:S04]  /*df80*/  ISETP.NE.U32.AND P0, PT, R146, 0x1, PT ;  /* 0x000000019200780c */ /* 0x000fc80003f05070 */
[----:B------:R-:W-:-:S04]  /*df90*/  SEL R22, R158, 0xa820a820, !P0 ;  /* 0xa820a8209e167807 */ /* 0x000fc80004000000 */
                                                                                                                                   /* 0x4040001616927241 */
                                                                                                                                   /* 0x000fe40000000015 */
                                                                                                                                   /* 0x000000148f157241 */
                                                                                                                                   /* 0x0c0fe400000003ff */
                                                                                                                                   /* 0x000000148f167242 */
                                                                                                                                   /* 0x0c0fe400000017ff */
[----:B------:R-:W0:Y:S01]  /*dfd0*/  POPC R150, R21 ;  /* 0x0000001500967309 */ /* 0x000e220000000000 */
[----:B------:R-:W-:Y:S02]  /*dfe0*/  LOP3.LUT R146, R146, R147, RZ, 0xfc, !PT ;  /* 0x0000009392927212 */ /* 0x000fe400078efcff */
                                                                                                                                   /* 0x000000148f937241 */
                                                                                                                                   /* 0x000fe20000001016 */
[----:B------:R-:W-:-:S04]  /*e000*/  IMAD.SHL.U32 R22, R22, 0x2, RZ ;  /* 0x0000000216167824 */ /* 0x000fc800078e00ff */
[----:B------:R-:W-:Y:S01]  /*e010*/  HMUL2 R147, R147, c[0x0] [0x180] ;  /* 0x0000600093937a32 */ /* 0x000fe20000000000 */
[----:B------:R-:W-:Y:S02]  /*e020*/  LOP3.LUT R22, R22, 0x1e, RZ, 0xc0, !PT ;  /* 0x0000001e16167812 */ /* 0x000fe400078ec0ff */
[----:B0-----:R-:W-:-:S04]  /*e030*/  LOP3.LUT R150, R150, 0x1, RZ, 0xc0, !PT ;  /* 0x0000000196967812 */ /* 0x001fc800078ec0ff */
[----:B------:R-:W-:-:S04]  /*e040*/  ISETP.NE.U32.AND P0, PT, R150, 0x1, PT ;  /* 0x000000019600780c */ /* 0x000fc80003f05070 */
[----:B------:R-:W-:Y:S02]  /*e050*/  SEL R150, R158, 0xa820a820, !P0 ;  /* 0xa820a8209e967807 */ /* 0x000fe40004000000 */
[----:B------:R-:W-:Y:S02]  /*e060*/  ISETP.NE.AND P0, PT, R155, 0x22, PT ;  /* 0x000000229b00780c */ /* 0x000fe40003f05270 */
                                                                                                                                   /* 0x4040009696967241 */
                                                                                                                                   /* 0x000fe40000000015 */
[----:B------:R-:W-:Y:S02]  /*e080*/  HMNMX2 R21, |R147|, 65504, 65504, PT ;  /* 0x7bff7bff93157840 */ /* 0x000fe40003800200 */
[----:B------:R-:W-:-:S03]  /*e090*/  SHF.L.U32 R147, R165, R22, RZ ;  /* 0x00000016a5937219 */ /* 0x000fc600000006ff */
[----:B------:R-:W-:Y:S02]  /*e0a0*/  LOP3.LUT R22, R21, 0x80008000, RZ, 0xfc, !PT ;  /* 0x8000800015167812 */ /* 0x000fe400078efcff */
[----:B------:R-:W-:-:S04]  /*e0b0*/  LOP3.LUT R147, R150, R147, RZ, 0xfc, !PT ;  /* 0x0000009396937212 */ /* 0x000fc800078efcff */
                                                                                                                                   /* 0x0000001615967241 */
                                                                                                                                   /* 0x000fca0000000093 */
[----:B------:R-:W-:Y:S01]  /*e0d0*/  HADD2 R143, R143, R150 ;  /* 0x000000968f8f7230 */ /* 0x000fe20000000000 */
                                                                                                                                   /* 0x0000001615967241 */
                                                                                                                                   /* 0x000fe40000008093 */
[----:B------:R-:W-:-:S03]  /*e0f0*/  HMNMX2 R22, |R149|, 65504, 65504, PT ;  /* 0x7bff7bff95167840 */ /* 0x000fc60003800200 */
[----:B------:R-:W-:Y:S02]  /*e100*/  HADD2 R150, R20.H0_H0, R150.H0_H0 ;  /* 0x2000009614967230 */ /* 0x000fe40000000800 */
[----:B------:R-:W-:-:S04]  /*e110*/  LOP3.LUT R20, R22, 0x80008000, RZ, 0xfc, !PT ;  /* 0x8000800016147812 */ /* 0x000fc800078efcff */
                                                                                                                                   /* 0x0000001416957241 */
                                                                                                                                   /* 0x1c0fe40000000092 */
                                                                                                                                   /* 0x0000001416147241 */
                                                                                                                                   /* 0x000fc60000008092 */
        /* <DEDUP_REMOVED lines=21> */
                                                                                                                                   /* 0x00000091128f7241 */
                                                                                                                                   /* 0x1c0fe20000000090 */
[----:B------:R-:W-:Y:S01]  /*e2a0*/  LDS R141, [R141] ;  /* 0x000000008d8d7984 */ /* 0x000fe20000000800 */
                                                                                                                                   /* 0x0000009112127241 */
                                                                                                                                   /* 0x000fe40000008090 */
[----:B------:R-:W-:Y:S01]  /*e2c0*/  LOP3.LUT R144, R19, 0x80008000, RZ, 0xfc, !PT ;  /* 0x8000800013907812 */ /* 0x000fe200078efcff */
[----:B------:R-:W0:Y:S01]  /*e2d0*/  LDS R142, [R139] ;  /* 0x000000008b8e7984 */ /* 0x000e220000000800 */
[----:B------:R-:W-:-:S02]  /*e2e0*/  PRMT R18, R18, 0x5410, RZ ;  /* 0x0000541012127816 */ /* 0x000fc400000000ff */
                                                                                                                                   /* 0x0000009013917241 */
                                                                                                                                   /* 0x1c0fe40000008011 */
                                                                                                                                   /* 0x0000009013907241 */
                                                                                                                                   /* 0x000fe40000000011 */
        /* <DEDUP_REMOVED lines=17> */
                                                                                                                                   /* 0x0000009190127241 */
                                                                                                                                   /* 0x0c0fe400000003ff */
                                                                                                                                   /* 0x0000009190137242 */
                                                                                                                                   /* 0x0c0fe400000017ff */
[----:B------:R-:W0:Y:S02]  /*e440*/  POPC R146, R18 ;  /* 0x0000001200927309 */ /* 0x000e240000000000 */
                                                                                                                                   /* 0x0000009190957241 */
                                                                                                                                   /* 0x000fe20000001013 */
[----:B------:R-:W-:-:S04]  /*e460*/  IMAD.SHL.U32 R19, R19, 0x2, RZ ;  /* 0x0000000213137824 */ /* 0x000fc800078e00ff */
[----:B------:R-:W-:Y:S01]  /*e470*/  HMUL2 R149, R149, c[0x0] [0x180] ;  /* 0x0000600095957a32 */ /* 0x000fe20000000000 */
[----:B------:R-:W-:-:S04]  /*e480*/  LOP3.LUT R147, R19, 0x1e, RZ, 0xc0, !PT ;  /* 0x0000001e13937812 */ /* 0x000fc800078ec0ff */
[----:B------:R-:W-:Y:S02]  /*e490*/  SHF.L.U32 R147, R165, R147, RZ ;  /* 0x00000093a5937219 */ /* 0x000fe400000006ff */
[----:B0-----:R-:W-:-:S04]  /*e4a0*/  LOP3.LUT R146, R146, 0x1, RZ, 0xc0, !PT ;  /* 0x0000000192927812 */ /* 0x001fc800078ec0ff */
[----:B------:R-:W-:-:S04]  /*e4b0*/  ISETP.NE.U32.AND P0, PT, R146, 0x1, PT ;  /* 0x000000019200780c */ /* 0x000fc80003f05070 */
[----:B------:R-:W-:-:S04]  /*e4c0*/  SEL R19, R158, 0xa820a820, !P0 ;  /* 0xa820a8209e137807 */ /* 0x000fc80004000000 */
                                                                                                                                   /* 0x4040001313927241 */
                                                                                                                                   /* 0x000fe40000000012 */
                                                                                                                                   /* 0x000000118f127241 */
                                                                                                                                   /* 0x0c0fe400000003ff */
                                                                                                                                   /* 0x000000118f137242 */
                                                                                                                                   /* 0x040fe400000017ff */
[----:B------:R-:W0:Y:S01]  /*e500*/  POPC R150, R18 ;  /* 0x0000001200967309 */ /* 0x000e220000000000 */
[----:B------:R-:W-:Y:S02]  /*e510*/  LOP3.LUT R146, R146, R147, RZ, 0xfc, !PT ;  /* 0x0000009392927212 */ /* 0x000fe400078efcff */
                                                                                                                                   /* 0x000000118f937241 */
                                                                                                                                   /* 0x000fe20000001013 */
        /* <DEDUP_REMOVED lines=8> */
                                                                                                                                   /* 0x4040009696967241 */
                                                                                                                                   /* 0x000fe40000000012 */
[----:B------:R-:W-:Y:S02]  /*e5c0*/  HMNMX2 R18, |R147|, 65504, 65504, PT ;  /* 0x7bff7bff93127840 */ /* 0x000fe40003800200 */
[----:B------:R-:W-:-:S03]  /*e5d0*/  LOP3.LUT R147, R150, R19, RZ, 0xfc, !PT ;  /* 0x0000001396937212 */ /* 0x000fc600078efcff */
[----:B------:R-:W-:-:S04]  /*e5e0*/  LOP3.LUT R19, R18, 0x80008000, RZ, 0xfc, !PT ;  /* 0x8000800012137812 */ /* 0x000fc800078efcff */
                                                                                                                                   /* 0x0000001312967241 */
                                                                                                                                   /* 0x000fca0000000093 */
[----:B------:R-:W-:Y:S01]  /*e600*/  HADD2 R143, R143, R150 ;  /* 0x000000968f8f7230 */ /* 0x000fe20000000000 */
                                                                                                                                   /* 0x0000001312967241 */
                                                                                                                                   /* 0x000fe40000008093 */
[----:B------:R-:W-:-:S03]  /*e620*/  HMNMX2 R19, |R149|, 65504, 65504, PT ;  /* 0x7bff7bff95137840 */ /* 0x000fc60003800200 */
[----:B------:R-:W-:Y:S02]  /*e630*/  HADD2 R150, R17.H0_H0, R150.H0_H0 ;  /* 0x2000009611967230 */ /* 0x000fe40000000800 */
[----:B------:R-:W-:-:S04]  /*e640*/  LOP3.LUT R17, R19, 0x80008000, RZ, 0xfc, !PT ;  /* 0x8000800013117812 */ /* 0x000fc800078efcff */
                                                                                                                                   /* 0x0000001113957241 */
                                                                                                                                   /* 0x1c0fe40000000092 */
                                                                                                                                   /* 0x0000001113987241 */
                                                                                                                                   /* 0x000fe40000008092 */
        /* <DEDUP_REMOVED lines=11> */
[----:B------:R-:W2:Y:S01]  /*e720*/  LDL.LU R151, [R1] ;  /* 0x0000000001977983 */ /* 0x000ea20000300800 */
[----:B0-----:R-:W-:Y:S01]  /*e730*/  HSET2.BF.GE.AND R139, R0.H0_H0, c[0x0] [0x62c], PT ;  /* 0x00018b00008b7633 */ /* 0x001fe20003806880 */
[----:B------:R-:W-:-:S02]  /*e740*/  IMAD.MOV.U32 R144, RZ, RZ, c[0x0][0x634] ;  /* 0x00018d00ff907624 */ /* 0x000fc400078e00ff */
[----:B------:R-:W-:Y:S02]  /*e750*/  IMAD.MOV.U32 R142, RZ, RZ, c[0x0][0x630] ;  /* 0x00018c00ff8e7624 */ /* 0x000fe400078e00ff */
[----:B------:R-:W-:-:S05]  /*e760*/  HFMA2 R139, -R139, c[0x0] [0x190].H0_H0, R2.H0_H0 ;  /* 0x200064008b8b7a31 */ /* 0x000fca0000040102 */
[----:B------:R-:W-:Y:S01]  /*e770*/  IDP.2A.HI.S16.S8 R141, R139, c[0x2][0x4], R144 ;  /* 0x008001008b8d7a26 */ /* 0x000fe20000003690 */
[----:B------:R-:W-:Y:S01]  /*e780*/  LOP3.LUT R144, R15, 0x80008000, RZ, 0xfc, !PT ;  /* 0x800080000f907812 */ /* 0x000fe200078efcff */
[----:B------:R-:W-:-:S04]  /*e790*/  IDP.2A.LO.S16.S8 R139, R139, c[0x2][0x0], R142 ;  /* 0x008000008b8b7a26 */ /* 0x000fc8000000168e */
[----:B------:R-:W-:Y:S04]  /*e7a0*/  LDS R141, [R141] ;  /* 0x000000008d8d7984 */ /* 0x000fe80000000800 */
[----:B------:R-:W0:Y:S02]  /*e7b0*/  LDS R142, [R139] ;  /* 0x000000008b8e7984 */ /* 0x000e240000000800 */
[----:B0-----:R-:W-:Y:S02]  /*e7c0*/  PRMT R147, R142, 0x5410, R141 ;  /* 0x000054108e937816 */ /* 0x001fe4000000008d */
[----:B--2---:R-:W-:-:S04]  /*e7d0*/  SHF.R.U32.HI R145, RZ, 0x10, R151 ;  /* 0x00000010ff917819 */ /* 0x004fc80000011697 */
                                                                                                                                   /* 0x000000900f8f7241 */
                                                                                                                                   /* 0x1c0fe40000000091 */
                                                                                                                                   /* 0x000000900f0f7241 */
                                                                                                                                   /* 0x000fe40000008091 */
[----:B------:R-:W-:Y:S02]  /*e800*/  LOP3.LUT R144, R151, 0xffff, RZ, 0xc0, !PT ;  /* 0x0000ffff97907812 */ /* 0x000fe400078ec0ff */
[C---:B------:R-:W-:Y:S02]  /*e810*/  LOP3.LUT R145, R16.reuse, 0x80008000, RZ, 0xfc, !PT ;  /* 0x8000800010917812 */ /* 0x040fe400078efcff */
[----:B------:R-:W-:Y:S02]  /*e820*/  PRMT R15, R15, 0x5410, RZ ;  /* 0x000054100f0f7816 */ /* 0x000fe400000000ff */
                                                                                                                                   /* 0x0000009110927241 */
                                                                                                                                   /* 0x000fc40000008090 */
                                                                                                                                   /* 0x0000009110917241 */
                                                                                                                                   /* 0x000fe40000000090 */
[----:B------:R-:W-:Y:S02]  /*e850*/  HSET2.BF.GE.AND R16, R0.H0_H0, c[0x0] [0x620], PT ;  /* 0x0001880000107633 */ /* 0x000fe40003806880 */
[----:B------:R-:W-:Y:S02]  /*e860*/  PRMT R146, R146, 0x5410, RZ ;  /* 0x0000541092927816 */ /* 0x000fe400000000ff */
[----:B------:R-:W-:Y:S01]  /*e870*/  PRMT R144, R142, 0x7632, R141 ;  /* 0x000076328e907816 */ /* 0x000fe2000000008d */
[----:B------:R-:W-:Y:S01]  /*e880*/  HFMA2 R16, -R16, c[0x0] [0x190].H0_H0, R2.H0_H0 ;  /* 0x2000640010107a31 */ /* 0x000fe20000040102 */
[----:B------:R-:W-:Y:S01]  /*e890*/  IMAD.MOV.U32 R141, RZ, RZ, c[0x0][0x624] ;  /* 0x00018900ff8d7624 */ /* 0x000fe200078e00ff */
[----:B------:R-:W-:Y:S01]  /*e8a0*/  HADD2 R146, R147, -R146 ;  /* 0x8000009293927230 */ /* 0x000fe20000000000 */
[----:B------:R-:W-:Y:S01]  /*e8b0*/  IMAD.MOV.U32 R147, RZ, RZ, c[0x0][0x628] ;  /* 0x00018a00ff937624 */ /* 0x000fe200078e00ff */
[----:B------:R-:W-:Y:S01]  /*e8c0*/  HADD2 R144, R144, -R15 ;  /* 0x8000000f90907230 */ /* 0x000fe20000000000 */
[----:B------:R-:W-:-:S02]  /*e8d0*/  IDP.2A.LO.S16.S8 R142, R16, c[0x2][0x0], R141 ;  /* 0x00800000108e7a26 */ /* 0x000fc4000000168d */
[----:B------:R-:W-:-:S03]  /*e8e0*/  IDP.2A.HI.S16.S8 R141, R16, c[0x2][0x4], R147 ;  /* 0x00800100108d7a26 */ /* 0x000fc60000003693 */
[----:B------:R-:W-:Y:S04]  /*e8f0*/  LDS R15, [R142] ;  /* 0x000000008e0f7984 */ /* 0x000fe80000000800 */
[----:B------:R-:W0:Y:S02]  /*e900*/  LDS R16, [R141] ;  /* 0x000000008d107984 */ /* 0x000e240000000800 */
[C-C-:B0-----:R-:W-:Y:S02]  /*e910*/  PRMT R150, R15.reuse, 0x5410, R16.reuse ;  /* 0x000054100f967816 */ /* 0x141fe40000000010 */
[----:B------:R-:W-:-:S03]  /*e920*/  PRMT R16, R15, 0x7632, R16 ;  /* 0x000076320f107816 */ /* 0x000fc60000000010 */
[----:B------:R-:W-:Y:S02]  /*e930*/  HADD2 R145, R150, -R145 ;  /* 0x8000009196917230 */ /* 0x000fe40000000000 */
[----:B------:R-:W-:-:S03]  /*e940*/  HADD2 R143, R16, -R143 ;  /* 0x8000008f108f7230 */ /* 0x000fc60000000000 */
                                                                                                                                   /* 0x00000092910f7241 */
                                                                                                                                   /* 0x0c0fe400000003ff */
                                                                                                                                   /* 0x0000009291107242 */
                                                                                                                                   /* 0x0c0fe400000017ff */
[----:B------:R-:W0:Y:S02]  /*e970*/  POPC R147, R15 ;  /* 0x0000000f00937309 */ /* 0x000e240000000000 */
                                                                                                                                   /* 0x0000009291967241 */
                                                                                                                                   /* 0x000fe20000001010 */
[----:B------:R-:W-:-:S04]  /*e990*/  IMAD.SHL.U32 R16, R16, 0x2, RZ ;  /* 0x0000000210107824 */ /* 0x000fc800078e00ff */
[----:B------:R-:W-:Y:S01]  /*e9a0*/  HMUL2 R150, R150, c[0x0] [0x180] ;  /* 0x0000600096967a32 */ /* 0x000fe20000000000 */
[----:B------:R-:W-:Y:S02]  /*e9b0*/  LOP3.LUT R149, R16, 0x1e, RZ, 0xc0, !PT ;  /* 0x0000001e10957812 */ /* 0x000fe400078ec0ff */
[----:B0-----:R-:W-:-:S04]  /*e9c0*/  LOP3.LUT R147, R147, 0x1, RZ, 0xc0, !PT ;  /* 0x0000000193937812 */ /* 0x001fc800078ec0ff */
[----:B------:R-:W-:-:S04]  /*e9d0*/  ISETP.NE.U32.AND P0, PT, R147, 0x1, PT ;  /* 0x000000019300780c */ /* 0x000fc80003f05070 */
[----:B------:R-:W-:-:S04]  /*e9e0*/  SEL R16, R158, 0xa820a820, !P0 ;  /* 0xa820a8209e107807 */ /* 0x000fc80004000000 */
                                                                                                                                   /* 0x4040001010937241 */
                                                                                                                                   /* 0x000fe4000000000f */
                                                                                                                                   /* 0x000000908f0f7241 */
                                                                                                                                   /* 0x000fe400000003ff */
[----:B------:R-:W-:Y:S02]  /*ea10*/  SHF.L.U32 R16, R165, R149, RZ ;  /* 0x00000095a5107219 */ /* 0x000fe400000006ff */
[----:B------:R-:W0:Y:S02]  /*ea20*/  POPC R151, R15 ;  /* 0x0000000f00977309 */ /* 0x000e240000000000 */
[----:B------:R-:W-:Y:S02]  /*ea30*/  LOP3.LUT R147, R147, R16, RZ, 0xfc, !PT ;  /* 0x0000001093937212 */ /* 0x000fe400078efcff */
                                                                                                                                   /* 0x000000908f107242 */
                                                                                                                                   /* 0x000fc800000017ff */
                                                                                                                                   /* 0x000000908f957241 */
                                                                                                                                   /* 0x000fe20000001010 */
[----:B------:R-:W-:-:S04]  /*ea60*/  IMAD.SHL.U32 R16, R16, 0x2, RZ ;  /* 0x0000000210107824 */ /* 0x000fc800078e00ff */
[----:B------:R-:W-:Y:S01]  /*ea70*/  HMUL2 R149, R149, c[0x0] [0x180] ;  /* 0x0000600095957a32 */ /* 0x000fe20000000000 */
[----:B------:R-:W-:Y:S02]  /*ea80*/  LOP3.LUT R16, R16, 0x1e, RZ, 0xc0, !PT ;  /* 0x0000001e10107812 */ /* 0x000fe400078ec0ff */
[----:B0-----:R-:W-:Y:S02]  /*ea90*/  LOP3.LUT R151, R151, 0x1, RZ, 0xc0, !PT ;  /* 0x0000000197977812 */ /* 0x001fe400078ec0ff */
[----:B------:R-:W-:Y:S02]  /*eaa0*/  SHF.L.U32 R16, R165, R16, RZ ;  /* 0x00000010a5107219 */ /* 0x000fe400000006ff */
[----:B------:R-:W-:-:S04]  /*eab0*/  ISETP.NE.U32.AND P0, PT, R151, 0x1, PT ;  /* 0x000000019700780c */ /* 0x000fc80003f05070 */
[----:B------:R-:W-:Y:S02]  /*eac0*/  SEL R151, R158, 0xa820a820, !P0 ;  /* 0xa820a8209e977807 */ /* 0x000fe40004000000 */
[----:B------:R-:W-:Y:S02]  /*ead0*/  ISETP.NE.AND P0, PT, R155, 0x24, PT ;  /* 0x000000249b00780c */ /* 0x000fe40003f05270 */
                                                                                                                                   /* 0x4040009797977241 */
                                                                                                                                   /* 0x000fe4000000000f */
[----:B------:R-:W-:Y:S02]  /*eaf0*/  HMNMX2 R15, |R149|, 65504, 65504, PT ;  /* 0x7bff7bff950f7840 */ /* 0x000fe40003800200 */
[----:B------:R-:W-:-:S03]  /*eb00*/  LOP3.LUT R149, R151, R16, RZ, 0xfc, !PT ;  /* 0x0000001097957212 */ /* 0x000fc600078efcff */
[----:B------:R-:W-:-:S04]  /*eb10*/  LOP3.LUT R16, R15, 0x80008000, RZ, 0xfc, !PT ;  /* 0x800080000f107812 */ /* 0x000fc800078efcff */
                                                                                                                                   /* 0x000000100f977241 */
                                                                                                                                   /* 0x000fca0000000095 */
[----:B------:R-:W-:Y:S01]  /*eb30*/  HADD2 R143, R143, R151 ;  /* 0x000000978f8f7230 */ /* 0x000fe20000000000 */
                                                                                                                                   /* 0x000000100f977241 */
                                                                                                                                   /* 0x000fe40000008095 */
[----:B------:R-:W-:-:S03]  /*eb50*/  HMNMX2 R16, |R150|, 65504, 65504, PT ;  /* 0x7bff7bff96107840 */ /* 0x000fc60003800200 */
[----:B------:R-:W-:Y:S02]  /*eb60*/  HADD2 R151, R144.H0_H0, R151.H0_H0 ;  /* 0x2000009790977230 */ /* 0x000fe40000000800 */
[----:B------:R-:W-:-:S04]  /*eb70*/  LOP3.LUT R144, R16, 0x80008000, RZ, 0xfc, !PT ;  /* 0x8000800010907812 */ /* 0x000fc800078efcff */
                                                                                                                                   /* 0x0000009010967241 */
                                                                                                                                   /* 0x1c0fe40000000093 */
                                                                                                                                   /* 0x0000009010997241 */
                                                                                                                                   /* 0x000fe40000008093 */
        /* <DEDUP_REMOVED lines=12> */
[----:B------:R-:W-:Y:S05]  /*ec60*/  @!P0 BRA `(.L_x_64) ;  /* 0x0000204000008947 */ /* 0x000fea0003800000 */
[----:B------:R-:W2:Y:S01]  /*ec70*/  LDL.LU R154, [R1+0x4] ;  /* 0x00000400019a7983 */ /* 0x000ea20000300800 */
[----:B------:R-:W-:Y:S01]  /*ec80*/  HSET2.BF.GE.AND R139, R0.H0_H0, c[0x0] [0x644], PT ;  /* 0x00019100008b7633 */ /* 0x000fe20003806880 */
        /* <DEDUP_REMOVED lines=10> */
                                                                                                                                   /* 0x000000900d8f7241 */
                                                                                                                                   /* 0x1c0fe40000000091 */
                                                                                                                                   /* 0x000000900d0d7241 */
                                                                                                                                   /* 0x000fe40000008091 */
[----:B------:R-:W-:Y:S02]  /*ed50*/  LOP3.LUT R144, R154, 0xffff, RZ, 0xc0, !PT ;  /* 0x0000ffff9a907812 */ /* 0x000fe400078ec0ff */
[C---:B------:R-:W-:Y:S02]  /*ed60*/  LOP3.LUT R145, R14.reuse, 0x80008000, RZ, 0xfc, !PT ;  /* 0x800080000e917812 */ /* 0x040fe400078efcff */
[----:B------:R-:W-:Y:S02]  /*ed70*/  PRMT R13, R13, 0x5410, RZ ;  /* 0x000054100d0d7816 */ /* 0x000fe400000000ff */
                                                                                                                                   /* 0x000000910e927241 */
                                                                                                                                   /* 0x000fc40000008090 */
                                                                                                                                   /* 0x000000910e917241 */
                                                                                                                                   /* 0x000fe40000000090 */
        /* <DEDUP_REMOVED lines=16> */
                                                                                                                                   /* 0x00000092910d7241 */
                                                                                                                                   /* 0x0c0fe400000003ff */
                                                                                                                                   /* 0x00000092910e7242 */
                                                                                                                                   /* 0x0c0fe400000017ff */
[----:B------:R-:W0:Y:S02]  /*eec0*/  POPC R147, R13 ;  /* 0x0000000d00937309 */ /* 0x000e240000000000 */
                                                                                                                                   /* 0x0000009291967241 */
                                                                                                                                   /* 0x000fe2000000100e */
[----:B------:R-:W-:-:S04]  /*eee0*/  IMAD.SHL.U32 R14, R14, 0x2, RZ ;  /* 0x000000020e0e7824 */ /* 0x000fc800078e00ff */
[----:B------:R-:W-:Y:S01]  /*eef0*/  HMUL2 R150, R150, c[0x0] [0x180] ;  /* 0x0000600096967a32 */ /* 0x000fe20000000000 */
[----:B------:R-:W-:Y:S02]  /*ef00*/  LOP3.LUT R149, R14, 0x1e, RZ, 0xc0, !PT ;  /* 0x0000001e0e957812 */ /* 0x000fe400078ec0ff */
[----:B0-----:R-:W-:-:S04]  /*ef10*/  LOP3.LUT R147, R147, 0x1, RZ, 0xc0, !PT ;  /* 0x0000000193937812 */ /* 0x001fc800078ec0ff */
[----:B------:R-:W-:-:S04]  /*ef20*/  ISETP.NE.U32.AND P0, PT, R147, 0x1, PT ;  /* 0x000000019300780c */ /* 0x000fc80003f05070 */
[----:B------:R-:W-:-:S04]  /*ef30*/  SEL R14, R158, 0xa820a820, !P0 ;  /* 0xa820a8209e0e7807 */ /* 0x000fc80004000000 */
                                                                                                                                   /* 0x4040000e0e937241 */
                                                                                                                                   /* 0x000fe4000000000d */
                                                                                                                                   /* 0x000000908f0d7241 */
                                                                                                                                   /* 0x000fe400000003ff */
[----:B------:R-:W-:Y:S02]  /*ef60*/  SHF.L.U32 R14, R165, R149, RZ ;  /* 0x00000095a50e7219 */ /* 0x000fe400000006ff */
[----:B------:R-:W0:Y:S02]  /*ef70*/  POPC R151, R13 ;  /* 0x0000000d00977309 */ /* 0x000e240000000000 */
[----:B------:R-:W-:Y:S02]  /*ef80*/  LOP3.LUT R147, R147, R14, RZ, 0xfc, !PT ;  /* 0x0000000e93937212 */ /* 0x000fe400078efcff */
                                                                                                                                   /* 0x000000908f0e7242 */
                                                                                                                                   /* 0x000fc800000017ff */
                                                                                                                                   /* 0x000000908f957241 */
                                                                                                                                   /* 0x000fe2000000100e */
        /* <DEDUP_REMOVED lines=8> */
                                                                                                                                   /* 0x4040009797977241 */
                                                                                                                                   /* 0x000fe4000000000d */
[----:B------:R-:W-:Y:S02]  /*f040*/  HMNMX2 R13, |R149|, 65504, 65504, PT ;  /* 0x7bff7bff950d7840 */ /* 0x000fe40003800200 */
[----:B------:R-:W-:-:S03]  /*f050*/  LOP3.LUT R149, R151, R14, RZ, 0xfc, !PT ;  /* 0x0000000e97957212 */ /* 0x000fc600078efcff */
[----:B------:R-:W-:-:S04]  /*f060*/  LOP3.LUT R14, R13, 0x80008000, RZ, 0xfc, !PT ;  /* 0x800080000d0e7812 */ /* 0x000fc800078efcff */
                                                                                                                                   /* 0x0000000e0d977241 */
                                                                                                                                   /* 0x000fca0000000095 */
[----:B------:R-:W-:Y:S01]  /*f080*/  HADD2 R143, R143, R151 ;  /* 0x000000978f8f7230 */ /* 0x000fe20000000000 */
                                                                                                                                   /* 0x0000000e0d977241 */
                                                                                                                                   /* 0x000fe40000008095 */
[----:B------:R-:W-:-:S03]  /*f0a0*/  HMNMX2 R14, |R150|, 65504, 65504, PT ;  /* 0x7bff7bff960e7840 */ /* 0x000fc60003800200 */
[----:B------:R-:W-:Y:S02]  /*f0b0*/  HADD2 R151, R144.H0_H0, R151.H0_H0 ;  /* 0x2000009790977230 */ /* 0x000fe40000000800 */
[----:B------:R-:W-:-:S04]  /*f0c0*/  LOP3.LUT R144, R14, 0x80008000, RZ, 0xfc, !PT ;  /* 0x800080000e907812 */ /* 0x000fc800078efcff */
                                                                                                                                   /* 0x000000900e967241 */
                                                                                                                                   /* 0x1c0fe40000000093 */
                                                                                                                                   /* 0x000000900e997241 */
                                                                                                                                   /* 0x000fe40000008093 */
[----:B------:R-:W-:Y:S01]  /*f0f0*/  LOP3.LUT R144, R147, 0xffff, RZ, 0xc0, !PT ;  /* 0x0000ffff93907812 */ /* 0x000fe200078ec0ff */
[----:B------:R-:W-:Y:S02]  /*f100*/  HADD2 R145, R145, R150 ;  /* 0x0000009691917230 */ /* 0x000fe40000000000 */
[----:B------:R-:W-:Y:S01]  /*f110*/  HADD2 R146, R146.H0_H0, R153.H0_H0 ;  /* 0x2000009992927230 */ /* 0x000fe20000000800 */
[----:B------:R-:W-:Y:S02]  /*f120*/  PRMT R144, R149, 0x1054, R144 ;  /* 0x0000105495907816 */ /* 0x000fe40000000090 */
[----:B------:R-:W-:-:S02]  /*f130*/  PRMT R147, R145, 0x5410, R143 ;  /* 0x0000541091937816 */ /* 0x000fc4000000008f */
[----:B------:R-:W-:Y:S01]  /*f140*/  PRMT R143, R145, 0x7632, R143 ;  /* 0x00007632918f7816 */ /* 0x000fe2000000008f */
[----:B------:R0:W-:Y:S01]  /*f150*/  STL [R1+0x4], R144 ;  /* 0x0000049001007387 */ /* 0x0001e20000100800 */
[----:B------:R-:W-:-:S03]  /*f160*/  PRMT R146, R146, 0x5410, R151 ;  /* 0x0000541092927816 */ /* 0x000fc60000000097 */
[----:B------:R0:W-:Y:S04]  /*f170*/  STS [R142], R147 ;  /* 0x000000938e007388 */ /* 0x0001e80000000800 */
[----:B------:R0:W-:Y:S04]  /*f180*/  STS [R141], R143 ;  /* 0x0000008f8d007388 */ /* 0x0001e80000000800 */
[----:B------:R0:W-:Y:S01]  /*f190*/  STS [R139], R146 ;  /* 0x000000928b007388 */ /* 0x0001e20000000800 */
[----:B------:R-:W-:Y:S05]  /*f1a0*/  @!P0 BRA `(.L_x_75) ;  /* 0x000019b000008947 */ /* 0x000fea0003800000 */
[----:B------:R-:W2:Y:S01]  /*f1b0*/  LDL.LU R152, [R1+0x2c] ;  /* 0x00002c0001987983 */ /* 0x000ea20000300800 */
[----:B0-----:R-:W-:Y:S01]  /*f1c0*/  LOP3.LUT R139, R12, 0x80008000, RZ, 0xfc, !PT ;  /* 0x800080000c8b7812 */ /* 0x001fe200078efcff */
[----:B------:R-:W-:-:S02]  /*f1d0*/  IMAD.MOV.U32 R144, RZ, RZ, c[0x0][0x654] ;  /* 0x00019500ff907624 */ /* 0x000fc400078e00ff */
[----:B------:R-:W-:Y:S01]  /*f1e0*/  IMAD.MOV.U32 R146, RZ, RZ, c[0x0][0x658] ;  /* 0x00019600ff927624 */ /* 0x000fe200078e00ff */
[----:B--2---:R-:W-:Y:S02]  /*f1f0*/  LOP3.LUT R142, R152, 0xffff, RZ, 0xc0, !PT ;  /* 0x0000ffff988e7812 */ /* 0x004fe400078ec0ff */
[----:B------:R-:W-:Y:S02]  /*f200*/  SHF.R.U32.HI R143, RZ, 0x10, R152 ;  /* 0x00000010ff8f7819 */ /* 0x000fe40000011698 */
                                                                                                                                   /* 0x0000008b0c8e7241 */
                                                                                                                                   /* 0x000fe4000000008e */
[----:B------:R-:W-:-:S04]  /*f220*/  LOP3.LUT R12, R11, 0x80008000, RZ, 0xfc, !PT ;  /* 0x800080000b0c7812 */ /* 0x000fc800078efcff */
                                                                                                                                   /* 0x0000000c0b8f7241 */
                                                                                                                                   /* 0x000fe4000000008f */
        /* <DEDUP_REMOVED lines=10> */
[----:B------:R1:W2:Y:S01]  /*f2e0*/  LDS R145, [R12] ;  /* 0x000000000c917984 */ /* 0x0002a20000000800 */
[C-C-:B0-----:R-:W-:Y:S02]  /*f2f0*/  PRMT R147, R11.reuse, 0x5410, R144.reuse ;  /* 0x000054100b937816 */ /* 0x141fe40000000090 */
[----:B-1----:R-:W-:Y:S02]  /*f300*/  PRMT R12, R11, 0x7632, R144 ;  /* 0x000076320b0c7816 */ /* 0x002fe40000000090 */
[C-C-:B--2---:R-:W-:Y:S01]  /*f310*/  PRMT R11, R145.reuse, 0x7610, R148.reuse ;  /* 0x00007610910b7816 */ /* 0x144fe20000000094 */
[----:B------:R-:W-:Y:S01]  /*f320*/  HADD2 R142, R147, -R142 ;  /* 0x8000008e938e7230 */ /* 0x000fe20000000000 */
[----:B------:R-:W-:Y:S01]  /*f330*/  PRMT R148, R145, 0x7632, R148 ;  /* 0x0000763291947816 */ /* 0x000fe20000000094 */
[----:B------:R-:W-:-:S03]  /*f340*/  HADD2 R143, R12, -R143 ;  /* 0x8000008f0c8f7230 */ /* 0x000fc60000000000 */
                                                                                                                                   /* 0x0000000b8e917241 */
                                                                                                                                   /* 0x0c0fe400000003ff */
                                                                                                                                   /* 0x0000000b8e0c7242 */
                                                                                                                                   /* 0x0c0fe400000017ff */
[----:B------:R-:W0:Y:S01]  /*f370*/  POPC R144, R145 ;  /* 0x0000009100907309 */ /* 0x000e220000000000 */
                                                                                                                                   /* 0x000000948f937242 */
                                                                                                                                   /* 0x000fe400000017ff */
                                                                                                                                   /* 0x0000000b8e0b7241 */
                                                                                                                                   /* 0x000fe2000000100c */
[----:B------:R-:W-:-:S05]  /*f3a0*/  IMAD.SHL.U32 R12, R12, 0x2, RZ ;  /* 0x000000020c0c7824 */ /* 0x000fca00078e00ff */
[----:B------:R-:W-:Y:S02]  /*f3b0*/  LOP3.LUT R12, R12, 0x1e, RZ, 0xc0, !PT ;  /* 0x0000001e0c0c7812 */ /* 0x000fe400078ec0ff */
[----:B0-----:R-:W-:-:S04]  /*f3c0*/  LOP3.LUT R144, R144, 0x1, RZ, 0xc0, !PT ;  /* 0x0000000190907812 */ /* 0x001fc800078ec0ff */
[----:B------:R-:W-:Y:S02]  /*f3d0*/  ISETP.NE.U32.AND P0, PT, R144, 0x1, PT ;  /* 0x000000019000780c */ /* 0x000fe40003f05070 */
                                                                                                                                   /* 0x000000948f907241 */
                                                                                                                                   /* 0x0c0fe400000003ff */
[----:B------:R-:W-:Y:S02]  /*f3f0*/  SEL R146, R158, 0xa820a820, !P0 ;  /* 0xa820a8209e927807 */ /* 0x000fe40004000000 */
                                                                                                                                   /* 0x000000948f947241 */
                                                                                                                                   /* 0x000fe40000001093 */
                                                                                                                                   /* 0x4040009292927241 */
                                                                                                                                   /* 0x000fe40000000091 */
[----:B------:R-:W0:Y:S01]  /*f420*/  POPC R145, R144 ;  /* 0x0000009000917309 */ /* 0x000e220000000000 */
[----:B------:R-:W-:Y:S01]  /*f430*/  HMUL2 R148, R148, c[0x0] [0x180] ;  /* 0x0000600094947a32 */ /* 0x000fe20000000000 */
[----:B0-----:R-:W-:-:S04]  /*f440*/  LOP3.LUT R145, R145, 0x1, RZ, 0xc0, !PT ;  /* 0x0000000191917812 */ /* 0x001fc800078ec0ff */
[----:B------:R-:W-:Y:S02]  /*f450*/  ISETP.NE.U32.AND P0, PT, R145, 0x1, PT ;  /* 0x000000019100780c */ /* 0x000fe40003f05070 */
[----:B------:R-:W-:Y:S01]  /*f460*/  SHF.L.U32 R145, R165, R12, RZ ;  /* 0x0000000ca5917219 */ /* 0x000fe200000006ff */
[----:B------:R-:W-:Y:S01]  /*f470*/  IMAD.SHL.U32 R12, R147, 0x2, RZ ;  /* 0x00000002930c7824 */ /* 0x000fe200078e00ff */
[----:B------:R-:W-:Y:S02]  /*f480*/  SEL R147, R158, 0xa820a820, !P0 ;  /* 0xa820a8209e937807 */ /* 0x000fe40004000000 */
[----:B------:R-:W-:Y:S01]  /*f490*/  LOP3.LUT R145, R146, R145, RZ, 0xfc, !PT ;  /* 0x0000009192917212 */ /* 0x000fe200078efcff */
[----:B------:R-:W-:Y:S01]  /*f4a0*/  HMUL2 R146, R11, c[0x0] [0x180] ;  /* 0x000060000b927a32 */ /* 0x000fe20000000000 */
[----:B------:R-:W-:Y:S02]  /*f4b0*/  LOP3.LUT R12, R12, 0x1e, RZ, 0xc0, !PT ;  /* 0x0000001e0c0c7812 */ /* 0x000fe400078ec0ff */
                                                                                                                                   /* 0x4040009393907241 */
                                                                                                                                   /* 0x000fc40000000090 */
[----:B------:R-:W-:Y:S02]  /*f4d0*/  HMNMX2 R11, |R148|, 65504, 65504, PT ;  /* 0x7bff7bff940b7840 */ /* 0x000fe40003800200 */
[----:B------:R-:W-:Y:S02]  /*f4e0*/  SHF.L.U32 R147, R165, R12, RZ ;  /* 0x0000000ca5937219 */ /* 0x000fe400000006ff */
[----:B------:R-:W-:Y:S02]  /*f4f0*/  HMNMX2 R12, |R146|, 65504, 65504, PT ;  /* 0x7bff7bff920c7840 */ /* 0x000fe40003800200 */
[----:B------:R-:W-:Y:S02]  /*f500*/  LOP3.LUT R144, R144, R147, RZ, 0xfc, !PT ;  /* 0x0000009390907212 */ /* 0x000fe400078efcff */
[----:B------:R-:W-:Y:S02]  /*f510*/  LOP3.LUT R147, R11, 0x80008000, RZ, 0xfc, !PT ;  /* 0x800080000b937812 */ /* 0x000fe400078efcff */
[----:B------:R-:W-:-:S02]  /*f520*/  LOP3.LUT R146, R12, 0x80008000, RZ, 0xfc, !PT ;  /* 0x800080000c927812 */ /* 0x000fc400078efcff */
                                                                                                                                   /* 0x000000930b947241 */
                                                                                                                                   /* 0x000fe40000000090 */
                                                                                                                                   /* 0x000000920c937241 */
                                                                                                                                   /* 0x000fe40000000091 */
[----:B------:R-:W-:Y:S01]  /*f550*/  LOP3.LUT R145, R145, 0xffff, RZ, 0xc0, !PT ;  /* 0x0000ffff91917812 */ /* 0x000fe200078ec0ff */
[----:B------:R-:W-:Y:S01]  /*f560*/  HADD2 R143, R143, R148 ;  /* 0x000000948f8f7230 */ /* 0x000fe20000000000 */
[----:B------:R-:W-:Y:S01]  /*f570*/  ISETP.NE.AND P0, PT, R155, 0x26, PT ;  /* 0x000000269b00780c */ /* 0x000fe20003f05270 */
        /* <DEDUP_REMOVED lines=9> */
[----:B------:R-:W2:Y:S01]  /*f610*/  LDL.LU R150, [R1+0x8] ;  /* 0x0000080001967983 */ /* 0x000ea20000300800 */
[----:B------:R-:W-:Y:S01]  /*f620*/  HSET2.BF.GE.AND R139, R0.H0_H0, c[0x0] [0x674], PT ;  /* 0x00019d00008b7633 */ /* 0x000fe20003806880 */
[----:B------:R-:W-:-:S02]  /*f630*/  IMAD.MOV.U32 R142, RZ, RZ, c[0x0][0x67c] ;  /* 0x00019f00ff8e7624 */ /* 0x000fc400078e00ff */
[----:B------:R-:W-:Y:S02]  /*f640*/  IMAD.MOV.U32 R144, RZ, RZ, c[0x0][0x678] ;  /* 0x00019e00ff907624 */ /* 0x000fe400078e00ff */
[----:B------:R-:W-:Y:S01]  /*f650*/  HFMA2 R139, -R139, c[0x0] [0x190].H0_H0, R2.H0_H0 ;  /* 0x200064008b8b7a31 */ /* 0x000fe20000040102 */
        /* <DEDUP_REMOVED lines=8> */
                                                                                                                                   /* 0x00000090098d7241 */
                                                                                                                                   /* 0x1c0fe4000000008f */
                                                                                                                                   /* 0x0000009009097241 */
                                                                                                                                   /* 0x000fe4000000808f */
[----:B------:R-:W-:Y:S02]  /*f700*/  LOP3.LUT R144, R150, 0xffff, RZ, 0xc0, !PT ;  /* 0x0000ffff96907812 */ /* 0x000fe400078ec0ff */
[----:B------:R-:W-:-:S04]  /*f710*/  LOP3.LUT R143, R10, 0x80008000, RZ, 0xfc, !PT ;  /* 0x800080000a8f7812 */ /* 0x000fc800078efcff */
                                                                                                                                   /* 0x0000008f0a927241 */
                                                                                                                                   /* 0x1c0fe40000000090 */
                                                                                                                                   /* 0x0000008f0a8f7241 */
                                                                                                                                   /* 0x000fe40000008090 */
[----:B------:R-:W-:Y:S02]  /*f740*/  HSET2.BF.GE.AND R10, R0.H0_H0, c[0x0] [0x668], PT ;  /* 0x00019a00000a7633 */ /* 0x000fe40003806880 */
[--C-:B0-----:R-:W-:Y:S02]  /*f750*/  PRMT R144, R147, 0x5410, R142.reuse ;  /* 0x0000541093907816 */ /* 0x101fe4000000008e */
[----:B------:R-:W-:Y:S01]  /*f760*/  PRMT R149, R143, 0x5410, RZ ;  /* 0x000054108f957816 */ /* 0x000fe200000000ff */
[----:B------:R-:W-:Y:S01]  /*f770*/  HFMA2 R10, -R10, c[0x0] [0x190].H0_H0, R2.H0_H0 ;  /* 0x200064000a0a7a31 */ /* 0x000fe20000040102 */
        /* <DEDUP_REMOVED lines=12> */
                                                                                                                                   /* 0x0000009092097241 */
                                                                                                                                   /* 0x0c0fe400000003ff */
                                                                                                                                   /* 0x00000090928d7242 */
                                                                                                                                   /* 0x0c0fe400000017ff */
[----:B------:R-:W0:Y:S02]  /*f860*/  POPC R142, R9 ;  /* 0x00000009008e7309 */ /* 0x000e240000000000 */
                                                                                                                                   /* 0x0000009092947241 */
                                                                                                                                   /* 0x000fe2000000108d */
[----:B------:R-:W-:-:S04]  /*f880*/  IMAD.SHL.U32 R141, R141, 0x2, RZ ;  /* 0x000000028d8d7824 */ /* 0x000fc800078e00ff */
[----:B------:R-:W-:Y:S01]  /*f890*/  HMUL2 R148, R148, c[0x0] [0x180] ;  /* 0x0000600094947a32 */ /* 0x000fe20000000000 */
[----:B------:R-:W-:Y:S02]  /*f8a0*/  LOP3.LUT R149, R141, 0x1e, RZ, 0xc0, !PT ;  /* 0x0000001e8d957812 */ /* 0x000fe400078ec0ff */
[----:B0-----:R-:W-:-:S04]  /*f8b0*/  LOP3.LUT R142, R142, 0x1, RZ, 0xc0, !PT ;  /* 0x000000018e8e7812 */ /* 0x001fc800078ec0ff */
[----:B------:R-:W-:-:S04]  /*f8c0*/  ISETP.NE.U32.AND P0, PT, R142, 0x1, PT ;  /* 0x000000018e00780c */ /* 0x000fc80003f05070 */
[----:B------:R-:W-:-:S04]  /*f8d0*/  SEL R142, R158, 0xa820a820, !P0 ;  /* 0xa820a8209e8e7807 */ /* 0x000fc80004000000 */
                                                                                                                                   /* 0x4040008e8e8d7241 */
                                                                                                                                   /* 0x000fe40000000009 */
[----:B------:R-:W-:Y:S02]  /*f8f0*/  SHF.L.U32 R142, R165, R149, RZ ;  /* 0x00000095a58e7219 */ /* 0x000fe400000006ff */
                                                                                                                                   /* 0x000000930a957241 */
                                                                                                                                   /* 0x0c0fe400000003ff */
[----:B------:R-:W-:Y:S02]  /*f910*/  LOP3.LUT R141, R141, R142, RZ, 0xfc, !PT ;  /* 0x0000008e8d8d7212 */ /* 0x000fe400078efcff */
[----:B------:R-:W0:Y:S01]  /*f920*/  POPC R150, R149 ;  /* 0x0000009500967309 */ /* 0x000e220000000000 */
                                                                                                                                   /* 0x000000930a8e7242 */
                                                                                                                                   /* 0x000fc800000017ff */
                                                                                                                                   /* 0x000000930a097241 */
                                                                                                                                   /* 0x000fe2000000108e */
[----:B------:R-:W-:-:S04]  /*f950*/  IMAD.SHL.U32 R142, R142, 0x2, RZ ;  /* 0x000000028e8e7824 */ /* 0x000fc800078e00ff */
[----:B------:R-:W-:Y:S01]  /*f960*/  HMUL2 R9, R9, c[0x0] [0x180] ;  /* 0x0000600009097a32 */ /* 0x000fe20000000000 */
[----:B------:R-:W-:-:S04]  /*f970*/  LOP3.LUT R142, R142, 0x1e, RZ, 0xc0, !PT ;  /* 0x0000001e8e8e7812 */ /* 0x000fc800078ec0ff */
[----:B------:R-:W-:Y:S02]  /*f980*/  HMNMX2 R9, |R9|, 65504, 65504, PT ;  /* 0x7bff7bff09097840 */ /* 0x000fe40003800200 */
[----:B0-----:R-:W-:Y:S02]  /*f990*/  LOP3.LUT R150, R150, 0x1, RZ, 0xc0, !PT ;  /* 0x0000000196967812 */ /* 0x001fe400078ec0ff */
[----:B------:R-:W-:Y:S02]  /*f9a0*/  SHF.L.U32 R151, R165, R142, RZ ;  /* 0x0000008ea5977219 */ /* 0x000fe400000006ff */
[----:B------:R-:W-:-:S04]  /*f9b0*/  ISETP.NE.U32.AND P0, PT, R150, 0x1, PT ;  /* 0x000000019600780c */ /* 0x000fc80003f05070 */
[----:B------:R-:W-:Y:S02]  /*f9c0*/  SEL R150, R158, 0xa820a820, !P0 ;  /* 0xa820a8209e967807 */ /* 0x000fe40004000000 */
[----:B------:R-:W-:Y:S02]  /*f9d0*/  ISETP.NE.AND P0, PT, R155, 0x27, PT ;  /* 0x000000279b00780c */ /* 0x000fe40003f05270 */
                                                                                                                                   /* 0x4040009696967241 */
                                                                                                                                   /* 0x000fe40000000095 */
[----:B------:R-:W-:Y:S02]  /*f9f0*/  LOP3.LUT R149, R9, 0x80008000, RZ, 0xfc, !PT ;  /* 0x8000800009957812 */ /* 0x000fe400078efcff */
[----:B------:R-:W-:-:S04]  /*fa00*/  LOP3.LUT R142, R150, R151, RZ, 0xfc, !PT ;  /* 0x00000097968e7212 */ /* 0x000fc800078efcff */
                                                                                                                                   /* 0x0000009509977241 */
                                                                                                                                   /* 0x1c0fe4000000008e */
                                                                                                                                   /* 0x0000009509967241 */
                                                                                                                                   /* 0x000fc6000000808e */
[----:B------:R-:W-:Y:S01]  /*fa30*/  HADD2 R151, R10, R151 ;  /* 0x000000970a977230 */ /* 0x000fe20000000000 */
[----:B------:R-:W-:Y:S01]  /*fa40*/  HMNMX2 R10, |R148|, 65504, 65504, PT ;  /* 0x7bff7bff940a7840 */ /* 0x000fe20003800200 */
[----:B------:R-:W-:-:S04]  /*fa50*/  HADD2 R147, R147.H0_H0, R150.H0_H0 ;  /* 0x2000009693937230 */ /* 0x000fc80000000800 */
[----:B------:R-:W-:-:S04]  /*fa60*/  LOP3.LUT R148, R10, 0x80008000, RZ, 0xfc, !PT ;  /* 0x800080000a947812 */ /* 0x000fc800078efcff */
                                                                                                                                   /* 0x000000940a957241 */
                                                                                                                                   /* 0x000fca000000008d */
[----:B------:R-:W-:Y:S01]  /*fa80*/  HADD2 R146, R146, R149 ;  /* 0x0000009592927230 */ /* 0x000fe20000000000 */
                                                                                                                                   /* 0x000000940a957241 */
                                                                                                                                   /* 0x000fe4000000808d */
        /* <DEDUP_REMOVED lines=9> */
[----:B------:R0:W-:Y:S01]  /*fb30*/  STL [R1+0x8], R141 ;  /* 0x0000088d01007387 */ /* 0x0001e20000100800 */
[----:B------:R-:W-:Y:S05]  /*fb40*/  @!P0 BRA `(.L_x_76) ;  /* 0x00000ff000008947 */ /* 0x000fea0003800000 */
[----:B------:R-:W2:Y:S01]  /*fb50*/  LDL.LU R152, [R1+0xc] ;  /* 0x00000c0001987983 */ /* 0x000ea20000300800 */
[----:B0-----:R-:W-:Y:S01]  /*fb60*/  HSET2.BF.GE.AND R139, R0.H0_H0, c[0x0] [0x68c], PT ;  /* 0x0001a300008b7633 */ /* 0x001fe20003806880 */
        /* <DEDUP_REMOVED lines=11> */
                                                                                                                                   /* 0x00000090078d7241 */
                                                                                                                                   /* 0x1c0fe4000000008f */
                                                                                                                                   /* 0x0000009007077241 */
                                                                                                                                   /* 0x000fe4000000808f */
[----:B------:R-:W-:Y:S02]  /*fc40*/  LOP3.LUT R144, R152, 0xffff, RZ, 0xc0, !PT ;  /* 0x0000ffff98907812 */ /* 0x000fe400078ec0ff */
[----:B------:R-:W-:-:S04]  /*fc50*/  LOP3.LUT R143, R8, 0x80008000, RZ, 0xfc, !PT ;  /* 0x80008000088f7812 */ /* 0x000fc800078efcff */
                                                                                                                                   /* 0x0000008f08927241 */
                                                                                                                                   /* 0x1c0fe40000000090 */
                                                                                                                                   /* 0x0000008f088f7241 */
                                                                                                                                   /* 0x000fe40000008090 */
        /* <DEDUP_REMOVED lines=16> */
                                                                                                                                   /* 0x0000009092077241 */
                                                                                                                                   /* 0x0c0fe400000003ff */
                                                                                                                                   /* 0x00000090928d7242 */
                                                                                                                                   /* 0x0c0fe400000017ff */
[----:B------:R-:W0:Y:S02]  /*fda0*/  POPC R142, R7 ;  /* 0x00000007008e7309 */ /* 0x000e240000000000 */
                                                                                                                                   /* 0x0000009092947241 */
                                                                                                                                   /* 0x000fe2000000108d */
[----:B------:R-:W-:-:S04]  /*fdc0*/  IMAD.SHL.U32 R141, R141, 0x2, RZ ;  /* 0x000000028d8d7824 */ /* 0x000fc800078e00ff */
[----:B------:R-:W-:Y:S01]  /*fdd0*/  HMUL2 R148, R148, c[0x0] [0x180] ;  /* 0x0000600094947a32 */ /* 0x000fe20000000000 */
[----:B------:R-:W-:Y:S02]  /*fde0*/  LOP3.LUT R149, R141, 0x1e, RZ, 0xc0, !PT ;  /* 0x0000001e8d957812 */ /* 0x000fe400078ec0ff */
[----:B0-----:R-:W-:-:S04]  /*fdf0*/  LOP3.LUT R142, R142, 0x1, RZ, 0xc0, !PT ;  /* 0x000000018e8e7812 */ /* 0x001fc800078ec0ff */
[----:B------:R-:W-:-:S04]  /*fe00*/  ISETP.NE.U32.AND P0, PT, R142, 0x1, PT ;  /* 0x000000018e00780c */ /* 0x000fc80003f05070 */
[----:B------:R-:W-:-:S04]  /*fe10*/  SEL R142, R158, 0xa820a820, !P0 ;  /* 0xa820a8209e8e7807 */ /* 0x000fc80004000000 */
                                                                                                                                   /* 0x4040008e8e8d7241 */
                                                                                                                                   /* 0x000fe40000000007 */
[----:B------:R-:W-:Y:S02]  /*fe30*/  SHF.L.U32 R142, R165, R149, RZ ;  /* 0x00000095a58e7219 */ /* 0x000fe400000006ff */
                                                                                                                                   /* 0x0000009308957241 */
                                                                                                                                   /* 0x0c0fe400000003ff */
[----:B------:R-:W-:Y:S02]  /*fe50*/  LOP3.LUT R141, R141, R142, RZ, 0xfc, !PT ;  /* 0x0000008e8d8d7212 */ /* 0x000fe400078efcff */
[----:B------:R-:W0:Y:S01]  /*fe60*/  POPC R150, R149 ;  /* 0x0000009500967309 */ /* 0x000e220000000000 */
                                                                                                                                   /* 0x00000093088e7242 */
                                                                                                                                   /* 0x000fc800000017ff */
                                                                                                                                   /* 0x0000009308077241 */
                                                                                                                                   /* 0x000fe2000000108e */
        /* <DEDUP_REMOVED lines=9> */
                                                                                                                                   /* 0x4040009696967241 */
                                                                                                                                   /* 0x000fe40000000095 */
[----:B------:R-:W-:Y:S02]  /*ff30*/  LOP3.LUT R149, R7, 0x80008000, RZ, 0xfc, !PT ;  /* 0x8000800007957812 */ /* 0x000fe400078efcff */
[----:B------:R-:W-:-:S04]  /*ff40*/  LOP3.LUT R142, R150, R151, RZ, 0xfc, !PT ;  /* 0x00000097968e7212 */ /* 0x000fc800078efcff */
                                                                                                                                   /* 0x0000009507977241 */
                                                                                                                                   /* 0x1c0fe4000000008e */
                                                                                                                                   /* 0x0000009507967241 */
                                                                                                                                   /* 0x000fc6000000808e */
[----:B------:R-:W-:Y:S01]  /*ff70*/  HADD2 R151, R8, R151 ;  /* 0x0000009708977230 */ /* 0x000fe20000000000 */
[----:B------:R-:W-:Y:S01]  /*ff80*/  HMNMX2 R8, |R148|, 65504, 65504, PT ;  /* 0x7bff7bff94087840 */ /* 0x000fe20003800200 */
[----:B------:R-:W-:-:S04]  /*ff90*/  HADD2 R147, R147.H0_H0, R150.H0_H0 ;  /* 0x2000009693937230 */ /* 0x000fc80000000800 */
[----:B------:R-:W-:-:S04]  /*ffa0*/  LOP3.LUT R148, R8, 0x80008000, RZ, 0xfc, !PT ;  /* 0x8000800008947812 */ /* 0x000fc800078efcff */
                                                                                                                                   /* 0x0000009408957241 */
                                                                                                                                   /* 0x000fca000000008d */
[----:B------:R-:W-:Y:S01]  /*ffc0*/  HADD2 R146, R146, R149 ;  /* 0x0000009592927230 */ /* 0x000fe20000000000 */
                                                                                                                                   /* 0x0000009408957241 */
                                                                                                                                   /* 0x000fe4000000808d */
[----:B------:R-:W-:-:S03]  /*ffe0*/  LOP3.LUT R141, R141, 0xffff, RZ, 0xc0, !PT ;  /* 0x0000ffff8d8d7812 */ /* 0x000fc600078ec0ff */
[----:B------:R-:W-:Y:S01]  /*fff0*/  HADD2 R149, R144.H0_H0, R149.H0_H0 ;  /* 0x2000009590957230 */ /* 0x000fe20000000800 */
[----:B------:R-:W-:Y:S02]  /*10000*/  PRMT R141, R142, 0x1054, R141 ;  /* 0x000010548e8d7816 */ /* 0x000fe4000000008d */
[C-C-:B------:R-:W-:Y:S02]  /*10010*/  PRMT R144, R146.reuse, 0x5410, R151.reuse ;  /* 0x0000541092907816 */ /* 0x140fe40000000097 */
[----:B------:R-:W-:Y:S01]  /*10020*/  PRMT R151, R146, 0x7632, R151 ;  /* 0x0000763292977816 */ /* 0x000fe20000000097 */
[----:B------:R-:W-:Y:S01]  /*10030*/  STL [R1+0xc], R141 ;  /* 0x00000c8d01007387 */ /* 0x000fe20000100800 */
        /* <DEDUP_REMOVED lines=9> */
[----:B------:R-:W-:Y:S01]  /*100d0*/  ISETP.NE.AND P1, PT, R155, 0x29, PT ;  /* 0x000000299b00780c */ /* 0x000fe20003f25270 */
[----:B------:R-:W-:-:S02]  /*100e0*/  IMAD.MOV.U32 R142, RZ, RZ, c[0x0][0x6a8] ;  /* 0x0001aa00ff8e7624 */ /* 0x000fc400078e00ff */
[----:B------:R-:W-:Y:S01]  /*100f0*/  HFMA2 R139, -R139, c[0x0] [0x190].H0_H0, R2.H0_H0 ;  /* 0x200064008b8b7a31 */ /* 0x000fe20000040102 */
[----:B------:R-:W-:-:S04]  /*10100*/  IMAD.MOV.U32 R146, RZ, RZ, c[0x0][0x6a0] ;  /* 0x0001a800ff927624 */ /* 0x000fc800078e00ff */
[C---:B------:R-:W-:Y:S02]  /*10110*/  IDP.2A.HI.S16.S8 R144, R139.reuse, c[0x2][0x4], R144 ;  /* 0x008001008b907a26 */ /* 0x040fe40000003690 */
[----:B------:R-:W-:Y:S01]  /*10120*/  IDP.2A.LO.S16.S8 R139, R139, c[0x2][0x0], R142 ;  /* 0x008000008b8b7a26 */ /* 0x000fe2000000168e */
[----:B------:R-:W-:-:S03]  /*10130*/  LOP3.LUT R142, R5, 0x80008000, RZ, 0xfc, !PT ;  /* 0x80008000058e7812 */ /* 0x000fc600078efcff */
[----:B------:R-:W-:Y:S04]  /*10140*/  LDS R144, [R144] ;  /* 0x0000000090907984 */ /* 0x000fe80000000800 */
[----:B------:R-:W0:Y:S02]  /*10150*/  LDS R147, [R139] ;  /* 0x000000008b937984 */ /* 0x000e240000000800 */
[----:B0-----:R-:W-:Y:S02]  /*10160*/  PRMT R149, R147, 0x5410, R144 ;  /* 0x0000541093957816 */ /* 0x001fe40000000090 */
[----:B--2---:R-:W-:-:S04]  /*10170*/  SHF.R.U32.HI R141, RZ, 0x10, R152 ;  /* 0x00000010ff8d7819 */ /* 0x004fc80000011698 */
                                                                                                                                   /* 0x0000008e05917241 */
                                                                                                                                   /* 0x1c0fe4000000008d */
                                                                                                                                   /* 0x0000008e05057241 */
                                                                                                                                   /* 0x000fe4000000808d */
[----:B------:R-:W-:Y:S02]  /*101a0*/  LOP3.LUT R142, R152, 0xffff, RZ, 0xc0, !PT ;  /* 0x0000ffff988e7812 */ /* 0x000fe400078ec0ff */
[C---:B------:R-:W-:Y:S02]  /*101b0*/  LOP3.LUT R141, R6.reuse, 0x80008000, RZ, 0xfc, !PT ;  /* 0x80008000068d7812 */ /* 0x040fe400078efcff */
[----:B------:R-:W-:Y:S02]  /*101c0*/  PRMT R5, R5, 0x5410, RZ ;  /* 0x0000541005057816 */ /* 0x000fe400000000ff */
                                                                                                                                   /* 0x0000008d068f7241 */
                                                                                                                                   /* 0x000fc4000000008e */
                                                                                                                                   /* 0x0000008d06067241 */
                                                                                                                                   /* 0x000fe2000000808e */
[----:B------:R-:W-:Y:S01]  /*101f0*/  IMAD.MOV.U32 R142, RZ, RZ, c[0x0][0x69c] ;  /* 0x0001a700ff8e7624 */ /* 0x000fe200078e00ff */
[----:B------:R-:W-:Y:S02]  /*10200*/  HSET2.BF.GE.AND R141, R0.H0_H0, c[0x0] [0x698], PT ;  /* 0x0001a600008d7633 */ /* 0x000fe40003806880 */
[----:B------:R-:W-:-:S03]  /*10210*/  PRMT R6, R6, 0x5410, RZ ;  /* 0x0000541006067816 */ /* 0x000fc600000000ff */
[----:B------:R-:W-:-:S05]  /*10220*/  HFMA2 R141, -R141, c[0x0] [0x190].H0_H0, R2.H0_H0 ;  /* 0x200064008d8d7a31 */ /* 0x000fca0000040102 */
[C---:B------:R-:W-:Y:S02]  /*10230*/  IDP.2A.LO.S16.S8 R142, R141.reuse, c[0x2][0x0], R142 ;  /* 0x008000008d8e7a26 */ /* 0x040fe4000000168e */
[----:B------:R-:W-:Y:S01]  /*10240*/  IDP.2A.HI.S16.S8 R141, R141, c[0x2][0x4], R146 ;  /* 0x008001008d8d7a26 */ /* 0x000fe20000003692 */
[----:B------:R-:W-:Y:S01]  /*10250*/  PRMT R146, R147, 0x7632, R144 ;  /* 0x0000763293927816 */ /* 0x000fe20000000090 */
[----:B------:R-:W-:Y:S01]  /*10260*/  HADD2 R144, R149, -R6 ;  /* 0x8000000695907230 */ /* 0x000fe20000000000 */
[----:B------:R-:W-:Y:S03]  /*10270*/  LDS R147, [R142] ;  /* 0x000000008e937984 */ /* 0x000fe60000000800 */
[----:B------:R-:W-:Y:S01]  /*10280*/  HADD2 R146, R146, -R5 ;  /* 0x8000000592927230 */ /* 0x000fe20000000000 */
[----:B------:R-:W0:Y:S02]  /*10290*/  LDS R148, [R141] ;  /* 0x000000008d947984 */ /* 0x000e240000000800 */
[----:B0-----:R-:W-:-:S05]  /*102a0*/  PRMT R6, R147, 0x5410, R148 ;  /* 0x0000541093067816 */ /* 0x001fca0000000094 */
[----:B------:R-:W-:Y:S01]  /*102b0*/  HADD2 R143, R6, -R143 ;  /* 0x8000008f068f7230 */ /* 0x000fe20000000000 */
[----:B------:R-:W-:-:S04]  /*102c0*/  PRMT R6, R147, 0x7632, R148 ;  /* 0x0000763293067816 */ /* 0x000fc80000000094 */
                                                                                                                                   /* 0x000000908f057241 */
                                                                                                                                   /* 0x0c0fe200000003ff */
[----:B------:R-:W-:Y:S01]  /*102e0*/  HADD2 R6, R6, -R145 ;  /* 0x8000009106067230 */ /* 0x000fe20000000000 */
                                                                                                                                   /* 0x000000908f917242 */
                                                                                                                                   /* 0x000fe400000017ff */
[----:B------:R-:W0:Y:S02]  /*10300*/  POPC R147, R5 ;  /* 0x0000000500937309 */ /* 0x000e240000000000 */
[----:B0-----:R-:W-:-:S04]  /*10310*/  LOP3.LUT R147, R147, 0x1, RZ, 0xc0, !PT ;  /* 0x0000000193937812 */ /* 0x001fc800078ec0ff */
[----:B------:R-:W-:Y:S02]  /*10320*/  ISETP.NE.U32.AND P0, PT, R147, 0x1, PT ;  /* 0x000000019300780c */ /* 0x000fe40003f05070 */
                                                                                                                                   /* 0x000000908f937241 */
                                                                                                                                   /* 0x000fe20000001091 */
[----:B------:R-:W-:Y:S01]  /*10340*/  IMAD.SHL.U32 R145, R145, 0x2, RZ ;  /* 0x0000000291917824 */ /* 0x000fe200078e00ff */
[----:B------:R-:W-:-:S04]  /*10350*/  SEL R148, R158, 0xa820a820, !P0 ;  /* 0xa820a8209e947807 */ /* 0x000fc80004000000 */
[----:B------:R-:W-:Y:S02]  /*10360*/  LOP3.LUT R149, R145, 0x1e, RZ, 0xc0, !PT ;  /* 0x0000001e91957812 */ /* 0x000fe400078ec0ff */
                                                                                                                                   /* 0x4040009494917241 */
                                                                                                                                   /* 0x000fe40000000005 */
[----:B------:R-:W-:Y:S02]  /*10380*/  SHF.L.U32 R148, R165, R149, RZ ;  /* 0x00000095a5947219 */ /* 0x000fe400000006ff */
                                                                                                                                   /* 0x0000009206957241 */
                                                                                                                                   /* 0x0c0fe400000003ff */
                                                                                                                                   /* 0x0000009206057242 */
                                                                                                                                   /* 0x000fe400000017ff */
[----:B------:R-:W0:Y:S01]  /*103b0*/  POPC R150, R149 ;  /* 0x0000009500967309 */ /* 0x000e220000000000 */
[----:B------:R-:W-:-:S02]  /*103c0*/  LOP3.LUT R145, R145, R148, RZ, 0xfc, !PT ;  /* 0x0000009491917212 */ /* 0x000fc400078efcff */
                                                                                                                                   /* 0x0000009206947241 */
                                                                                                                                   /* 0x000fe20000001005 */
[----:B------:R-:W-:-:S04]  /*103e0*/  IMAD.SHL.U32 R151, R5, 0x2, RZ ;  /* 0x0000000205977824 */ /* 0x000fc800078e00ff */
[----:B------:R-:W-:Y:S01]  /*103f0*/  HMUL2 R5, R148, c[0x0] [0x180] ;  /* 0x0000600094057a32 */ /* 0x000fe20000000000 */
[----:B------:R-:W-:-:S04]  /*10400*/  LOP3.LUT R148, R151, 0x1e, RZ, 0xc0, !PT ;  /* 0x0000001e97947812 */ /* 0x000fc800078ec0ff */
[----:B------:R-:W-:Y:S02]  /*10410*/  HMNMX2 R5, |R5|, 65504, 65504, PT ;  /* 0x7bff7bff05057840 */ /* 0x000fe40003800200 */
[----:B------:R-:W-:Y:S02]  /*10420*/  SHF.L.U32 R151, R165, R148, RZ ;  /* 0x00000094a5977219 */ /* 0x000fe400000006ff */
[----:B0-----:R-:W-:-:S04]  /*10430*/  LOP3.LUT R150, R150, 0x1, RZ, 0xc0, !PT ;  /* 0x0000000196967812 */ /* 0x001fc800078ec0ff */
[----:B------:R-:W-:-:S04]  /*10440*/  ISETP.NE.U32.AND P0, PT, R150, 0x1, PT ;  /* 0x000000019600780c */ /* 0x000fc80003f05070 */
[----:B------:R-:W-:-:S04]  /*10450*/  SEL R150, R158, 0xa820a820, !P0 ;  /* 0xa820a8209e967807 */ /* 0x000fc80004000000 */
                                                                                                                                   /* 0x4040009696967241 */
                                                                                                                                   /* 0x000fe40000000095 */
[----:B------:R-:W-:Y:S02]  /*10470*/  LOP3.LUT R149, R5, 0x80008000, RZ, 0xfc, !PT ;  /* 0x8000800005957812 */ /* 0x000fe400078efcff */
[----:B------:R-:W-:Y:S01]  /*10480*/  LOP3.LUT R148, R150, R151, RZ, 0xfc, !PT ;  /* 0x0000009796947212 */ /* 0x000fe200078efcff */
[----:B------:R-:W-:-:S03]  /*10490*/  HMUL2 R150, R147, c[0x0] [0x180] ;  /* 0x0000600093967a32 */ /* 0x000fc60000000000 */
                                                                                                                                   /* 0x0000009505977241 */
                                                                                                                                   /* 0x1c0fe40000000094 */
                                                                                                                                   /* 0x0000009505957241 */
                                                                                                                                   /* 0x000fc60000008094 */
[----:B------:R-:W-:Y:S01]  /*104c0*/  HADD2 R147, R6, R151 ;  /* 0x0000009706937230 */ /* 0x000fe20000000000 */
[----:B------:R-:W-:Y:S01]  /*104d0*/  HMNMX2 R6, |R150|, 65504, 65504, PT ;  /* 0x7bff7bff96067840 */ /* 0x000fe20003800200 */
[----:B------:R-:W-:-:S04]  /*104e0*/  HADD2 R146, R146.H0_H0, R149.H0_H0 ;  /* 0x2000009592927230 */ /* 0x000fc80000000800 */
[----:B------:R-:W-:-:S04]  /*104f0*/  LOP3.LUT R149, R6, 0x80008000, RZ, 0xfc, !PT ;  /* 0x8000800006957812 */ /* 0x000fc800078efcff */
                                                                                                                                   /* 0x0000009506967241 */
                                                                                                                                   /* 0x1c0fe40000000091 */
                                                                                                                                   /* 0x0000009506957241 */
                                                                                                                                   /* 0x000fe40000008091 */
[----:B------:R-:W-:Y:S01]  /*10520*/  LOP3.LUT R145, R145, 0xffff, RZ, 0xc0, !PT ;  /* 0x0000ffff91917812 */ /* 0x000fe200078ec0ff */
[----:B------:R-:W-:Y:S02]  /*10530*/  HADD2 R143, R143, R150 ;  /* 0x000000968f8f7230 */ /* 0x000fe40000000000 */
[----:B------:R-:W-:-:S03]  /*10540*/  HADD2 R149, R144.H0_H0, R149.H0_H0 ;  /* 0x2000009590957230 */ /* 0x000fc60000000800 */
[C-C-:B------:R-:W-:Y:S02]  /*10550*/  PRMT R151, R143.reuse, 0x5410, R147.reuse ;  /* 0x000054108f977816 */ /* 0x140fe40000000093 */
[----:B------:R-:W-:Y:S02]  /*10560*/  PRMT R147, R143, 0x7632, R147 ;  /* 0x000076328f937816 */ /* 0x000fe40000000093 */
[----:B------:R-:W-:Y:S01]  /*10570*/  PRMT R149, R149, 0x5410, R146 ;  /* 0x0000541095957816 */ /* 0x000fe20000000092 */
[----:B------:R-:W-:Y:S04]  /*10580*/  STS [R142], R151 ;  /* 0x000000978e007388 */ /* 0x000fe80000000800 */
[----:B------:R0:W-:Y:S04]  /*10590*/  STS [R141], R147 ;  /* 0x000000938d007388 */ /* 0x0001e80000000800 */
[----:B------:R1:W-:Y:S01]  /*105a0*/  STS [R139], R149 ;  /* 0x000000958b007388 */ /* 0x0003e20000000800 */
[----:B0-----:R-:W-:-:S05]  /*105b0*/  PRMT R141, R148, 0x1054, R145 ;  /* 0x00001054948d7816 */ /* 0x001fca0000000091 */
[----:B------:R1:W-:Y:S01]  /*105c0*/  STL [R1+0x10], R141 ;  /* 0x0000108d01007387 */ /* 0x0003e20000100800 */
[----:B------:R-:W-:Y:S05]  /*105d0*/  @!P1 BRA `(.L_x_77) ;  /* 0x0000054000009947 */ /* 0x000fea0003800000 */
[----:B------:R-:W2:Y:S01]  /*105e0*/  LDL.LU R152, [R1+0x14] ;  /* 0x0000140001987983 */ /* 0x000ea20000300800 */
[----:B-1----:R-:W-:Y:S01]  /*105f0*/  HSET2.BF.GE.AND R139, R0.H0_H0, c[0x0] [0x6bc], PT ;  /* 0x0001af00008b7633 */ /* 0x002fe20003806880 */
[----:B------:R-:W-:Y:S02]  /*10600*/  IMAD.MOV.U32 R144, RZ, RZ, c[0x0][0x6c4] ;  /* 0x0001b100ff907624 */ /* 0x000fe400078e00ff */
[----:B------:R-:W-:Y:S02]  /*10610*/  IMAD.MOV.U32 R142, RZ, RZ, c[0x0][0x6c0] ;  /* 0x0001b000ff8e7624 */ /* 0x000fe400078e00ff */
[----:B------:R-:W-:Y:S01]  /*10620*/  HFMA2 R139, -R139, c[0x0] [0x190].H0_H0, R2.H0_H0 ;  /* 0x200064008b8b7a31 */ /* 0x000fe20000040102 */
        /* <DEDUP_REMOVED lines=9> */
                                                                                                                                   /* 0x0000008e03927241 */
                                                                                                                                   /* 0x1c0fe4000000008d */
                                                                                                                                   /* 0x0000008e03037241 */
                                                                                                                                   /* 0x000fe4000000808d */
[----:B------:R-:W-:Y:S02]  /*106e0*/  LOP3.LUT R142, R152, 0xffff, RZ, 0xc0, !PT ;  /* 0x0000ffff988e7812 */ /* 0x000fe400078ec0ff */
[----:B------:R-:W-:-:S04]  /*106f0*/  LOP3.LUT R141, R4, 0x80008000, RZ, 0xfc, !PT ;  /* 0x80008000048d7812 */ /* 0x000fc800078efcff */
                                                                                                                                   /* 0x0000008d04907241 */
                                                                                                                                   /* 0x1c0fe4000000008e */
                                                                                                                                   /* 0x0000008d04047241 */
                                                                                                                                   /* 0x000fe4000000808e */
[----:B------:R-:W-:Y:S02]  /*10720*/  HSET2.BF.GE.AND R141, R0.H0_H0, c[0x0] [0x6b0], PT ;  /* 0x0001ac00008d7633 */ /* 0x000fe40003806880 */
[----:B------:R-:W-:-:S03]  /*10730*/  PRMT R4, R4, 0x5410, RZ ;  /* 0x0000541004047816 */ /* 0x000fc600000000ff */
[----:B------:R-:W-:Y:S01]  /*10740*/  HFMA2 R142, -R141, c[0x0] [0x190].H0_H0, R2.H0_H0 ;  /* 0x200064008d8e7a31 */ /* 0x000fe20000040102 */
        /* <DEDUP_REMOVED lines=11> */
                                                                                                                                   /* 0x0000008f90937242 */
                                                                                                                                   /* 0x0c0fe200000017ff */
[----:B------:R-:W-:Y:S01]  /*10810*/  HADD2 R146, R3, -R146 ;  /* 0x8000009203927230 */ /* 0x000fe20000000000 */
                                                                                                                                   /* 0x0000008f90037241 */
                                                                                                                                   /* 0x000fc800000003ff */
[----:B------:R-:W0:Y:S02]  /*10830*/  POPC R4, R3 ;  /* 0x0000000300047309 */ /* 0x000e240000000000 */
[----:B0-----:R-:W-:-:S04]  /*10840*/  LOP3.LUT R4, R4, 0x1, RZ, 0xc0, !PT ;  /* 0x0000000104047812 */ /* 0x001fc800078ec0ff */
[----:B------:R-:W-:Y:S02]  /*10850*/  ISETP.NE.U32.AND P0, PT, R4, 0x1, PT ;  /* 0x000000010400780c */ /* 0x000fe40003f05070 */
                                                                                                                                   /* 0x0000008f90047241 */
                                                                                                                                   /* 0x000fe20000001093 */
[----:B------:R-:W-:Y:S01]  /*10870*/  IMAD.SHL.U32 R147, R147, 0x2, RZ ;  /* 0x0000000293937824 */ /* 0x000fe200078e00ff */
[----:B------:R-:W-:-:S03]  /*10880*/  SEL R148, R158, 0xa820a820, !P0 ;  /* 0xa820a8209e947807 */ /* 0x000fc60004000000 */
[----:B------:R-:W-:Y:S01]  /*10890*/  HMUL2 R4, R4, c[0x0] [0x180] ;  /* 0x0000600004047a32 */ /* 0x000fe20000000000 */
[----:B------:R-:W-:Y:S02]  /*108a0*/  LOP3.LUT R149, R147, 0x1e, RZ, 0xc0, !PT ;  /* 0x0000001e93957812 */ /* 0x000fe400078ec0ff */
                                                                                                                                   /* 0x4040009494937241 */
                                                                                                                                   /* 0x000fe40000000003 */
[----:B------:R-:W-:Y:S02]  /*108c0*/  SHF.L.U32 R148, R165, R149, RZ ;  /* 0x00000095a5947219 */ /* 0x000fe400000006ff */
                                                                                                                                   /* 0x0000009192957241 */
                                                                                                                                   /* 0x0c0fe400000003ff */
                                                                                                                                   /* 0x0000009192037242 */
                                                                                                                                   /* 0x000fe400000017ff */
[----:B------:R-:W0:Y:S01]  /*108f0*/  POPC R150, R149 ;  /* 0x0000009500967309 */ /* 0x000e220000000000 */
[----:B------:R-:W-:-:S02]  /*10900*/  LOP3.LUT R147, R147, R148, RZ, 0xfc, !PT ;  /* 0x0000009493937212 */ /* 0x000fc400078efcff */
                                                                                                                                   /* 0x0000009192947241 */
                                                                                                                                   /* 0x000fe20000001003 */
        /* <DEDUP_REMOVED lines=9> */
                                                                                                                                   /* 0x4040009696967241 */
                                                                                                                                   /* 0x000fe40000000095 */
[C---:B------:R-:W-:Y:S02]  /*109c0*/  LOP3.LUT R149, R3.reuse, 0x80008000, RZ, 0xfc, !PT ;  /* 0x8000800003957812 */ /* 0x040fe400078efcff */
[----:B------:R-:W-:Y:S02]  /*109d0*/  LOP3.LUT R148, R150, R151, RZ, 0xfc, !PT ;  /* 0x0000009796947212 */ /* 0x000fe400078efcff */
[----:B------:R-:W-:Y:S02]  /*109e0*/  LOP3.LUT R150, R4, 0x80008000, RZ, 0xfc, !PT ;  /* 0x8000800004967812 */ /* 0x000fe400078efcff */
                                                                                                                                   /* 0x0000009503977241 */
                                                                                                                                   /* 0x1c0fe40000000094 */
                                                                                                                                   /* 0x0000009503987241 */
                                                                                                                                   /* 0x000fc60000008094 */
[----:B------:R-:W-:Y:S01]  /*10a10*/  HADD2 R146, R146, R151 ;  /* 0x0000009792927230 */ /* 0x000fe20000000000 */
                                                                                                                                   /* 0x0000009604977241 */
                                                                                                                                   /* 0x1c0fe20000000093 */
[----:B------:R-:W-:Y:S01]  /*10a30*/  HADD2 R152, R145.H0_H0, R152.H0_H0 ;  /* 0x2000009891987230 */ /* 0x000fe20000000800 */
                                                                                                                                   /* 0x0000009604967241 */
                                                                                                                                   /* 0x000fe40000008093 */
        /* <DEDUP_REMOVED lines=12> */
[----:B------:R-:W-:Y:S05]  /*10b10*/  BRA `(.L_x_64) ;  /* 0x0000019000007947 */ /* 0x000fea0003800000 */
.L_x_77:
[----:B------:R-:W-:Y:S06]  /*10b20*/  BAR.SYNC 0x0 ;  /* 0x0000000000007b1d */ /* 0x000fec0000000000 */
[----:B------:R-:W-:Y:S05]  /*10b30*/  BRA `(.L_x_64) ;  /* 0x0000017000007947 */ /* 0x000fea0003800000 */
.L_x_76:
[----:B------:R-:W-:Y:S06]  /*10b40*/  BAR.SYNC 0x0 ;  /* 0x0000000000007b1d */ /* 0x000fec0000000000 */
[----:B------:R-:W-:Y:S05]  /*10b50*/  BRA `(.L_x_64) ;  /* 0x0000015000007947 */ /* 0x000fea0003800000 */
.L_x_75:
[----:B------:R-:W-:Y:S06]  /*10b60*/  BAR.SYNC 0x0 ;  /* 0x0000000000007b1d */ /* 0x000fec0000000000 */
[----:B------:R-:W-:Y:S05]  /*10b70*/  BRA `(.L_x_64) ;  /* 0x0000013000007947 */ /* 0x000fea0003800000 */
.L_x_74:
[----:B------:R-:W-:Y:S06]  /*10b80*/  BAR.SYNC 0x0 ;  /* 0x0000000000007b1d */ /* 0x000fec0000000000 */
[----:B------:R-:W-:Y:S05]  /*10b90*/  BRA `(.L_x_64) ;  /* 0x0000011000007947 */ /* 0x000fea0003800000 */
.L_x_73:
[----:B------:R-:W-:Y:S06]  /*10ba0*/  BAR.SYNC 0x0 ;  /* 0x0000000000007b1d */ /* 0x000fec0000000000 */
[----:B------:R-:W-:Y:S05]  /*10bb0*/  BRA `(.L_x_64) ;  /* 0x000000f000007947 */ /* 0x000fea0003800000 */
.L_x_72:
[----:B------:R-:W-:Y:S06]  /*10bc0*/  BAR.SYNC 0x0 ;  /* 0x0000000000007b1d */ /* 0x000fec0000000000 */
[----:B------:R-:W-:Y:S05]  /*10bd0*/  BRA `(.L_x_64) ;  /* 0x000000d000007947 */ /* 0x000fea0003800000 */
.L_x_71:
[----:B------:R-:W-:Y:S06]  /*10be0*/  BAR.SYNC 0x0 ;  /* 0x0000000000007b1d */ /* 0x000fec0000000000 */
[----:B------:R-:W-:Y:S05]  /*10bf0*/  BRA `(.L_x_64) ;  /* 0x000000b000007947 */ /* 0x000fea0003800000 */
.L_x_70:
[----:B------:R-:W-:Y:S06]  /*10c00*/  BAR.SYNC 0x0 ;  /* 0x0000000000007b1d */ /* 0x000fec0000000000 */
[----:B------:R-:W-:Y:S05]  /*10c10*/  BRA `(.L_x_64) ;  /* 0x0000009000007947 */ /* 0x000fea0003800000 */
.L_x_69:
[----:B------:R-:W-:Y:S06]  /*10c20*/  BAR.SYNC 0x0 ;  /* 0x0000000000007b1d */ /* 0x000fec0000000000 */
[----:B------:R-:W-:Y:S05]  /*10c30*/  BRA `(.L_x_64) ;  /* 0x0000007000007947 */ /* 0x000fea0003800000 */
.L_x_68:
[----:B------:R-:W-:Y:S06]  /*10c40*/  BAR.SYNC 0x0 ;  /* 0x0000000000007b1d */ /* 0x000fec0000000000 */
[----:B------:R-:W-:Y:S05]  /*10c50*/  BRA `(.L_x_64) ;  /* 0x0000005000007947 */ /* 0x000fea0003800000 */
.L_x_67:
[----:B------:R-:W-:Y:S06]  /*10c60*/  BAR.SYNC 0x0 ;  /* 0x0000000000007b1d */ /* 0x000fec0000000000 */
[----:B------:R-:W-:Y:S05]  /*10c70*/  BRA `(.L_x_64) ;  /* 0x0000003000007947 */ /* 0x000fea0003800000 */
.L_x_66:
[----:B------:R-:W-:Y:S06]  /*10c80*/  BAR.SYNC 0x0 ;  /* 0x0000000000007b1d */ /* 0x000fec0000000000 */
[----:B------:R-:W-:Y:S05]  /*10c90*/  BRA `(.L_x_64) ;  /* 0x0000001000007947 */ /* 0x000fea0003800000 */
.L_x_65:
[----:B------:R-:W-:Y:S06]  /*10ca0*/  BAR.SYNC 0x0 ;  /* 0x0000000000007b1d */ /* 0x000fec0000000000 */
.L_x_64:
[----:B0-----:R-:W-:-:S13]  /*10cb0*/  PLOP3.LUT P0, PT, PT, PT, UP0, 0x40, 0x0 ;  /* 0x000000000000781c */ /* 0x001fda0003f0e808 */
[----:B------:R-:W-:Y:S01]  /*10cc0*/  @!P0 CALL.REL.NOINC `(.L_x_63) ;  /* 0x0000001000008944 */ /* 0x000fe20003c00000 */
[----:B------:R-:W-:Y:S05]  /*10cd0*/  BRA `(.L_x_78) ;  /* 0xffff032000007947 */ /* 0x000fea000383ffff */
.L_x_63:
[----:B------:R-:W2:Y:S01]  /*10ce0*/  S2R R6, SR_TID.X ;  /* 0x0000000000067919 */ /* 0x000ea20000002100 */
[----:B------:R-:W-:Y:S02]  /*10cf0*/  ULDC UR6, c[0x0][0x1bc] ;  /* 0x00006f0000067ab9 */ /* 0x000fe40000000800 */
[----:B------:R-:W-:-:S04]  /*10d00*/  UIADD3 UR4, UR6, 0x3ff, URZ ;  /* 0x000003ff06047890 */ /* 0x000fc8000fffe03f */
[----:B------:R-:W-:-:S04]  /*10d10*/  USHF.R.S32.HI UR5, URZ, 0x1f, UR4 ;  /* 0x0000001f3f057899 */ /* 0x000fc80008011404 */
[----:B------:R-:W-:-:S04]  /*10d20*/  ULEA.HI UR5, UR5, UR4, URZ, 0xa ;  /* 0x0000000405057291 */ /* 0x000fc8000f8f503f */
[----:B------:R-:W-:Y:S01]  /*10d30*/  USHF.R.S32.HI UR5, URZ, 0xa, UR5 ;  /* 0x0000000a3f057899 */ /* 0x000fe20008011405 */
[----:B--2---:R-:W-:-:S05]  /*10d40*/  SHF.R.U32.HI R0, RZ, 0x5, R6 ;  /* 0x00000005ff007819 */ /* 0x004fca0000011606 */
[----:B------:R-:W-:-:S13]  /*10d50*/  ISETP.GE.AND P0, PT, R0, UR5, PT ;  /* 0x0000000500007c0c */ /* 0x000fda000bf06270 */
[----:B------:R-:W-:Y:S05]  /*10d60*/  @P0 EXIT ;  /* 0x000000000000094d */ /* 0x000fea0003800000 */
[----:B------:R-:W2:Y:S01]  /*10d70*/  S2R R2, SR_CTAID.X ;  /* 0x0000000000027919 */ /* 0x000ea20000002500 */
[----:B------:R-:W-:Y:S01]  /*10d80*/  IMAD.MOV.U32 R13, RZ, RZ, c[0x0][0x174] ;  /* 0x00005d00ff0d7624 */ /* 0x000fe200078e00ff */
[----:B------:R-:W-:Y:S01]  /*10d90*/  UIADD3 UR4, UR6, 0x1f, URZ ;  /* 0x0000001f06047890 */ /* 0x000fe2000fffe03f */
[----:B------:R-:W-:Y:S02]  /*10da0*/  IMAD.MOV.U32 R17, RZ, RZ, RZ ;  /* 0x000000ffff117224 */ /* 0x000fe400078e00ff */
[----:B-1----:R-:W-:Y:S01]  /*10db0*/  IMAD.MOV.U32 R7, RZ, RZ, RZ ;  /* 0x000000ffff077224 */ /* 0x002fe200078e00ff */
[----:B------:R-:W-:Y:S01]  /*10dc0*/  SHF.R.S32.HI R13, RZ, 0x1f, R13 ;  /* 0x0000001fff0d7819 */ /* 0x000fe2000001140d */
[----:B------:R-:W-:Y:S01]  /*10dd0*/  USHF.R.S32.HI UR5, URZ, 0x1f, UR4 ;  /* 0x0000001f3f057899 */ /* 0x000fe20008011404 */
[----:B------:R-:W-:-:S03]  /*10de0*/  IMAD.MOV.U32 R9, RZ, RZ, RZ ;  /* 0x000000ffff097224 */ /* 0x000fc600078e00ff */
[----:B------:R-:W-:-:S04]  /*10df0*/  ULEA.HI UR5, UR5, UR4, URZ, 0x5 ;  /* 0x0000000405057291 */ /* 0x000fc8000f8f283f */
[----:B------:R-:W-:Y:S01]  /*10e00*/  USHF.R.S32.HI UR5, URZ, 0x5, UR5 ;  /* 0x000000053f057899 */ /* 0x000fe20008011405 */
[----:B--2---:R-:W-:-:S05]  /*10e10*/  IMAD.SHL.U32 R12, R2, 0x2, RZ ;  /* 0x00000002020c7824 */ /* 0x004fca00078e00ff */
[----:B------:R-:W-:-:S05]  /*10e20*/  SHF.R.S32.HI R2, RZ, 0x1f, R12 ;  /* 0x0000001fff027819 */ /* 0x000fca000001140c */
[----:B-----5:R-:W-:Y:S02]  /*10e30*/  IMAD R4, R2, c[0x0][0x174], RZ ;  /* 0x00005d0002047a24 */ /* 0x020fe400078e02ff */
[----:B0-----:R-:W-:-:S04]  /*10e40*/  IMAD.WIDE.U32 R2, R12, c[0x0][0x174], RZ ;  /* 0x00005d000c027a25 */ /* 0x001fc800078e00ff */
[----:B------:R-:W-:Y:S01]  /*10e50*/  IMAD R5, R12, R13, R4 ;  /* 0x0000000d0c057224 */ /* 0x000fe200078e0204 */
[----:B------:R-:W-:-:S03]  /*10e60*/  LEA R4, P0, R2, c[0x0][0x168], 0x2 ;  /* 0x00005a0002047a11 */ /* 0x000fc600078010ff */
[----:B------:R-:W-:Y:S01]  /*10e70*/  IMAD.IADD R5, R3, 0x1, R5 ;  /* 0x0000000103057824 */ /* 0x000fe200078e0205 */
[----:B------:R-:W-:-:S04]  /*10e80*/  LOP3.LUT R3, R6, 0x1f, RZ, 0xc0, !PT ;  /* 0x0000001f06037812 */ /* 0x000fc800078ec0ff */
[----:B------:R-:W-:Y:S01]  /*10e90*/  LEA.HI.X R5, R2, c[0x0][0x16c], R5, 0x2, P0 ;  /* 0x00005b0002057a11 */ /* 0x000fe200000f1405 */
[--C-:B------:R-:W-:Y:S02]  /*10ea0*/  IMAD R0, R0, 0x400, R3.reuse ;  /* 0x0000040000007824 */ /* 0x100fe400078e0203 */
[----:B------:R-:W-:-:S03]  /*10eb0*/  IMAD.MOV R16, RZ, RZ, -R3 ;  /* 0x000000ffff107224 */ /* 0x000fc600078e0a03 */
[C---:B------:R-:W-:Y:S02]  /*10ec0*/  IADD3 R14, R0.reuse, 0x60, RZ ;  /* 0x00000060000e7810 */ /* 0x040fe40007ffe0ff */
[C---:B------:R-:W-:Y:S02]  /*10ed0*/  IADD3 R15, R0.reuse, 0x20, RZ ;  /* 0x00000020000f7810 */ /* 0x040fe40007ffe0ff */
[----:B------:R-:W-:-:S02]  /*10ee0*/  LEA R0, R0, 0x100, 0x2 ;  /* 0x0000010000007811 */ /* 0x000fc400078e10ff */
.L_x_79:
[----:B------:R-:W-:Y:S02]  /*10ef0*/  IADD3 R2, R14, -0x60, RZ ;  /* 0xffffffa00e027810 */ /* 0x000fe40007ffe0ff */
[----:B------:R-:W-:Y:S02]  /*10f00*/  ISETP.GE.AND P6, PT, R15, c[0x0][0x1bc], PT ;  /* 0x00006f000f007a0c */ /* 0x000fe40003fc6270 */
[----:B------:R-:W-:Y:S02]  /*10f10*/  ISETP.GE.AND P2, PT, R2, c[0x0][0x1bc], PT ;  /* 0x00006f0002007a0c */ /* 0x000fe40003f46270 */
[----:B------:R-:W-:-:S02]  /*10f20*/  IADD3 R2, R14, -0x20, RZ ;  /* 0xffffffe00e027810 */ /* 0x000fc40007ffe0ff */
[----:B------:R-:W-:Y:S02]  /*10f30*/  ISETP.GE.AND P4, PT, R14, c[0x0][0x1bc], PT ;  /* 0x00006f000e007a0c */ /* 0x000fe40003f86270 */
[----:B------:R-:W-:Y:S02]  /*10f40*/  ISETP.GE.AND P5, PT, R2, c[0x0][0x1bc], PT ;  /* 0x00006f0002007a0c */ /* 0x000fe40003fa6270 */
[----:B------:R-:W-:Y:S02]  /*10f50*/  HSETP2.LT.AND P0, PT, RZ.H0_H0, 1, 1, PT ;  /* 0x3c003c00ff007434 */ /* 0x000fe40003f01800 */
[----:B------:R-:W-:Y:S01]  /*10f60*/  IADD3 R14, R14, 0x80, RZ ;  /* 0x000000800e0e7810 */ /* 0x000fe20007ffe0ff */
[----:B------:R-:W-:Y:S01]  /*10f70*/  @!P6 LDS R8, [R0+-0x80] ;  /* 0xffff80000008e984 */ /* 0x000fe20000000800 */
[----:B------:R-:W-:Y:S02]  /*10f80*/  IADD3 R15, R15, 0x80, RZ ;  /* 0x000000800f0f7810 */ /* 0x000fe40007ffe0ff */
[----:B------:R-:W-:Y:S01]  /*10f90*/  PLOP3.LUT P1, PT, P0, PT, PT, 0x80, 0x0 ;  /* 0x000000000000781c */ /* 0x000fe2000072f070 */
[----:B------:R-:W0:Y:S01]  /*10fa0*/  @!P2 LDS R6, [R0+-0x100] ;  /* 0xffff00000006a984 */ /* 0x000e220000000800 */
[----:B------:R-:W-:-:S03]  /*10fb0*/  PLOP3.LUT P3, PT, P0, PT, PT, 0x80, 0x0 ;  /* 0x000000000000781c */ /* 0x000fc6000076f070 */
[----:B------:R-:W1:Y:S04]  /*10fc0*/  @!P5 LDS R10, [R0] ;  /* 0x00000000000ad984 */ /* 0x000e680000000800 */
[----:B------:R2:W3:Y:S02]  /*10fd0*/  @!P4 LDS R11, [R0+0x80] ;  /* 0x00008000000bc984 */ /* 0x0004e40000000800 */
        /* <DEDUP_REMOVED lines=10> */
[----:B------:R-:W-:Y:S02]  /*11080*/  SEL R9, R2, R9, !P3 ;  /* 0x0000000902097207 */ /* 0x000fe40005800000 */
[----:B------:R-:W-:Y:S02]  /*11090*/  SEL R7, R6, R7, !P3 ;  /* 0x0000000706077207 */ /* 0x000fe40005800000 */
[----:B------:R-:W-:Y:S02]  /*110a0*/  PLOP3.LUT P3, PT, P0, PT, PT, 0x80, 0x0 ;  /* 0x000000000000781c */ /* 0x000fe4000076f070 */
[----:B------:R-:W-:Y:S02]  /*110b0*/  @!P6 HSETP2.GT.AND P1, PT, R8.H1_H1, RZ.H0_H0, PT ;  /* 0x200000ff0800e234 */ /* 0x000fe40003f24c00 */
[----:B------:R-:W-:Y:S02]  /*110c0*/  PLOP3.LUT P6, PT, P0, PT, PT, 0x80, 0x0 ;  /* 0x000000000000781c */ /* 0x000fe400007cf070 */
[----:B------:R-:W-:-:S02]  /*110d0*/  VOTE.ANY R2, PT, !P2 ;  /* 0x0000000000027806 */ /* 0x000fc400050e0100 */
[C---:B-1----:R-:W-:Y:S02]  /*110e0*/  @!P5 HSETP2.GT.AND P3, PT, R10.reuse.H1_H1, RZ.H0_H0, PT ;  /* 0x200000ff0a00d234 */ /* 0x042fe40003f64c00 */
[----:B------:R-:W-:Y:S02]  /*110f0*/  PLOP3.LUT P2, PT, P0, PT, PT, 0x80, 0x0 ;  /* 0x000000000000781c */ /* 0x000fe4000074f070 */
[----:B------:R-:W-:Y:S02]  /*11100*/  IADD3 R8, R17, 0x1, RZ ;  /* 0x0000000111087810 */ /* 0x000fe40007ffe0ff */
[----:B---3--:R-:W-:Y:S02]  /*11110*/  @!P4 HSETP2.GT.AND P0, PT, R11.H1_H1, RZ.H0_H0, PT ;  /* 0x200000ff0b00c234 */ /* 0x008fe40003f04c00 */
[----:B------:R-:W-:Y:S02]  /*11120*/  VOTE.ANY R6, PT, !P1 ;  /* 0x0000000000067806 */ /* 0x000fe400048e0100 */
[----:B------:R-:W-:-:S02]  /*11130*/  @!P5 HSETP2.GT.AND P6, PT, R10.H0_H0, RZ.H0_H0, PT ;  /* 0x200000ff0a00d234 */ /* 0x000fc40003fc4800 */
[----:B------:R-:W-:Y:S02]  /*11140*/  ISETP.NE.AND P1, PT, R3, R8, PT ;  /* 0x000000080300720c */ /* 0x000fe40003f25270 */
[----:B------:R-:W-:Y:S02]  /*11150*/  IADD3 R10, R17, 0x2, RZ ;  /* 0x00000002110a7810 */ /* 0x000fe40007ffe0ff */
[----:B------:R-:W-:Y:S02]  /*11160*/  @!P4 HSETP2.GT.AND P2, PT, R11.H0_H0, RZ.H0_H0, PT ;  /* 0x200000ff0b00c234 */ /* 0x000fe40003f44800 */
[----:B------:R-:W-:Y:S02]  /*11170*/  SEL R7, R6, R7, !P1 ;  /* 0x0000000706077207 */ /* 0x000fe40004800000 */
[----:B------:R-:W-:Y:S02]  /*11180*/  ISETP.NE.AND P4, PT, R3, R10, PT ;  /* 0x0000000a0300720c */ /* 0x000fe40003f85270 */
[----:B------:R-:W-:-:S02]  /*11190*/  VOTE.ANY R6, PT, !P3 ;  /* 0x0000000000067806 */ /* 0x000fc400058e0100 */
[C---:B------:R-:W-:Y:S02]  /*111a0*/  IADD3 R8, R17.reuse, 0x3, RZ ;  /* 0x0000000311087810 */ /* 0x040fe40007ffe0ff */
[----:B------:R-:W-:Y:S02]  /*111b0*/  IADD3 R17, R17, 0x4, RZ ;  /* 0x0000000411117810 */ /* 0x000fe40007ffe0ff */
[----:B------:R-:W-:Y:S02]  /*111c0*/  SEL R6, R6, R7, !P4 ;  /* 0x0000000706067207 */ /* 0x000fe40006000000 */
[----:B------:R-:W-:Y:S02]  /*111d0*/  VOTE.ANY R7, PT, !P0 ;  /* 0x0000000000077806 */ /* 0x000fe400040e0100 */
[----:B------:R-:W-:Y:S02]  /*111e0*/  ISETP.NE.AND P0, PT, R17, 0x20, PT ;  /* 0x000000201100780c */ /* 0x000fe40003f05270 */
[----:B------:R-:W-:-:S02]  /*111f0*/  SEL R9, R2, R9, !P1 ;  /* 0x0000000902097207 */ /* 0x000fc40004800000 */
[----:B------:R-:W-:Y:S02]  /*11200*/  VOTE.ANY R2, PT, !P6 ;  /* 0x0000000000027806 */ /* 0x000fe400070e0100 */
        /* <DEDUP_REMOVED lines=9> */
[----:B------:R-:W-:Y:S01]  /*112a0*/  IADD3 R12, R12, 0x1, RZ ;  /* 0x000000010c0c7810 */ /* 0x000fe20007ffe0ff */
[----:B------:R-:W-:Y:S01]  /*112b0*/  IMAD.WIDE R2, R3, 0x4, R4 ;  /* 0x0000000403027825 */ /* 0x000fe200078e0204 */
[----:B------:R-:W-:Y:S02]  /*112c0*/  ULDC.64 UR4, c[0x0][0x118] ;  /* 0x0000460000047ab9 */ /* 0x000fe40000000a00 */
[----:B------:R-:W-:Y:S02]  /*112d0*/  ISETP.GE.U32.AND P0, PT, R12, c[0x0][0x1c8], PT ;  /* 0x000072000c007a0c */ /* 0x000fe40003f06070 */
[----:B------:R0:W-:Y:S11]  /*112e0*/  STG.E [R2.64], R9 ;  /* 0x0000000902007986 */ /* 0x0001f6000c101904 */
[----:B------:R-:W-:Y:S05]  /*112f0*/  @P0 EXIT ;  /* 0x000000000000094d */ /* 0x000fea0003800000 */
[----:B------:R-:W-:-:S05]  /*11300*/  IMAD.MOV.U32 R5, RZ, RZ, c[0x0][0x174] ;  /* 0x00005d00ff057624 */ /* 0x000fca00078e00ff */
[----:B0-----:R-:W-:-:S04]  /*11310*/  LEA R2, P0, R5, R2, 0x2 ;  /* 0x0000000205027211 */ /* 0x001fc800078010ff */
[----:B------:R-:W-:-:S05]  /*11320*/  LEA.HI.X R3, R5, R3, R13, 0x2, P0 ;  /* 0x0000000305037211 */ /* 0x000fca00000f140d */
[----:B------:R-:W-:Y:S01]  /*11330*/  STG.E [R2.64], R7 ;  /* 0x0000000702007986 */ /* 0x000fe2000c101904 */
[----:B------:R-:W-:Y:S05]  /*11340*/  EXIT ;  /* 0x000000000000794d */ /* 0x000fea0003800000 */
.L_x_80:
        /* <DEDUP_REMOVED lines=11> */
.L_x_113:


//--------------------- .text.ldpc2_BG1_split_index_fp_x2_desc_dyn_sm86 --------------------------
	.section	.text.ldpc2_BG1_split_index_fp_x2_desc_dyn_sm86,"ax",@progbits
	.sectionflags	@"SHF_BARRIERS=1"
	.sectioninfo	@"SHI_REGISTERS=159"
	.align	128
        .global         ldpc2_BG1_split_index_fp_x2_desc_dyn_sm86
        .type           ldpc2_BG1_split_index_fp_x2_desc_dyn_sm86,@function
        .size           ldpc2_BG1_split_index_fp_x2_desc_dyn_sm86,(.L_x_111 - ldpc2_BG1_split_index_fp_x2_desc_dyn_sm86)
        .other          ldpc2_BG1_split_index_fp_x2_desc_dyn_sm86,@"STO_CUDA_ENTRY STV_DEFAULT"
ldpc2_BG1_split_index_fp_x2_desc_dyn_sm86:
.text.ldpc2_BG1_split_index_fp_x2_desc_dyn_sm86:
.L_x_3:
[----:B------:R-:W-:-:S02]  /*0000*/  IMAD.MOV.U32 R1, RZ, RZ, c[0x0][0x28] ;  /* 0x00000a00ff017624 */ /* 0x000fc400078e00ff */
[----:B------:R-:W0:Y:S01]  /*0010*/  S2R R3, SR_TID.X ;  /* 0x0000000000037919 */ /* 0x000e220000002100 */
[----:B------:R-:W-:Y:S01]  /*0020*/  IMAD.MOV.U32 R2, RZ, RZ, c[0x0][0x1c0] ;  /* 0x00007000ff027624 */ /* 0x000fe200078e00ff */
[----:B------:R-:W-:Y:S01]  /*0030*/  ULDC.64 UR6, c[0x0][0x118] ;  /* 0x0000460000067ab9 */ /* 0x000fe20000000a00 */
[----:B------:R-:W-:Y:S01]  /*0040*/  IMAD.MOV.U32 R17, RZ, RZ, c[0x0][0x170] ;  /* 0x00005c00ff117624 */ /* 0x000fe200078e00ff */
[----:B------:R-:W1:Y:S01]  /*0050*/  S2R R4, SR_CTAID.X ;  /* 0x0000000000047919 */ /* 0x000e620000002500 */
[C---:B------:R-:W-:Y:S01]  /*0060*/  IMAD.SHL.U32 R5, R2.reuse, 0x2, RZ ;  /* 0x0000000202057824 */ /* 0x040fe200078e00ff */
[----:B------:R-:W-:Y:S01]  /*0070*/  BSSY B0, `(.L_x_81) ;  /* 0x0000075000007945 */ /* 0x000fe20003800000 */
[----:B------:R-:W-:Y:S02]  /*0080*/  IMAD.SHL.U32 R2, R2, 0x4, RZ ;  /* 0x0000000402027824 */ /* 0x000fe400078e00ff */
[----:B0-----:R-:W-:Y:S02]  /*0090*/  IMAD.SHL.U32 R0, R3, 0x8, RZ ;  /* 0x0000000803007824 */ /* 0x001fe400078e00ff */
        /* <DEDUP_REMOVED lines=8> */
[----:B------:R-:W-:-:S03]  /*0120*/  IMAD.SHL.U32 R19, R3, 0x10, RZ ;  /* 0x0000001003137824 */ /* 0x000fc600078e00ff */
[----:B------:R-:W-:-:S02]  /*0130*/  ISETP.GE.AND P0, PT, R8, c[0x0][0x1c8], PT ;  /* 0x0000720008007a0c */ /* 0x000fc40003f06270 */
.L_x_84:
        /* <DEDUP_REMOVED lines=14> */
[----:B-1----:R-:W-:Y:S02]  /*0220*/  @!P3 SHF.R.S32.HI R13, RZ, 0x1f, R39 ;  /* 0x0000001fff0db819 */ /* 0x002fe40000011427 */
        /* <DEDUP_REMOVED lines=21> */
[--C-:B------:R-:W-:Y:S01]  /*0380*/  @!P1 SHF.R.S32.HI R9, RZ, 0x1f, R0.reuse ;  /* 0x0000001fff099819 */ /* 0x100fe20000011400 */
[----:B------:R0:W5:Y:S01]  /*0390*/  @!P3 LDG.E.64 R32, [R12.64] ;  /* 0x000000060c20b981 */ /* 0x000162000c1e1b00 */
[----:B------:R-:W-:Y:S02]  /*03a0*/  @!P4 IADD3.X R15, R17, c[0x0][0x164], R15, P5, P6 ;  /* 0x00005900110fca10 */ /* 0x000fe40002fec40f */
[----:B------:R-:W-:-:S03]  /*03b0*/  @!P1 IADD3 R8, P5, P6, R16, c[0x0][0x160], R0 ;  /* 0x0000580010089a10 */ /* 0x000fc60007ebe000 */
[----:B------:R0:W5:Y:S01]  /*03c0*/  @!P4 LDG.E.64 R34, [R14.64] ;  /* 0x000000060e22c981 */ /* 0x000162000c1e1b00 */
[----:B------:R-:W-:-:S05]  /*03d0*/  @!P1 IADD3.X R9, R17, c[0x0][0x164], R9, P5, P6 ;  /* 0x0000590011099a10 */ /* 0x000fca0002fec409 */
[----:B------:R0:W5:Y:S04]  /*03e0*/  @!P1 LDG.E.64 R28, [R8.64] ;  /* 0x00000006081c9981 */ /* 0x000168000c1e1b00 */
.L_x_83:
        /* <DEDUP_REMOVED lines=52> */
[----:B------:R-:W-:Y:S01]  /*0730*/  HMNMX2 R52, R0, -32, -32, !PT ;  /* 0xd000d00000347840 */ /* 0x000fe20007800000 */
[----:B------:R-:W-:Y:S01]  /*0740*/  IMAD R0, R42, 0x8, R43 ;  /* 0x000000082a007824 */ /* 0x000fe200078e022b */
[----:B------:R-:W-:Y:S01]  /*0750*/  HMNMX2 R53, R18, -32, -32, !PT ;  /* 0xd000d00012357840 */ /* 0x000fe20007800000 */
[----:B------:R1:W-:Y:S01]  /*0760*/  @!P3 STS.128 [R47], R48 ;  /* 0x000000302f00b388 */ /* 0x0003e20000000c00 */
[----:B------:R-:W-:-:S02]  /*0770*/  HMNMX2 R54, R36, -32, -32, !PT ;  /* 0xd000d00024367840 */ /* 0x000fc40007800000 */
[----:B------:R-:W-:Y:S02]  /*0780*/  HMNMX2 R55, R41, -32, -32, !PT ;  /* 0xd000d00029377840 */ /* 0x000fe40007800000 */
[----:B------:R-:W-:-:S03]  /*0790*/  ISETP.GE.AND P1, PT, R0, R5, PT ;  /* 0x000000050000720c */ /* 0x000fc60003f26270 */
[----:B------:R1:W-:Y:S10]  /*07a0*/  @!P4 STS.128 [R57], R52 ;  /* 0x000000343900c388 */ /* 0x0003f40000000c00 */
[----:B------:R-:W-:Y:S05]  /*07b0*/  @!P1 BRA `(.L_x_84) ;  /* 0xfffff98000009947 */ /* 0x000fea000383ffff */
.L_x_82:
[----:B------:R-:W-:Y:S05]  /*07c0*/  BSYNC B0 ;  /* 0x0000000000007941 */ /* 0x000fea0003800000 */
.L_x_81:
[----:B------:R-:W-:Y:S01]  /*07d0*/  IMAD.MOV.U32 R6, RZ, RZ, c[0x0][0x1ac] ;  /* 0x00006b00ff067624 */ /* 0x000fe200078e00ff */
[----:B------:R-:W-:Y:S01]  /*07e0*/  IADD3 R0, R2, 0x3, RZ ;  /* 0x0000000302007810 */ /* 0x000fe20007ffe0ff */
[----:B------:R-:W-:Y:S06]  /*07f0*/  BAR.SYNC 0x0 ;  /* 0x0000000000007b1d */ /* 0x000fec0000000000 */
[----:B------:R-:W-:-:S02]  /*0800*/  ISETP.GE.AND P0, PT, R6, 0x12, PT ;  /* 0x000000120600780c */ /* 0x000fc40003f06270 */
[----:B------:R-:W-:-:S04]  /*0810*/  SHF.R.S32.HI R5, RZ, 0x1f, R0 ;  /* 0x0000001fff057819 */ /* 0x000fc80000011400 */
[----:B------:R-:W-:-:S04]  /*0820*/  LEA.HI R5, R5, R0, RZ, 0x2 ;  /* 0x0000000005057211 */ /* 0x000fc800078f10ff */
[----:B------:R-:W-:-:S03]  /*0830*/  LOP3.LUT R0, R5, 0xfffffffc, RZ, 0xc0, !PT ;  /* 0xfffffffc05007812 */ /* 0x000fc600078ec0ff */
[----:B------:R-:W-:Y:S05]  /*0840*/  @!P0 BRA `(.L_x_85) ;  /* 0x000002c000008947 */ /* 0x000fea0003800000 */
[C---:B------:R-:W-:Y:S01]  /*0850*/  IADD3 R5, R6.reuse, -0x11, RZ ;  /* 0xffffffef06057810 */ /* 0x040fe20007ffe0ff */
[----:B------:R-:W-:Y:S01]  /*0860*/  ULDC UR4, c[0x0][0x1c0] ;  /* 0x0000700000047ab9 */ /* 0x000fe20000000800 */
[----:B------:R-:W-:Y:S01]  /*0870*/  IADD3 R6, R6, -0x12, RZ ;  /* 0xffffffee06067810 */ /* 0x000fe20007ffe0ff */
[----:B------:R-:W-:Y:S01]  /*0880*/  ULEA UR4, UR4, 0x3, 0x2 ;  /* 0x0000000304047891 */ /* 0x000fe2000f8e103f */
[----:B------:R-:W-:Y:S02]  /*0890*/  LOP3.LUT R8, R5, 0x3, RZ, 0xc0, !PT ;  /* 0x0000000305087812 */ /* 0x000fe400078ec0ff */
[----:B------:R-:W-:Y:S01]  /*08a0*/  ISETP.GE.U32.AND P0, PT, R6, 0x3, PT ;  /* 0x000000030600780c */ /* 0x000fe20003f06070 */
[----:B------:R-:W-:Y:S01]  /*08b0*/  IMAD.MOV.U32 R6, RZ, RZ, RZ ;  /* 0x000000ffff067224 */ /* 0x000fe200078e00ff */
[----:B------:R-:W-:-:S11]  /*08c0*/  ISETP.NE.AND P1, PT, R8, RZ, PT ;  /* 0x000000ff0800720c */ /* 0x000fd60003f25270 */
[----:B------:R-:W-:Y:S05]  /*08d0*/  @!P0 BRA `(.L_x_86) ;  /* 0x0000019000008947 */ /* 0x000fea0003800000 */
[----:B------:R-:W-:Y:S01]  /*08e0*/  IMAD R2, R3, 0xc, R2 ;  /* 0x0000000c03027824 */ /* 0x000fe200078e0202 */
[----:B------:R-:W-:Y:S01]  /*08f0*/  IADD3 R7, -R0, UR4, RZ ;  /* 0x0000000400077c10 */ /* 0x000fe2000fffe1ff */
[----:B------:R-:W-:Y:S02]  /*0900*/  IMAD.IADD R5, R5, 0x1, -R8 ;  /* 0x0000000105057824 */ /* 0x000fe400078e0a08 */
[----:B------:R-:W-:Y:S01]  /*0910*/  IMAD.MOV.U32 R11, RZ, RZ, c[0x0][0x190] ;  /* 0x00006400ff0b7624 */ /* 0x000fe200078e00ff */
[----:B------:R-:W-:-:S05]  /*0920*/  IADD3 R2, -R7, 0x3, R2 ;  /* 0x0000000307027810 */ /* 0x000fca0007ffe102 */
.L_x_87:
[----:B--2---:R-:W-:Y:S01]  /*0930*/  IMAD R7, R11, 0xc, R2 ;  /* 0x0000000c0b077824 */ /* 0x004fe200078e0202 */
        /* <DEDUP_REMOVED lines=19> */
.L_x_86:
[----:B------:R-:W-:Y:S05]  /*0a70*/  @!P1 BRA `(.L_x_85) ;  /* 0x0000009000009947 */ /* 0x000fea0003800000 */
.L_x_88:
[----:B------:R-:W-:Y:S01]  /*0a80*/  IMAD R5, R6, c[0x0][0x190], R3 ;  /* 0x0000640006057a24 */ /* 0x000fe200078e0203 */
[----:B------:R-:W-:-:S02]  /*0a90*/  IADD3 R8, R8, -0x1, RZ ;  /* 0xffffffff08087810 */ /* 0x000fc40007ffe0ff */
[----:B------:R-:W-:Y:S01]  /*0aa0*/  IADD3 R6, R6, 0x1, RZ ;  /* 0x0000000106067810 */ /* 0x000fe20007ffe0ff */
[----:B0-----:R-:W-:Y:S01]  /*0ab0*/  IMAD R2, R5, 0xc, R0 ;  /* 0x0000000c05027824 */ /* 0x001fe200078e0200 */
[----:B------:R-:W-:-:S04]  /*0ac0*/  ISETP.NE.AND P0, PT, R8, RZ, PT ;  /* 0x000000ff0800720c */ /* 0x000fc80003f05270 */
[----:B------:R0:W-:Y:S04]  /*0ad0*/  STS [R2], RZ ;  /* 0x000000ff02007388 */ /* 0x0001e80000000800 */
[----:B------:R0:W-:Y:S04]  /*0ae0*/  STS [R2+0x4], RZ ;  /* 0x000004ff02007388 */ /* 0x0001e80000000800 */
[----:B------:R0:W-:Y:S01]  /*0af0*/  STS [R2+0x8], RZ ;  /* 0x000008ff02007388 */ /* 0x0001e20000000800 */
[----:B------:R-:W-:Y:S05]  /*0b00*/  @P0 BRA `(.L_x_88) ;  /* 0xffffff7000000947 */ /* 0x000fea000383ffff */
.L_x_85:
[----:B0-----:R-:W-:-:S05]  /*0b10*/  IMAD.MOV.U32 R2, RZ, RZ, c[0x0][0x178] ;  /* 0x00005e00ff027624 */ /* 0x001fca00078e00ff */
[----:B------:R-:W-:-:S13]  /*0b20*/  ISETP.GE.AND P0, PT, R2, 0x1, PT ;  /* 0x000000010200780c */ /* 0x000fda0003f06270 */
[----:B------:R-:W-:Y:S05]  /*0b30*/  @!P0 BRA `(.L_x_89) ;  /* 0x0000efc000008947 */ /* 0x000fea0003800000 */
[C---:B------:R-:W-:Y:S01]  /*0b40*/  IMAD R5, R3.reuse, 0xc, R0 ;  /* 0x0000000c03057824 */ /* 0x040fe200078e0200 */
[----:B------:R-:W-:Y:S01]  /*0b50*/  IADD3 R6, R3, c[0x0][0x190], RZ ;  /* 0x0000640003067a10 */ /* 0x000fe20007ffe0ff */
[----:B-1----:R-:W-:Y:S01]  /*0b60*/  IMAD.MOV.U32 R53, RZ, RZ, c[0x0][0x190] ;  /* 0x00006400ff357624 */ /* 0x002fe200078e00ff */
[----:B--2---:R-:W-:Y:S01]  /*0b70*/  CS2R R8, SRZ ;  /* 0x0000000000087805 */ /* 0x004fe2000001ff00 */
[----:B------:R-:W-:Y:S01]  /*0b80*/  IMAD.MOV.U32 R7, RZ, RZ, RZ ;  /* 0x000000ffff077224 */ /* 0x000fe200078e00ff */
[----:B------:R-:W-:Y:S01]  /*0b90*/  CS2R R10, SRZ ;  /* 0x00000000000a7805 */ /* 0x000fe2000001ff00 */
[C---:B------:R-:W-:Y:S01]  /*0ba0*/  IMAD R48, R53.reuse, 0xc, R5 ;  /* 0x0000000c35307824 */ /* 0x040fe200078e0205 */
[----:B------:R-:W-:Y:S01]  /*0bb0*/  CS2R R12, SRZ ;  /* 0x00000000000c7805 */ /* 0x000fe2000001ff00 */
[----:B------:R-:W-:Y:S01]  /*0bc0*/  CS2R R14, SRZ ;  /* 0x00000000000e7805 */ /* 0x000fe2000001ff00 */
        /* <DEDUP_REMOVED lines=25> */
[----:B------:R-:W-:-:S02]  /*0d60*/  IMAD.MOV.U32 R76, RZ, RZ, RZ ;  /* 0x000000ffff4c7224 */ /* 0x000fc400078e00ff */
[----:B------:R-:W-:Y:S02]  /*0d70*/  IMAD.MOV.U32 R106, RZ, RZ, RZ ;  /* 0x000000ffff6a7224 */ /* 0x000fe400078e00ff */
[----:B------:R-:W-:Y:S02]  /*0d80*/  IMAD.MOV.U32 R102, RZ, RZ, RZ ;  /* 0x000000ffff667224 */ /* 0x000fe400078e00ff */
[----:B------:R-:W-:Y:S02]  /*0d90*/  IMAD.MOV.U32 R84, RZ, RZ, RZ ;  /* 0x000000ffff547224 */ /* 0x000fe400078e00ff */
[----:B------:R-:W-:Y:S02]  /*0da0*/  IMAD.MOV.U32 R0, RZ, RZ, RZ ;  /* 0x000000ffff007224 */ /* 0x000fe400078e00ff */
[----:B------:R-:W-:Y:S02]  /*0db0*/  IMAD.MOV.U32 R2, RZ, RZ, RZ ;  /* 0x000000ffff027224 */ /* 0x000fe400078e00ff */
[----:B------:R-:W-:-:S02]  /*0dc0*/  IMAD R53, R53, 0xc, R52 ;  /* 0x0000000c35357824 */ /* 0x000fc400078e0234 */
.L_x_93:
[C---:B------:R-:W-:Y:S01]  /*0dd0*/  HSET2.BF.GE.AND R54, R3.reuse.H0_H0, c[0x0] [0x1d0], PT ;  /* 0x0000740003367633 */ /* 0x040fe20003806880 */
[----:B-1----:R-:W-:Y:S01]  /*0de0*/  IMAD.MOV.U32 R81, RZ, RZ, c[0x0][0x1d4] ;  /* 0x00007500ff517624 */ /* 0x002fe200078e00ff */
[C---:B------:R-:W-:Y:S01]  /*0df0*/  HSET2.BF.GE.AND R77, R3.reuse.H0_H0, c[0x0] [0x1dc], PT ;  /* 0x00007700034d7633 */ /* 0x040fe20003806880 */
[----:B0-----:R-:W-:Y:S01]  /*0e00*/  IMAD.MOV.U32 R85, RZ, RZ, c[0x0][0x1d8] ;  /* 0x00007600ff557624 */ /* 0x001fe200078e00ff */
[C---:B------:R-:W-:Y:S01]  /*0e10*/  HSET2.BF.GE.AND R78, R3.reuse.H0_H0, c[0x0] [0x1e8], PT ;  /* 0x00007a00034e7633 */ /* 0x040fe20003806880 */
[--C-:B------:R-:W-:Y:S01]  /*0e20*/  HFMA2 R54, -R54, c[0x0] [0x190].H0_H0, R6.reuse.H0_H0 ;  /* 0x2000640036367a31 */ /* 0x100fe20000040106 */
[----:B------:R-:W-:Y:S01]  /*0e30*/  HSET2.BF.GE.AND R79, R3.H0_H0, c[0x0] [0x1f4], PT ;  /* 0x00007d00034f7633 */ /* 0x000fe20003806880 */
[--C-:B------:R-:W-:Y:S01]  /*0e40*/  HFMA2 R77, -R77, c[0x0] [0x190].H0_H0, R6.reuse.H0_H0 ;  /* 0x200064004d4d7a31 */ /* 0x100fe20000040106 */
[----:B------:R-:W-:Y:S01]  /*0e50*/  IMAD.MOV.U32 R80, RZ, RZ, c[0x0][0x1e0] ;  /* 0x00007800ff507624 */ /* 0x000fe200078e00ff */
[--C-:B------:R-:W-:Y:S01]  /*0e60*/  HFMA2 R78, -R78, c[0x0] [0x190].H0_H0, R6.reuse.H0_H0 ;  /* 0x200064004e4e7a31 */ /* 0x100fe20000040106 */
[C---:B------:R-:W-:Y:S01]  /*0e70*/  IDP.2A.LO.S16.S8 R108, R54.reuse, c[0x2][0x0], R81 ;  /* 0x00800000366c7a26 */ /* 0x040fe20000001651 */
[--C-:B------:R-:W-:Y:S01]  /*0e80*/  HFMA2 R79, -R79, c[0x0] [0x190].H0_H0, R6.reuse.H0_H0 ;  /* 0x200064004f4f7a31 */ /* 0x100fe20000040106 */
[----:B------:R-:W-:Y:S01]  /*0e90*/  IDP.2A.HI.S16.S8 R114, R54, c[0x2][0x4], R85 ;  /* 0x0080010036727a26 */ /* 0x000fe20000003655 */
[C---:B------:R-:W-:Y:S01]  /*0ea0*/  HSET2.BF.GE.AND R54, R3.reuse.H0_H0, c[0x0] [0x200], PT ;  /* 0x0000800003367633 */ /* 0x040fe20003806880 */
[----:B------:R-:W-:Y:S01]  /*0eb0*/  IDP.2A.LO.S16.S8 R113, R77, c[0x2][0x0], R80 ;  /* 0x008000004d717a26 */ /* 0x000fe20000001650 */
[C---:B------:R-:W-:Y:S01]  /*0ec0*/  HSET2.BF.GE.AND R143, R3.reuse.H0_H0, c[0x0] [0x260], PT ;  /* 0x00009800038f7633 */ /* 0x040fe20003806880 */
[----:B------:R-:W-:Y:S01]  /*0ed0*/  IMAD.MOV.U32 R109, RZ, RZ, c[0x0][0x1ec] ;  /* 0x00007b00ff6d7624 */ /* 0x000fe200078e00ff */
[----:B------:R-:W-:Y:S01]  /*0ee0*/  HSET2.BF.GE.AND R147, R3.H0_H0, c[0x0] [0x26c], PT ;  /* 0x00009b0003937633 */ /* 0x000fe20003806880 */
[----:B------:R-:W-:Y:S01]  /*0ef0*/  IMAD.MOV.U32 R121, RZ, RZ, c[0x0][0x1f0] ;  /* 0x00007c00ff797624 */ /* 0x000fe200078e00ff */
[--C-:B------:R-:W-:Y:S01]  /*0f00*/  HFMA2 R54, -R54, c[0x0] [0x190].H0_H0, R6.reuse.H0_H0 ;  /* 0x2000640036367a31 */ /* 0x100fe20000040106 */
[----:B------:R-:W-:Y:S01]  /*0f10*/  IMAD.MOV.U32 R80, RZ, RZ, c[0x0][0x1f8] ;  /* 0x00007e00ff507624 */ /* 0x000fe200078e00ff */
[--C-:B------:R-:W-:Y:S01]  /*0f20*/  HFMA2 R143, -R143, c[0x0] [0x190].H0_H0, R6.reuse.H0_H0 ;  /* 0x200064008f8f7a31 */ /* 0x100fe20000040106 */
[----:B------:R-:W-:Y:S01]  /*0f30*/  IMAD.MOV.U32 R116, RZ, RZ, c[0x0][0x1fc] ;  /* 0x00007f00ff747624 */ /* 0x000fe200078e00ff */
[--C-:B------:R-:W-:Y:S01]  /*0f40*/  HFMA2 R147, -R147, c[0x0] [0x190].H0_H0, R6.reuse.H0_H0 ;  /* 0x2000640093937a31 */ /* 0x100fe20000040106 */
[----:B------:R-:W-:Y:S01]  /*0f50*/  IMAD.MOV.U32 R86, RZ, RZ, c[0x0][0x1e4] ;  /* 0x00007900ff567624 */ /* 0x000fe200078e00ff */
[C---:B------:R-:W-:Y:S01]  /*0f60*/  HSET2.BF.GE.AND R154, R3.reuse.H0_H0, c[0x0] [0x278], PT ;  /* 0x00009e00039a7633 */ /* 0x040fe20003806880 */
[----:B------:R-:W-:Y:S01]  /*0f70*/  IDP.2A.LO.S16.S8 R109, R78, c[0x2][0x0], R109 ;  /* 0x008000004e6d7a26 */ /* 0x000fe2000000166d */
[----:B------:R-:W-:Y:S01]  /*0f80*/  IADD3 R70, R70, 0x1, RZ ;  /* 0x0000000146467810 */ /* 0x000fe20007ffe0ff */
[----:B------:R-:W-:Y:S01]  /*0f90*/  IDP.2A.HI.S16.S8 R121, R78, c[0x2][0x4], R121 ;  /* 0x008001004e797a26 */ /* 0x000fe20000003679 */
[C---:B------:R-:W-:Y:S01]  /*0fa0*/  HSET2.BF.GE.AND R78, R3.reuse.H0_H0, c[0x0] [0x218], PT ;  /* 0x00008600034e7633 */ /* 0x040fe20003806880 */
[C---:B------:R-:W-:Y:S01]  /*0fb0*/  IDP.2A.LO.S16.S8 R107, R79.reuse, c[0x2][0x0], R80 ;  /* 0x008000004f6b7a26 */ /* 0x040fe20000001650 */
[--C-:B------:R-:W-:Y:S01]  /*0fc0*/  HFMA2 R154, -R154, c[0x0] [0x190].H0_H0, R6.reuse.H0_H0 ;  /* 0x200064009a9a7a31 */ /* 0x100fe20000040106 */
[----:B------:R-:W-:Y:S01]  /*0fd0*/  IDP.2A.HI.S16.S8 R116, R79, c[0x2][0x4], R116 ;  /* 0x008001004f747a26 */ /* 0x000fe20000003674 */
[----:B------:R-:W-:Y:S01]  /*0fe0*/  ISETP.GE.AND P0, PT, R70, c[0x0][0x178], PT ;  /* 0x00005e0046007a0c */ /* 0x000fe20003f06270 */
[----:B------:R-:W-:Y:S01]  /*0ff0*/  IDP.2A.HI.S16.S8 R125, R77, c[0x2][0x4], R86 ;  /* 0x008001004d7d7a26 */ /* 0x000fe20000003656 */
[----:B------:R-:W-:Y:S01]  /*1000*/  HSET2.BF.GE.AND R77, R3.H0_H0, c[0x0] [0x20c], PT ;  /* 0x00008300034d7633 */ /* 0x000fe20003806880 */
[----:B------:R-:W-:Y:S01]  /*1010*/  IMAD.MOV.U32 R79, RZ, RZ, c[0x0][0x208] ;  /* 0x00008200ff4f7624 */ /* 0x000fe200078e00ff */
[----:B------:R-:W-:Y:S01]  /*1020*/  HFMA2 R78, -R78, c[0x0] [0x190].H0_H0, R6.H0_H0 ;  /* 0x200064004e4e7a31 */ /* 0x000fe20000040106 */
[----:B------:R-:W-:-:S02]  /*1030*/  IMAD.MOV.U32 R111, RZ, RZ, c[0x0][0x204] ;  /* 0x00008100ff6f7624 */ /* 0x000fc400078e00ff */
[C---:B------:R-:W-:Y:S01]  /*1040*/  IDP.2A.HI.S16.S8 R110, R54.reuse, c[0x2][0x4], R79 ;  /* 0x00800100366e7a26 */ /* 0x040fe2000000364f */
[----:B------:R-:W-:Y:S01]  /*1050*/  HSET2.BF.GE.AND R79, R3.H0_H0, c[0x0] [0x23c], PT ;  /* 0x00008f00034f7633 */ /* 0x000fe20003806880 */
[--C-:B------:R-:W-:Y:S01]  /*1060*/  HFMA2 R77, -R77, c[0x0] [0x190].H0_H0, R6.reuse.H0_H0 ;  /* 0x200064004d4d7a31 */ /* 0x100fe20000040106 */
[----:B------:R-:W-:Y:S02]  /*1070*/  IMAD.MOV.U32 R81, RZ, RZ, c[0x0][0x21c] ;  /* 0x00008700ff517624 */ /* 0x000fe400078e00ff */
[----:B------:R-:W-:Y:S01]  /*1080*/  IMAD.MOV.U32 R123, RZ, RZ, c[0x0][0x220] ;  /* 0x00008800ff7b7624 */ /* 0x000fe200078e00ff */
[----:B------:R-:W-:Y:S01]  /*1090*/  HFMA2 R79, -R79, c[0x0] [0x190].H0_H0, R6.H0_H0 ;  /* 0x200064004f4f7a31 */ /* 0x000fe20000040106 */
[----:B------:R-:W-:Y:S02]  /*10a0*/  IMAD.MOV.U32 R80, RZ, RZ, c[0x0][0x210] ;  /* 0x00008400ff507624 */ /* 0x000fe400078e00ff */
[----:B------:R-:W-:Y:S02]  /*10b0*/  IMAD.MOV.U32 R112, RZ, RZ, c[0x0][0x214] ;  /* 0x00008500ff707624 */ /* 0x000fe400078e00ff */
[----:B------:R-:W-:Y:S01]  /*10c0*/  IDP.2A.LO.S16.S8 R111, R54, c[0x2][0x0], R111 ;  /* 0x00800000366f7a26 */ /* 0x000fe2000000166f */
[----:B------:R-:W-:Y:S01]  /*10d0*/  HSET2.BF.GE.AND R54, R3.H0_H0, c[0x0] [0x224], PT ;  /* 0x0000890003367633 */ /* 0x000fe20003806880 */
[----:B------:R-:W-:-:S02]  /*10e0*/  IDP.2A.LO.S16.S8 R124, R78, c[0x2][0x0], R81 ;  /* 0x008000004e7c7a26 */ /* 0x000fc40000001651 */
[----:B------:R-:W-:Y:S01]  /*10f0*/  IDP.2A.HI.S16.S8 R123, R78, c[0x2][0x4], R123 ;  /* 0x008001004e7b7a26 */ /* 0x000fe2000000367b */
[C---:B------:R-:W-:Y:S01]  /*1100*/  HSET2.BF.GE.AND R78, R3.reuse.H0_H0, c[0x0] [0x248], PT ;  /* 0x00009200034e7633 */ /* 0x040fe20003806880 */
[C---:B------:R-:W-:Y:S01]  /*1110*/  IDP.2A.LO.S16.S8 R115, R77.reuse, c[0x2][0x0], R80 ;  /* 0x008000004d737a26 */ /* 0x040fe20000001650 */
[--C-:B------:R-:W-:Y:S01]  /*1120*/  HFMA2 R54, -R54, c[0x0] [0x190].H0_H0, R6.reuse.H0_H0 ;  /* 0x2000640036367a31 */ /* 0x100fe20000040106 */
[----:B------:R-:W-:Y:S01]  /*1130*/  IDP.2A.HI.S16.S8 R112, R77, c[0x2][0x4], R112 ;  /* 0x008001004d707a26 */ /* 0x000fe20000003670 */
[----:B------:R-:W-:Y:S01]  /*1140*/  HSET2.BF.GE.AND R77, R3.H0_H0, c[0x0] [0x230], PT ;  /* 0x00008c00034d7633 */ /* 0x000fe20003806880 */
[----:B------:R-:W-:Y:S01]  /*1150*/  IMAD.MOV.U32 R86, RZ, RZ, c[0x0][0x240] ;  /* 0x00009000ff567624 */ /* 0x000fe200078e00ff */
[----:B------:R-:W-:Y:S01]  /*1160*/  LDS R138, [R123] ;  /* 0x000000007b8a7984 */ /* 0x000fe20000000800 */
[----:B------:R-:W-:Y:S02]  /*1170*/  IMAD.MOV.U32 R81, RZ, RZ, c[0x0][0x228] ;  /* 0x00008a00ff517624 */ /* 0x000fe400078e00ff */
[----:B------:R-:W-:Y:S01]  /*1180*/  IDP.2A.LO.S16.S8 R117, R79, c[0x2][0x0], R86 ;  /* 0x008000004f757a26 */ /* 0x000fe20000001656 */
[--C-:B------:R-:W-:Y:S01]  /*1190*/  HFMA2 R86, -R78, c[0x0] [0x190].H0_H0, R6.reuse.H0_H0 ;  /* 0x200064004e567a31 */ /* 0x100fe20000040106 */
[----:B------:R-:W-:Y:S01]  /*11a0*/  IMAD.MOV.U32 R85, RZ, RZ, c[0x0][0x22c] ;  /* 0x00008b00ff557624 */ /* 0x000fe200078e00ff */
[----:B------:R-:W-:Y:S01]  /*11b0*/  HFMA2 R77, -R77, c[0x0] [0x190].H0_H0, R6.H0_H0 ;  /* 0x200064004d4d7a31 */ /* 0x000fe20000040106 */
[----:B------:R-:W-:Y:S01]  /*11c0*/  IMAD.MOV.U32 R80, RZ, RZ, c[0x0][0x234] ;  /* 0x00008d00ff507624 */ /* 0x000fe200078e00ff */
[----:B------:R-:W-:Y:S01]  /*11d0*/  SHF.R.U32.HI R79, RZ, 0x1a, R84 ;  /* 0x0000001aff4f7819 */ /* 0x000fe20000011654 */
[C---:B------:R-:W-:Y:S01]  /*11e0*/  IDP.2A.HI.S16.S8 R120, R54.reuse, c[0x2][0x4], R85 ;  /* 0x0080010036787a26 */ /* 0x040fe20000003655 */
[----:B------:R-:W-:Y:S01]  /*11f0*/  SHF.R.U32.HI R78, RZ, 0x1a, R82 ;  /* 0x0000001aff4e7819 */ /* 0x000fe20000011652 */
[----:B------:R-:W-:Y:S01]  /*1200*/  IDP.2A.LO.S16.S8 R122, R54, c[0x2][0x0], R81 ;  /* 0x00800000367a7a26 */ /* 0x000fe20000001651 */
[----:B------:R-:W-:Y:S01]  /*1210*/  LOP3.LUT R85, R79, 0x3e, RZ, 0xc0, !PT ;  /* 0x0000003e4f557812 */ /* 0x000fe200078ec0ff */
[C---:B------:R-:W-:Y:S01]  /*1220*/  IDP.2A.LO.S16.S8 R119, R77.reuse, c[0x2][0x0], R80 ;  /* 0x008000004d777a26 */ /* 0x040fe20000001650 */
[----:B------:R-:W-:Y:S01]  /*1230*/  LOP3.LUT R87, R78, 0x3e, RZ, 0xc0, !PT ;  /* 0x0000003e4e577812 */ /* 0x000fe200078ec0ff */
[----:B------:R-:W-:Y:S01]  /*1240*/  LDS R79, [R114] ;  /* 0x00000000724f7984 */ /* 0x000fe20000000800 */
[----:B------:R-:W-:Y:S01]  /*1250*/  IMAD.MOV.U32 R118, RZ, RZ, c[0x0][0x238] ;  /* 0x00008e00ff767624 */ /* 0x000fe200078e00ff */
[----:B------:R-:W-:Y:S01]  /*1260*/  LOP3.LUT R84, R84, 0x7ffffff, RZ, 0xc0, !PT ;  /* 0x07ffffff54547812 */ /* 0x000fe200078ec0ff */
[----:B------:R-:W-:Y:S01]  /*1270*/  IMAD.MOV.U32 R54, RZ, RZ, 0x1 ;  /* 0x00000001ff367424 */ /* 0x000fe200078e00ff */
[----:B------:R-:W0:Y:S01]  /*1280*/  LDS R78, [R108] ;  /* 0x000000006c4e7984 */ /* 0x000e220000000800 */
[----:B------:R-:W-:Y:S01]  /*1290*/  IDP.2A.HI.S16.S8 R118, R77, c[0x2][0x4], R118 ;  /* 0x008001004d767a26 */ /* 0x000fe20000003676 */
[----:B------:R-:W-:Y:S01]  /*12a0*/  LOP3.LUT R82, R82, 0x7ffffff, RZ, 0xc0, !PT ;  /* 0x07ffffff52527812 */ /* 0x000fe200078ec0ff */
[----:B------:R-:W-:Y:S01]  /*12b0*/  IMAD.MOV.U32 R77, RZ, RZ, -0x57df57e0 ;  /* 0xa820a820ff4d7424 */ /* 0x000fe200078e00ff */
[----:B------:R-:W-:Y:S01]  /*12c0*/  LDS R80, [R113] ;  /* 0x0000000071507984 */ /* 0x000fe20000000800 */
[----:B------:R-:W-:Y:S01]  /*12d0*/  IMAD.MOV.U32 R93, RZ, RZ, c[0x0][0x24c] ;  /* 0x00009300ff5d7624 */ /* 0x000fe200078e00ff */
[C---:B------:R-:W-:Y:S01]  /*12e0*/  SHF.L.U64.HI R91, R54.reuse, R85, RZ ;  /* 0x00000055365b7219 */ /* 0x040fe200000102ff */
[----:B------:R-:W-:Y:S01]  /*12f0*/  IMAD.MOV.U32 R95, RZ, RZ, c[0x0][0x250] ;  /* 0x00009400ff5f7624 */ /* 0x000fe200078e00ff */
[----:B------:R-:W1:Y:S01]  /*1300*/  LDS R81, [R125] ;  /* 0x000000007d517984 */ /* 0x000e620000000800 */
                                                                                                                                   /* 0x4040004d4d587241 */
                                                                                                                                   /* 0x1c0fe20000020054 */
[----:B------:R-:W-:Y:S01]  /*1320*/  IMAD.MOV.U32 R156, RZ, RZ, c[0x0][0x268] ;  /* 0x00009a00ff9c7624 */ /* 0x000fe200078e00ff */
                                                                                                                                   /* 0x4040004d4d5a7241 */
                                                                                                                                   /* 0x0c0fe20000000054 */
[----:B------:R-:W-:Y:S01]  /*1340*/  LDS R136, [R120] ;  /* 0x0000000078887984 */ /* 0x000fe20000000800 */
                                                                                                                                   /* 0x4040004d4d547241 */
                                                                                                                                   /* 0x000fe20000000052 */
[----:B------:R-:W-:Y:S01]  /*1360*/  IMAD.MOV.U32 R155, RZ, RZ, c[0x0][0x280] ;  /* 0x0000a000ff9b7624 */ /* 0x000fe200078e00ff */
[----:B------:R-:W-:-:S02]  /*1370*/  SHF.L.U32 R99, R54, R87, RZ ;  /* 0x0000005736637219 */ /* 0x000fc400000006ff */
[----:B------:R-:W-:Y:S01]  /*1380*/  SHF.L.U32 R101, R54, R85, RZ ;  /* 0x0000005536657219 */ /* 0x000fe200000006ff */
[----:B------:R-:W-:Y:S01]  /*1390*/  IDP.2A.LO.S16.S8 R85, R86, c[0x2][0x0], R93 ;  /* 0x0080000056557a26 */ /* 0x000fe2000000165d */
[----:B------:R-:W-:Y:S01]  /*13a0*/  LOP3.LUT R132, R88, R91, RZ, 0xfc, !PT ;  /* 0x0000005b58847212 */ /* 0x000fe200078efcff */
[----:B------:R-:W-:Y:S01]  /*13b0*/  IDP.2A.HI.S16.S8 R86, R86, c[0x2][0x4], R95 ;  /* 0x0080010056567a26 */ /* 0x000fe2000000365f */
[----:B------:R-:W-:Y:S01]  /*13c0*/  LOP3.LUT R99, R84, R99, RZ, 0xfc, !PT ;  /* 0x0000006354637212 */ /* 0x000fe200078efcff */
[----:B------:R-:W-:Y:S01]  /*13d0*/  LDS R93, [R121] ;  /* 0x00000000795d7984 */ /* 0x000fe20000000800 */
                                                                                                                                   /* 0x4040004d4d527241 */
                                                                                                                                   /* 0x000fe40000020052 */
[----:B------:R-:W-:Y:S01]  /*13f0*/  SHF.L.U64.HI R87, R54, R87, RZ ;  /* 0x0000005736577219 */ /* 0x000fe200000102ff */
[----:B------:R-:W2:Y:S01]  /*1400*/  LDS R84, [R109] ;  /* 0x000000006d547984 */ /* 0x000ea20000000800 */
[----:B------:R-:W-:-:S02]  /*1410*/  LOP3.LUT R91, R2, 0x80008000, RZ, 0xfc, !PT ;  /* 0x80008000025b7812 */ /* 0x000fc400078efcff */
[----:B------:R-:W-:Y:S01]  /*1420*/  LOP3.LUT R104, R87, R82, RZ, 0xfc, !PT ;  /* 0x0000005257687212 */ /* 0x000fe200078efcff */
[----:B------:R-:W-:Y:S01]  /*1430*/  LDS R88, [R107] ;  /* 0x000000006b587984 */ /* 0x000fe20000000800 */
[----:B------:R-:W-:Y:S02]  /*1440*/  LOP3.LUT R87, R0, 0x80008000, RZ, 0xfc, !PT ;  /* 0x8000800000577812 */ /* 0x000fe400078efcff */
[----:B------:R-:W-:Y:S01]  /*1450*/  LOP3.LUT R101, R90, R101, RZ, 0xfc, !PT ;  /* 0x000000655a657212 */ /* 0x000fe200078efcff */
[----:B------:R-:W3:Y:S01]  /*1460*/  LDS R95, [R116] ;  /* 0x00000000745f7984 */ /* 0x000ee20000000800 */
                                                                                                                                   /* 0x0000005b02527241 */
                                                                                                                                   /* 0x1c0fe40000000063 */
                                                                                                                                   /* 0x0000005b025a7241 */
                                                                                                                                   /* 0x1c0fe40000008063 */
                                                                                                                                   /* 0x0000005b025c7241 */
                                                                                                                                   /* 0x000fc40000010063 */
                                                                                                                                   /* 0x0000005b025e7241 */
                                                                                                                                   /* 0x1c0fe40000018063 */
                                                                                                                                   /* 0x0000005b02617241 */
                                                                                                                                   /* 0x1c0fe40000020063 */
                                                                                                                                   /* 0x0000005b02607241 */
                                                                                                                                   /* 0x1c0fe40000028063 */
                                                                                                                                   /* 0x0000005b02627241 */
                                                                                                                                   /* 0x0c0fe40000030063 */
                                                                                                                                   /* 0x0000005b02697241 */
                                                                                                                                   /* 0x000fe40000000068 */
                                                                                                                                   /* 0x0000005700837241 */
                                                                                                                                   /* 0x000fc40000000084 */
                                                                                                                                   /* 0x0000005b02637241 */
                                                                                                                                   /* 0x0c0fe40000038063 */
                                                                                                                                   /* 0x0000005b02687241 */
                                                                                                                                   /* 0x000fe40000008068 */
                                                                                                                                   /* 0x0000005700647241 */
                                                                                                                                   /* 0x1c0fe40000000065 */
                                                                                                                                   /* 0x0000005700677241 */
                                                                                                                                   /* 0x1c0fe40000008065 */
                                                                                                                                   /* 0x00000057007e7241 */
                                                                                                                                   /* 0x1c0fe40000010065 */
                                                                                                                                   /* 0x0000005700857241 */
                                                                                                                                   /* 0x000fc40000018065 */
                                                                                                                                   /* 0x00000057007f7241 */
                                                                                                                                   /* 0x1c0fe40000020065 */
                                                                                                                                   /* 0x0000005700807241 */
                                                                                                                                   /* 0x1c0fe40000028065 */
                                                                                                                                   /* 0x0000005700817241 */
                                                                                                                                   /* 0x1c0fe40000030065 */
                                                                                                                                   /* 0x0000005700827241 */
                                                                                                                                   /* 0x0c0fe40000038065 */
                                                                                                                                   /* 0x0000005700847241 */
                                                                                                                                   /* 0x000fe40000008084 */
[----:B0-----:R-:W-:-:S02]  /*15b0*/  PRMT R91, R78, 0x5410, R79 ;  /* 0x000054104e5b7816 */ /* 0x001fc4000000004f */
[----:B-1----:R-:W-:Y:S02]  /*15c0*/  PRMT R87, R80, 0x5410, R81 ;  /* 0x0000541050577816 */ /* 0x002fe40000000051 */
[----:B------:R-:W-:Y:S01]  /*15d0*/  PRMT R101, R78, 0x7632, R79 ;  /* 0x000076324e657816 */ /* 0x000fe2000000004f */
[----:B------:R-:W-:Y:S01]  /*15e0*/  HADD2 R91, R91, -R82 ;  /* 0x800000525b5b7230 */ /* 0x000fe20000000000 */
[----:B------:R-:W-:Y:S01]  /*15f0*/  LDS R78, [R111] ;  /* 0x000000006f4e7984 */ /* 0x000fe20000000800 */
[----:B------:R-:W-:Y:S01]  /*1600*/  HADD2 R90, R87, -R90 ;  /* 0x8000005a575a7230 */ /* 0x000fe20000000000 */
[----:B------:R-:W-:Y:S01]  /*1610*/  PRMT R80, R80, 0x7632, R81 ;  /* 0x0000763250507816 */ /* 0x000fe20000000051 */
[----:B------:R-:W-:Y:S01]  /*1620*/  HADD2 R100, R101, -R100 ;  /* 0x8000006465647230 */ /* 0x000fe20000000000 */
[----:B------:R-:W0:Y:S01]  /*1630*/  LDS R79, [R110] ;  /* 0x000000006e4f7984 */ /* 0x000e220000000800 */
[----:B--2---:R-:W-:Y:S02]  /*1640*/  PRMT R139, R84, 0x7632, R93 ;  /* 0x00007632548b7816 */ /* 0x004fe4000000005d */
[----:B---3--:R-:W-:Y:S01]  /*1650*/  PRMT R137, R88, 0x5410, R95 ;  /* 0x0000541058897816 */ /* 0x008fe2000000005f */
[----:B------:R-:W-:Y:S01]  /*1660*/  LDS R87, [R115] ;  /* 0x0000000073577984 */ /* 0x000fe20000000800 */
[----:B------:R-:W-:Y:S01]  /*1670*/  PRMT R135, R84, 0x5410, R93 ;  /* 0x0000541054877816 */ /* 0x000fe2000000005d */
[----:B------:R-:W-:Y:S01]  /*1680*/  HADD2 R101, R80, -R103 ;  /* 0x8000006750657230 */ /* 0x000fe20000000000 */
[----:B------:R-:W-:Y:S01]  /*1690*/  PRMT R88, R88, 0x7632, R95 ;  /* 0x0000763258587816 */ /* 0x000fe2000000005f */
[----:B------:R-:W1:Y:S01]  /*16a0*/  LDS R82, [R112] ;  /* 0x0000000070527984 */ /* 0x000e620000000800 */
[----:B------:R-:W-:Y:S01]  /*16b0*/  HADD2 R103, R139, -R126 ;  /* 0x8000007e8b677230 */ /* 0x000fe20000000000 */
                                                                                                                                   /* 0x0000005a5b027242 */
                                                                                                                                   /* 0x0c0fe200000017ff */
[----:B------:R-:W-:Y:S01]  /*16d0*/  HADD2 R93, R135, -R92 ;  /* 0x8000005c875d7230 */ /* 0x000fe20000000000 */
                                                                                                                                   /* 0x0000006564507242 */
                                                                                                                                   /* 0x000fe200000017ff */
[----:B------:R-:W-:Y:S01]  /*16f0*/  HADD2 R126, R88, -R133 ;  /* 0x80000085587e7230 */ /* 0x000fe20000000000 */
[----:B------:R-:W2:Y:S01]  /*1700*/  LDS R135, [R122] ;  /* 0x000000007a877984 */ /* 0x000ea20000000800 */
[----:B------:R-:W-:Y:S01]  /*1710*/  HADD2 R92, R137, -R94 ;  /* 0x8000005e895c7230 */ /* 0x000fe20000000000 */
                                                                                                                                   /* 0x0000005a5b007241 */
                                                                                                                                   /* 0x000fc40000001002 */
[----:B------:R-:W3:Y:S01]  /*1730*/  LDS R133, [R124] ;  /* 0x000000007c857984 */ /* 0x000ee20000000800 */
                                                                                                                                   /* 0x0000007e67867242 */
                                                                                                                                   /* 0x000fe40000109750 */
                                                                                                                                   /* 0x0000005c5d027242 */
                                                                                                                                   /* 0x000fe40000109702 */
                                                                                                                                   /* 0x0000005a5b517241 */
                                                                                                                                   /* 0x000fe400000003ff */
                                                                                                                                   /* 0x0000005c5d5e7241 */
                                                                                                                                   /* 0x0c0fe400000003ff */
                                                                                                                                   /* 0x0000005c5d5f7241 */
                                                                                                                                   /* 0x000fe40000009002 */
                                                                                                                                   /* 0x0000006564587241 */
                                                                                                                                   /* 0x000fe20000001050 */
[----:B------:R-:W-:Y:S01]  /*17a0*/  IMAD R94, R94, 0x10, R81 ;  /* 0x000000105e5e7824 */ /* 0x000fe200078e0251 */
                                                                                                                                   /* 0x0000007e678d7241 */
                                                                                                                                   /* 0x000fc40000009086 */
                                                                                                                                   /* 0x0000005f00897242 */
                                                                                                                                   /* 0x000fe400000017ff */
                                                                                                                                   /* 0x0000008d58517242 */
                                                                                                                                   /* 0x000fe400000017ff */
                                                                                                                                   /* 0x200000ff02507241 */
                                                                                                                                   /* 0x100fe40000001089 */
                                                                                                                                   /* 0x0000005f00007241 */
                                                                                                                                   /* 0x000fe40000001089 */
                                                                                                                                   /* 0x0000008d58027241 */
                                                                                                                                   /* 0x000fe40000001051 */
[----:B0-----:R-:W-:-:S02]  /*1810*/  PRMT R88, R78, 0x5410, R79 ;  /* 0x000054104e587816 */ /* 0x001fc4000000004f */
                                                                                                                                   /* 0x200000ff86517241 */
                                                                                                                                   /* 0x000fe40000001051 */
[----:B------:R-:W-:Y:S01]  /*1830*/  LDS R134, [R118] ;  /* 0x0000000076867984 */ /* 0x000fe20000000800 */
[----:B-1----:R-:W-:Y:S01]  /*1840*/  PRMT R95, R87, 0x5410, R82 ;  /* 0x00005410575f7816 */ /* 0x002fe20000000052 */
[----:B------:R-:W-:Y:S01]  /*1850*/  HADD2 R97, R88, -R97 ;  /* 0x8000006158617230 */ /* 0x000fe20000000000 */
                                                                                                                                   /* 0x00000065648b7241 */
                                                                                                                                   /* 0x000fe200000003ff */
[----:B------:R-:W0:Y:S01]  /*1870*/  LDS R88, [R117] ;  /* 0x0000000075587984 */ /* 0x000e220000000800 */
                                                                                                                                   /* 0x0000007e67547241 */
                                                                                                                                   /* 0x000fe200000003ff */
[----:B------:R-:W-:Y:S01]  /*1890*/  HADD2 R96, R95, -R96 ;  /* 0x800000605f607230 */ /* 0x000fe20000000000 */
[----:B------:R-:W-:Y:S01]  /*18a0*/  PRMT R140, R78, 0x7632, R79 ;  /* 0x000076324e8c7816 */ /* 0x000fe2000000004f */
[----:B------:R-:W1:Y:S01]  /*18b0*/  LDS R95, [R119] ;  /* 0x00000000775f7984 */ /* 0x000e620000000800 */
[----:B--2---:R-:W-:Y:S01]  /*18c0*/  PRMT R78, R135, 0x5410, R136 ;  /* 0x00005410874e7816 */ /* 0x004fe20000000088 */
[----:B------:R-:W-:Y:S01]  /*18d0*/  IMAD R84, R84, 0x10, R139 ;  /* 0x0000001054547824 */ /* 0x000fe200078e028b */
[----:B------:R-:W-:Y:S01]  /*18e0*/  PRMT R139, R87, 0x7632, R82 ;  /* 0x00007632578b7816 */ /* 0x000fe20000000052 */
[----:B------:R-:W-:Y:S01]  /*18f0*/  HADD2 R127, R140, -R127 ;  /* 0x8000007f8c7f7230 */ /* 0x000fe20000000000 */
[C-C-:B---3--:R-:W-:Y:S01]  /*1900*/  PRMT R87, R133.reuse, 0x5410, R138.reuse ;  /* 0x0000541085577816 */ /* 0x148fe2000000008a */
[----:B------:R-:W-:Y:S01]  /*1910*/  HADD2 R99, R78, -R99 ;  /* 0x800000634e637230 */ /* 0x000fe20000000000 */
[----:B------:R-:W-:Y:S01]  /*1920*/  PRMT R138, R133, 0x7632, R138 ;  /* 0x00007632858a7816 */ /* 0x000fe2000000008a */
[----:B------:R-:W-:Y:S01]  /*1930*/  HADD2 R128, R139, -R128 ;  /* 0x800000808b807230 */ /* 0x000fe20000000000 */
[----:B------:R-:W-:Y:S01]  /*1940*/  PRMT R135, R135, 0x7632, R136 ;  /* 0x0000763287877816 */ /* 0x000fe20000000088 */
[----:B------:R-:W-:Y:S01]  /*1950*/  HADD2 R98, R87, -R98 ;  /* 0x8000006257627230 */ /* 0x000fe20000000000 */
                                                                                                                                   /* 0x0000006061897242 */
                                                                                                                                   /* 0x0c0fe200002017ff */
[----:B------:R-:W-:Y:S01]  /*1970*/  HADD2 R129, R138, -R129 ;  /* 0x800000818a817230 */ /* 0x000fe20000000000 */
                                                                                                                                   /* 0x00000060614f7241 */
                                                                                                                                   /* 0x000fe200000003ff */
[----:B------:R-:W-:Y:S01]  /*1990*/  HADD2 R130, R135, -R130 ;  /* 0x8000008287827230 */ /* 0x000fe20000000000 */
                                                                                                                                   /* 0x00000063624e7241 */
                                                                                                                                   /* 0x000fc400000003ff */
                                                                                                                                   /* 0x000000807f887241 */
                                                                                                                                   /* 0x000fe400000003ff */
                                                                                                                                   /* 0x0000008281577241 */
                                                                                                                                   /* 0x000fe200000003ff */
[----:B------:R-:W-:Y:S01]  /*19d0*/  IMAD R79, R78, 0x10, R79 ;  /* 0x000000104e4f7824 */ /* 0x000fe200078e024f */
                                                                                                                                   /* 0x0000006061527241 */
                                                                                                                                   /* 0x100fe20000001089 */
[----:B------:R-:W-:Y:S01]  /*19f0*/  IMAD.MOV.U32 R78, RZ, RZ, 0x7c00 ;  /* 0x00007c00ff4e7424 */ /* 0x000fe200078e00ff */
                                                                                                                                   /* 0x0000006362897242 */
                                                                                                                                   /* 0x0c0fe20000309789 */
[----:B------:R-:W-:Y:S01]  /*1a10*/  IMAD R133, R87, 0x10, R136 ;  /* 0x0000001057857824 */ /* 0x000fe200078e0288 */
                                                                                                                                   /* 0x000000807f877242 */
                                                                                                                                   /* 0x000fe200002017ff */
[----:B------:R-:W-:Y:S01]  /*1a30*/  IMAD R94, R79, 0x100, R94 ;  /* 0x000001004f5e7824 */ /* 0x000fe200078e025e */
                                                                                                                                   /* 0x0000006362577241 */
                                                                                                                                   /* 0x000fc40000009089 */
                                                                                                                                   /* 0x000000807f8a7241 */
                                                                                                                                   /* 0x100fe40000001087 */
                                                                                                                                   /* 0x0000008281887242 */
                                                                                                                                   /* 0x000fe20000309787 */
[----:B------:R-:W-:Y:S01]  /*1a70*/  IMAD R135, R133, 0x100, R84 ;  /* 0x0000010085877824 */ /* 0x000fe200078e0254 */
                                                                                                                                   /* 0x0000005752547242 */
                                                                                                                                   /* 0x0c0fe400000017ff */
[----:B------:R-:W-:Y:S02]  /*1a90*/  PRMT R79, R79, 0x5410, R78 ;  /* 0x000054104f4f7816 */ /* 0x000fe4000000004e */
                                                                                                                                   /* 0x0000005752857241 */
                                                                                                                                   /* 0x000fe40000001054 */
[----:B0-----:R-:W-:-:S02]  /*1ab0*/  PRMT R79, R88, 0x7610, R79 ;  /* 0x00007610584f7816 */ /* 0x001fc4000000004f */
[----:B-1----:R-:W-:Y:S02]  /*1ac0*/  PRMT R82, R95, 0x5410, R134 ;  /* 0x000054105f527816 */ /* 0x002fe40000000086 */
                                                                                                                                   /* 0x00000082818b7241 */
                                                                                                                                   /* 0x000fe20000009088 */
[----:B------:R-:W-:Y:S01]  /*1ae0*/  HADD2 R104, R79, -R104 ;  /* 0x800000684f687230 */ /* 0x000fe20000000000 */
[----:B------:R-:W-:Y:S01]  /*1af0*/  PRMT R88, R88, 0x7632, R88 ;  /* 0x0000763258587816 */ /* 0x000fe20000000058 */
[----:B------:R-:W-:Y:S01]  /*1b00*/  HADD2 R105, R82, -R105 ;  /* 0x8000006952697230 */ /* 0x000fe20000000000 */
                                                                                                                                   /* 0x0000008b8a527242 */
                                                                                                                                   /* 0x000fe400000017ff */
[----:B------:R-:W-:Y:S02]  /*1b20*/  PRMT R134, R95, 0x7632, R134 ;  /* 0x000076325f867816 */ /* 0x000fe40000000086 */
                                                                                                                                   /* 0x0000006869577241 */
                                                                                                                                   /* 0x000fc400000003ff */
[----:B------:R-:W-:Y:S01]  /*1b40*/  PRMT R88, R88, 0x5410, R78 ;  /* 0x0000541058587816 */ /* 0x000fe2000000004e */
[----:B------:R-:W-:Y:S01]  /*1b50*/  HADD2 R131, R134, -R131 ;  /* 0x8000008386837230 */ /* 0x000fe20000000000 */
                                                                                                                                   /* 0x2400005188887241 */
                                                                                                                                   /* 0x000fe20000001052 */
[----:B------:R-:W-:Y:S01]  /*1b70*/  IMAD R94, R87, 0x10000, R94 ;  /* 0x00010000575e7824 */ /* 0x000fe200078e025e */
                                                                                                                                   /* 0x2400005089507241 */
                                                                                                                                   /* 0x000fe20000001054 */
[----:B------:R-:W-:Y:S01]  /*1b90*/  HADD2 R132, R88, -R132 ;  /* 0x8000008458847230 */ /* 0x000fe20000000000 */
                                                                                                                                   /* 0x0000008500517242 */
                                                                                                                                   /* 0x000fe200000017ff */
[----:B------:R-:W-:Y:S01]  /*1bb0*/  IMAD.MOV.U32 R88, RZ, RZ, c[0x0][0x258] ;  /* 0x00009600ff587624 */ /* 0x000fe200078e00ff */
                                                                                                                                   /* 0x0000008b8a8b7241 */
                                                                                                                                   /* 0x000fe40000001052 */
[----:B------:R-:W0:Y:S01]  /*1bd0*/  POPC R82, R94 ;  /* 0x0000005e00527309 */ /* 0x000e220000000000 */
                                                                                                                                   /* 0x200000ff50507241 */
                                                                                                                                   /* 0x000fc40000001051 */
                                                                                                                                   /* 0x0000008500007241 */
                                                                                                                                   /* 0x000fe40000001051 */
                                                                                                                                   /* 0x0000008b02517242 */
                                                                                                                                   /* 0x0c0fe400000017ff */
                                                                                                                                   /* 0x0000008483547241 */
                                                                                                                                   /* 0x000fe400000003ff */
                                                                                                                                   /* 0x0000006869507242 */
                                                                                                                                   /* 0x0c0fe40000409750 */
                                                                                                                                   /* 0x0000008b028b7241 */
                                                                                                                                   /* 0x000fe20000001051 */
[----:B------:R-:W-:Y:S01]  /*1c40*/  IMAD R84, R84, 0x10000, R135 ;  /* 0x0001000054547824 */ /* 0x000fe200078e0287 */
                                                                                                                                   /* 0x200000ff88887241 */
                                                                                                                                   /* 0x000fe20000001051 */
[----:B------:R-:W-:Y:S01]  /*1c60*/  IMAD.MOV.U32 R2, RZ, RZ, c[0x0][0x25c] ;  /* 0x00009700ff027624 */ /* 0x000fe200078e00ff */
                                                                                                                                   /* 0x0000006869517241 */
                                                                                                                                   /* 0x000fe20000009050 */
[----:B------:R-:W1:Y:S01]  /*1c80*/  POPC R135, R84 ;  /* 0x0000005400877309 */ /* 0x000e620000000000 */
[----:B------:R-:W-:-:S02]  /*1c90*/  HSET2.BF.GE.AND R87, R3.H0_H0, c[0x0] [0x254], PT ;  /* 0x0000950003577633 */ /* 0x000fc40003806880 */
                                                                                                                                   /* 0x00000051005f7242 */
                                                                                                                                   /* 0x080fe400000017ff */
[----:B0-----:R-:W-:Y:S01]  /*1cb0*/  LOP3.LUT R82, R82, 0x1, RZ, 0xc0, !PT ;  /* 0x0000000152527812 */ /* 0x001fe200078ec0ff */
[----:B------:R-:W-:Y:S01]  /*1cc0*/  HFMA2 R87, -R87, c[0x0] [0x190].H0_H0, R6.H0_H0 ;  /* 0x2000640057577a31 */ /* 0x000fe20000040106 */
                                                                                                                                   /* 0x200000ff50507241 */
                                                                                                                                   /* 0x100fe4000000105f */
                                                                                                                                   /* 0x0000008483887242 */
                                                                                                                                   /* 0x080fe20000409788 */
[----:B------:R-:W-:Y:S01]  /*1cf0*/  IMAD.MOV R133, RZ, RZ, -R82 ;  /* 0x000000ffff857224 */ /* 0x000fe200078e0a52 */
                                                                                                                                   /* 0x0000005100007241 */
                                                                                                                                   /* 0x000fe2000000105f */
[----:B------:R-:W-:Y:S01]  /*1d10*/  IDP.2A.LO.S16.S8 R88, R87, c[0x2][0x0], R88 ;  /* 0x0080000057587a26 */ /* 0x000fe20000001658 */
                                                                                                                                   /* 0x0000008483867241 */
                                                                                                                                   /* 0x000fe20000009088 */
[----:B------:R-:W-:Y:S01]  /*1d30*/  IDP.2A.HI.S16.S8 R87, R87, c[0x2][0x4], R2 ;  /* 0x0080010057577a26 */ /* 0x000fe20000003602 */
[----:B------:R-:W-:Y:S01]  /*1d40*/  LOP3.LUT R82, R94, 0x7ffff, R133, 0x78, !PT ;  /* 0x0007ffff5e527812 */ /* 0x000fe200078e7885 */
[----:B------:R-:W-:Y:S01]  /*1d50*/  IMAD.SHL.U32 R2, R80, 0x2, RZ ;  /* 0x0000000250027824 */ /* 0x000fe200078e00ff */
                                                                                                                                   /* 0x000000868b857242 */
                                                                                                                                   /* 0x000fc400000017ff */
[----:B-1----:R-:W-:Y:S02]  /*1d70*/  LOP3.LUT R135, R135, 0x1, RZ, 0xc0, !PT ;  /* 0x0000000187877812 */ /* 0x002fe400078ec0ff */
[----:B------:R-:W-:Y:S01]  /*1d80*/  LOP3.LUT R95, R2, 0x3e, RZ, 0xc0, !PT ;  /* 0x0000003e025f7812 */ /* 0x000fe200078ec0ff */
[----:B------:R-:W-:Y:S01]  /*1d90*/  HMUL2 R2, R0, c[0x0] [0x180] ;  /* 0x0000600000027a32 */ /* 0x000fe20000000000 */
                                                                                                                                   /* 0x000000868b867241 */
                                                                                                                                   /* 0x000fe20000001085 */
[----:B------:R-:W-:Y:S01]  /*1db0*/  IMAD.MOV R135, RZ, RZ, -R135 ;  /* 0x000000ffff877224 */ /* 0x000fe200078e0a87 */
                                                                                                                                   /* 0x200000ff88517241 */
                                                                                                                                   /* 0x000fe40000001085 */
                                                                                                                                   /* 0x4040004d4d5e7241 */
                                                                                                                                   /* 0x000fe20000000052 */
[----:B------:R-:W-:Y:S01]  /*1de0*/  HMUL2 R0, R134, c[0x0] [0x180] ;  /* 0x0000600086007a32 */ /* 0x000fe20000000000 */
[----:B------:R-:W-:-:S02]  /*1df0*/  SHF.L.U32 R133, R54, R95, RZ ;  /* 0x0000005f36857219 */ /* 0x000fc400000006ff */
[----:B------:R-:W-:Y:S02]  /*1e00*/  LOP3.LUT R84, R84, 0x7ffff, R135, 0x78, !PT ;  /* 0x0007ffff54547812 */ /* 0x000fe400078e7887 */
[----:B------:R-:W-:Y:S01]  /*1e10*/  LOP3.LUT R152, R94, R133, RZ, 0xfc, !PT ;  /* 0x000000855e987212 */ /* 0x000fe200078efcff */
[C---:B------:R-:W-:Y:S01]  /*1e20*/  IMAD.SHL.U32 R133, R81.reuse, 0x2, RZ ;  /* 0x0000000251857824 */ /* 0x040fe200078e00ff */
[----:B------:R-:W-:Y:S01]  /*1e30*/  HMNMX2 R2, |R2|, 65504, 65504, PT ;  /* 0x7bff7bff02027840 */ /* 0x000fe20003800200 */
[----:B------:R-:W-:Y:S01]  /*1e40*/  IMAD.SHL.U32 R81, R81, 0x8000000, RZ ;  /* 0x0800000051517824 */ /* 0x000fe200078e00ff */
[----:B------:R-:W-:Y:S02]  /*1e50*/  HMNMX2 R0, |R0|, 65504, 65504, PT ;  /* 0x7bff7bff00007840 */ /* 0x000fe40003800200 */
[----:B------:R-:W-:Y:S02]  /*1e60*/  LOP3.LUT R135, R133, 0x3e, RZ, 0xc0, !PT ;  /* 0x0000003e85877812 */ /* 0x000fe400078ec0ff */
                                                                                                                                   /* 0x4040004d4d5e7241 */
                                                                                                                                   /* 0x000fc40000020052 */
[C---:B------:R-:W-:Y:S02]  /*1e80*/  SHF.L.U64.HI R137, R54.reuse, R95, RZ ;  /* 0x0000005f36897219 */ /* 0x040fe400000102ff */
                                                                                                                                   /* 0x4040004d4d857241 */
                                                                                                                                   /* 0x000fe40000000054 */
[CC--:B------:R-:W-:Y:S02]  /*1ea0*/  SHF.L.U32 R134, R54.reuse, R135.reuse, RZ ;  /* 0x0000008736867219 */ /* 0x0c0fe400000006ff */
[----:B------:R-:W-:Y:S02]  /*1eb0*/  SHF.L.U64.HI R144, R54, R135, RZ ;  /* 0x0000008736907219 */ /* 0x000fe400000102ff */
[----:B------:R-:W-:Y:S02]  /*1ec0*/  LOP3.LUT R136, R94, R137, RZ, 0xfc, !PT ;  /* 0x000000895e887212 */ /* 0x000fe400078efcff */
[----:B------:R-:W-:-:S02]  /*1ed0*/  LOP3.LUT R149, R2, 0x80008000, RZ, 0xfc, !PT ;  /* 0x8000800002957812 */ /* 0x000fc400078efcff */
[----:B------:R-:W-:Y:S02]  /*1ee0*/  LOP3.LUT R137, R133, R134, RZ, 0xfc, !PT ;  /* 0x0000008685897212 */ /* 0x000fe400078efcff */
[----:B------:R-:W-:Y:S02]  /*1ef0*/  LOP3.LUT R135, R0, 0x80008000, RZ, 0xfc, !PT ;  /* 0x8000800000877812 */ /* 0x000fe400078efcff */
                                                                                                                                   /* 0x00000095028c7241 */
                                                                                                                                   /* 0x000fe40000000098 */
                                                                                                                                   /* 0x0000008700917241 */
                                                                                                                                   /* 0x140fe40000000089 */
                                                                                                                                   /* 0x4040004d4d5f7241 */
                                                                                                                                   /* 0x000fe20000020054 */
[----:B------:R-:W-:Y:S01]  /*1f30*/  HADD2 R140, R91, R140 ;  /* 0x0000008c5b8c7230 */ /* 0x000fe20000000000 */
                                                                                                                                   /* 0x0000008700857241 */
                                                                                                                                   /* 0x000fe20000018089 */
[----:B------:R-:W-:Y:S01]  /*1f50*/  HADD2 R145, R100, R145 ;  /* 0x0000009164917230 */ /* 0x000fe20000000000 */
[----:B------:R-:W-:Y:S01]  /*1f60*/  LOP3.LUT R144, R95, R144, RZ, 0xfc, !PT ;  /* 0x000000905f907212 */ /* 0x000fe200078efcff */
[----:B------:R-:W-:Y:S01]  /*1f70*/  IDP.2A.HI.S16.S8 R91, R143, c[0x2][0x4], R156 ;  /* 0x008001008f5b7a26 */ /* 0x000fe2000000369c */
                                                                                                                                   /* 0x00000095028d7241 */
                                                                                                                                   /* 0x1c0fe20000008098 */
[----:B------:R-:W-:Y:S01]  /*1f90*/  HADD2 R126, R126, R133 ;  /* 0x000000857e7e7230 */ /* 0x000fe20000000000 */
                                                                                                                                   /* 0x00000095025e7241 */
                                                                                                                                   /* 0x1c0fe20000010098 */
[----:B------:R-:W-:Y:S01]  /*1fb0*/  IMAD.MOV.U32 R156, RZ, RZ, c[0x0][0x298] ;  /* 0x0000a600ff9c7624 */ /* 0x000fe200078e00ff */
                                                                                                                                   /* 0x00000095025f7241 */
                                                                                                                                   /* 0x1c0fe20000018098 */
[----:B------:R-:W-:Y:S01]  /*1fd0*/  HADD2 R141, R90, R141 ;  /* 0x0000008d5a8d7230 */ /* 0x000fe20000000000 */
                                                                                                                                   /* 0x0000009502947241 */
                                                                                                                                   /* 0x1c0fe20000020098 */
[----:B------:R-:W-:Y:S01]  /*1ff0*/  IMAD.MOV.U32 R100, RZ, RZ, c[0x0][0x2a0] ;  /* 0x0000a800ff647624 */ /* 0x000fe200078e00ff */
                                                                                                                                   /* 0x0000009502997241 */
                                                                                                                                   /* 0x000fc40000028098 */
                                                                                                                                   /* 0x0000009502977241 */
                                                                                                                                   /* 0x100fe40000030098 */
                                                                                                                                   /* 0x0000008700927241 */
                                                                                                                                   /* 0x100fe40000008089 */
                                                                                                                                   /* 0x0000009502987241 */
                                                                                                                                   /* 0x0c0fe20000038098 */
[----:B------:R-:W-:Y:S01]  /*2040*/  HADD2 R151, R98, R151 ;  /* 0x0000009762977230 */ /* 0x000fe20000000000 */
                                                                                                                                   /* 0x0000009502967241 */
                                                                                                                                   /* 0x1c0fe20000000088 */
[----:B------:R-:W-:Y:S01]  /*2060*/  HADD2 R146, R101, R146 ;  /* 0x0000009265927230 */ /* 0x000fe20000000000 */
                                                                                                                                   /* 0x0000009502957241 */
                                                                                                                                   /* 0x000fe20000008088 */
[----:B------:R-:W-:Y:S01]  /*2080*/  HADD2 R152, R99, R152 ;  /* 0x0000009863987230 */ /* 0x000fe20000000000 */
                                                                                                                                   /* 0x00000087008e7241 */
                                                                                                                                   /* 0x1c0fe20000010089 */
[----:B------:R-:W-:Y:S01]  /*20a0*/  HADD2 R150, R105, R150 ;  /* 0x0000009669967230 */ /* 0x000fe20000000000 */
                                                                                                                                   /* 0x00000087008a7241 */
                                                                                                                                   /* 0x1c0fe20000020089 */
[----:B------:R-:W-:Y:S01]  /*20c0*/  HADD2 R149, R104.H0_H0, R149.H0_H0 ;  /* 0x2000009568957230 */ /* 0x000fe20000000800 */
                                                                                                                                   /* 0x00000087008b7241 */
                                                                                                                                   /* 0x1c0fe20000028089 */
[----:B------:R-:W-:Y:S01]  /*20e0*/  HADD2 R142, R103, R142 ;  /* 0x0000008e678e7230 */ /* 0x000fe20000000000 */
                                                                                                                                   /* 0x0000008700887241 */
                                                                                                                                   /* 0x1c0fe20000030089 */
[----:B------:R-:W-:Y:S01]  /*2100*/  HADD2 R127, R127, R138 ;  /* 0x0000008a7f7f7230 */ /* 0x000fe20000000000 */
                                                                                                                                   /* 0x0000008700897241 */
                                                                                                                                   /* 0x0c0fe20000038089 */
[----:B------:R-:W-:Y:S01]  /*2120*/  HADD2 R128, R128, R139 ;  /* 0x0000008b80807230 */ /* 0x000fe20000000000 */
                                                                                                                                   /* 0x0000008700867241 */
                                                                                                                                   /* 0x180fe20000000090 */
[----:B------:R-:W-:Y:S01]  /*2140*/  HADD2 R129, R129, R136 ;  /* 0x0000008881817230 */ /* 0x000fe20000000000 */
[--C-:B------:R-:W-:Y:S01]  /*2150*/  PRMT R133, R140, 0x5410, R145.reuse ;  /* 0x000054108c857816 */ /* 0x100fe20000000091 */
[----:B------:R-:W-:Y:S01]  /*2160*/  HADD2 R130, R130, R137 ;  /* 0x0000008982827230 */ /* 0x000fe20000000000 */
                                                                                                                                   /* 0x0000008700877241 */
                                                                                                                                   /* 0x000fe20000008090 */
[----:B------:R-:W-:Y:S01]  /*2180*/  IMAD.MOV.U32 R144, RZ, RZ, c[0x0][0x264] ;  /* 0x00009900ff907624 */ /* 0x000fe200078e00ff */
[----:B------:R-:W-:Y:S01]  /*2190*/  PRMT R145, R140, 0x7632, R145 ;  /* 0x000076328c917816 */ /* 0x000fe20000000091 */
[----:B------:R0:W-:Y:S01]  /*21a0*/  STS [R108], R133 ;  /* 0x000000856c007388 */ /* 0x0001e20000000800 */
[----:B------:R-:W-:Y:S01]  /*21b0*/  HADD2 R131, R131, R134 ;  /* 0x0000008683837230 */ /* 0x000fe20000000000 */
[----:B------:R-:W-:Y:S01]  /*21c0*/  IDP.2A.LO.S16.S8 R90, R143, c[0x2][0x0], R144 ;  /* 0x008000008f5a7a26 */ /* 0x000fe20000001690 */
[----:B------:R-:W-:Y:S01]  /*21d0*/  HADD2 R143, R93, R94 ;  /* 0x0000005e5d8f7230 */ /* 0x000fe20000000000 */
[----:B------:R-:W-:Y:S01]  /*21e0*/  STS [R114], R145 ;  /* 0x0000009172007388 */ /* 0x000fe20000000800 */
[----:B------:R-:W-:Y:S01]  /*21f0*/  HADD2 R144, R92, R95 ;  /* 0x0000005f5c907230 */ /* 0x000fe20000000000 */
[----:B------:R-:W-:Y:S01]  /*2200*/  IMAD.MOV.U32 R92, RZ, RZ, c[0x0][0x270] ;  /* 0x00009c00ff5c7624 */ /* 0x000fe200078e00ff */
[----:B------:R-:W-:Y:S01]  /*2210*/  HADD2 R135, R132.H0_H0, R135.H0_H0 ;  /* 0x2000008784877230 */ /* 0x000fe20000000800 */
[----:B------:R-:W-:Y:S01]  /*2220*/  IMAD.MOV.U32 R94, RZ, RZ, c[0x0][0x274] ;  /* 0x00009d00ff5e7624 */ /* 0x000fe200078e00ff */
[----:B------:R-:W-:Y:S01]  /*2230*/  HSET2.BF.GE.AND R98, R3.H0_H0, c[0x0] [0x290], PT ;  /* 0x0000a40003627633 */ /* 0x000fe20003806880 */
[----:B------:R-:W-:Y:S01]  /*2240*/  IDP.2A.LO.S16.S8 R92, R147, c[0x2][0x0], R92 ;  /* 0x00800000935c7a26 */ /* 0x000fe2000000165c */
[----:B0-----:R-:W-:Y:S01]  /*2250*/  PRMT R108, R141, 0x5410, R146 ;  /* 0x000054108d6c7816 */ /* 0x001fe20000000092 */
[----:B------:R-:W-:Y:S01]  /*2260*/  IDP.2A.HI.S16.S8 R93, R147, c[0x2][0x4], R94 ;  /* 0x00800100935d7a26 */ /* 0x000fe2000000365e */
[----:B------:R-:W-:Y:S01]  /*2270*/  PRMT R146, R141, 0x7632, R146 ;  /* 0x000076328d927816 */ /* 0x000fe20000000092 */
[----:B------:R-:W-:Y:S01]  /*2280*/  HADD2 R147, R97, R148 ;  /* 0x0000009461937230 */ /* 0x000fe20000000000 */
[----:B------:R-:W-:Y:S01]  /*2290*/  PRMT R149, R149, 0x5410, R135 ;  /* 0x0000541095957816 */ /* 0x000fe20000000087 */
[----:B------:R0:W-:Y:S01]  /*22a0*/  STS [R113], R108 ;  /* 0x0000006c71007388 */ /* 0x0001e20000000800 */
[----:B------:R-:W-:Y:S01]  /*22b0*/  HADD2 R148, R96, R153 ;  /* 0x0000009960947230 */ /* 0x000fe20000000000 */
[----:B------:R-:W-:Y:S01]  /*22c0*/  IMAD.MOV.U32 R95, RZ, RZ, c[0x0][0x27c] ;  /* 0x00009f00ff5f7624 */ /* 0x000fe200078e00ff */
[C---:B------:R-:W-:Y:S01]  /*22d0*/  HSET2.BF.GE.AND R96, R3.reuse.H0_H0, c[0x0] [0x284], PT ;  /* 0x0000a10003607633 */ /* 0x040fe20003806880 */
[----:B------:R-:W-:Y:S01]  /*22e0*/  STS [R125], R146 ;  /* 0x000000927d007388 */ /* 0x000fe20000000800 */
[----:B------:R-:W-:Y:S01]  /*22f0*/  HSET2.BF.GE.AND R105, R3.H0_H0, c[0x0] [0x29c], PT ;  /* 0x0000a70003697633 */ /* 0x000fe20003806880 */
[C---:B------:R-:W-:Y:S01]  /*2300*/  IDP.2A.LO.S16.S8 R94, R154.reuse, c[0x2][0x0], R95 ;  /* 0x008000009a5e7a26 */ /* 0x040fe2000000165f */
[--C-:B------:R-:W-:Y:S01]  /*2310*/  HFMA2 R99, -R98, c[0x0] [0x190].H0_H0, R6.reuse.H0_H0 ;  /* 0x2000640062637a31 */ /* 0x100fe20000040106 */
[----:B------:R-:W-:Y:S01]  /*2320*/  IDP.2A.HI.S16.S8 R95, R154, c[0x2][0x4], R155 ;  /* 0x008001009a5f7a26 */ /* 0x000fe2000000369b */
[--C-:B------:R-:W-:Y:S01]  /*2330*/  HFMA2 R97, -R96, c[0x0] [0x190].H0_H0, R6.reuse.H0_H0 ;  /* 0x2000640060617a31 */ /* 0x100fe20000040106 */
[C-C-:B0-----:R-:W-:Y:S01]  /*2340*/  PRMT R108, R143.reuse, 0x5410, R142.reuse ;  /* 0x000054108f6c7816 */ /* 0x141fe2000000008e */
[----:B------:R-:W-:Y:S01]  /*2350*/  IMAD.MOV.U32 R96, RZ, RZ, c[0x0][0x288] ;  /* 0x0000a200ff607624 */ /* 0x000fe200078e00ff */
[----:B------:R-:W-:Y:S01]  /*2360*/  PRMT R142, R143, 0x7632, R142 ;  /* 0x000076328f8e7816 */ /* 0x000fe2000000008e */
[----:B------:R-:W-:Y:S01]  /*2370*/  IMAD.MOV.U32 R154, RZ, RZ, c[0x0][0x28c] ;  /* 0x0000a300ff9a7624 */ /* 0x000fe200078e00ff */
[--C-:B------:R-:W-:Y:S01]  /*2380*/  HFMA2 R105, -R105, c[0x0] [0x190].H0_H0, R6.reuse.H0_H0 ;  /* 0x2000640069697a31 */ /* 0x100fe20000040106 */
[----:B------:R0:W-:Y:S01]  /*2390*/  STS [R109], R108 ;  /* 0x0000006c6d007388 */ /* 0x0001e20000000800 */
[----:B------:R-:W-:Y:S01]  /*23a0*/  IMAD.MOV.U32 R98, RZ, RZ, c[0x0][0x294] ;  /* 0x0000a500ff627624 */ /* 0x000fe200078e00ff */
[C---:B------:R-:W-:Y:S01]  /*23b0*/  HSET2.BF.GE.AND R104, R3.reuse.H0_H0, c[0x0] [0x2a8], PT ;  /* 0x0000aa0003687633 */ /* 0x040fe20003806880 */
[C---:B------:R-:W-:Y:S01]  /*23c0*/  IDP.2A.LO.S16.S8 R96, R97.reuse, c[0x2][0x0], R96 ;  /* 0x0080000061607a26 */ /* 0x040fe20000001660 */
[----:B------:R-:W-:Y:S01]  /*23d0*/  STS [R121], R142 ;  /* 0x0000008e79007388 */ /* 0x000fe20000000800 */
[----:B------:R-:W-:Y:S01]  /*23e0*/  IDP.2A.HI.S16.S8 R97, R97, c[0x2][0x4], R154 ;  /* 0x0080010061617a26 */ /* 0x000fe2000000369a */
[----:B------:R-:W-:Y:S01]  /*23f0*/  HSET2.BF.GE.AND R153, R3.H0_H0, c[0x0] [0x2b4], PT ;  /* 0x0000ad0003997633 */ /* 0x000fe20003806880 */
[----:B------:R-:W-:Y:S01]  /*2400*/  IMAD.MOV.U32 R154, RZ, RZ, c[0x0][0x2a4] ;  /* 0x0000a900ff9a7624 */ /* 0x000fe200078e00ff */
[--C-:B------:R-:W-:Y:S01]  /*2410*/  HFMA2 R104, -R104, c[0x0] [0x190].H0_H0, R6.reuse.H0_H0 ;  /* 0x2000640068687a31 */ /* 0x100fe20000040106 */
[C---:B------:R-:W-:Y:S01]  /*2420*/  IDP.2A.LO.S16.S8 R98, R99.reuse, c[0x2][0x0], R98 ;  /* 0x0080000063627a26 */ /* 0x040fe20000001662 */
[C---:B0-----:R-:W-:Y:S01]  /*2430*/  PRMT R108, R144.reuse, 0x5410, R126 ;  /* 0x00005410906c7816 */ /* 0x041fe2000000007e */
[----:B------:R-:W-:Y:S01]  /*2440*/  IDP.2A.HI.S16.S8 R99, R99, c[0x2][0x4], R156 ;  /* 0x0080010063637a26 */ /* 0x000fe2000000369c */
[----:B------:R-:W-:Y:S01]  /*2450*/  PRMT R126, R144, 0x7632, R126 ;  /* 0x00007632907e7816 */ /* 0x000fe2000000007e */
[C---:B------:R-:W-:Y:S01]  /*2460*/  IDP.2A.LO.S16.S8 R100, R105.reuse, c[0x2][0x0], R100 ;  /* 0x0080000069647a26 */ /* 0x040fe20000001664 */
[----:B------:R-:W-:Y:S01]  /*2470*/  SHF.R.U32.HI R109, RZ, 0x1a, R106 ;  /* 0x0000001aff6d7819 */ /* 0x000fe2000001166a */
[----:B------:R0:W-:Y:S01]  /*2480*/  STS [R107], R108 ;  /* 0x0000006c6b007388 */ /* 0x0001e20000000800 */
[----:B------:R-:W-:Y:S01]  /*2490*/  IDP.2A.HI.S16.S8 R101, R105, c[0x2][0x4], R154 ;  /* 0x0080010069657a26 */ /* 0x000fe2000000369a */
[----:B------:R-:W-:Y:S01]  /*24a0*/  HFMA2 R153, -R153, c[0x0] [0x190].H0_H0, R6.H0_H0 ;  /* 0x2000640099997a31 */ /* 0x000fe20000040106 */
[----:B------:R-:W-:Y:S01]  /*24b0*/  IMAD.MOV.U32 R105, RZ, RZ, c[0x0][0x2ac] ;  /* 0x0000ab00ff697624 */ /* 0x000fe200078e00ff */
[----:B------:R-:W-:Y:S01]  /*24c0*/  STS [R116], R126 ;  /* 0x0000007e74007388 */ /* 0x000fe20000000800 */
[----:B------:R-:W-:Y:S01]  /*24d0*/  IMAD.MOV.U32 R103, RZ, RZ, c[0x0][0x2b0] ;  /* 0x0000ac00ff677624 */ /* 0x000fe200078e00ff */
[----:B------:R-:W-:Y:S01]  /*24e0*/  LOP3.LUT R84, R81, 0xf8000000, R84, 0xe2, !PT ;  /* 0xf800000051547812 */ /* 0x000fe200078ee254 */
[----:B------:R-:W-:-:S02]  /*24f0*/  IMAD.MOV.U32 R154, RZ, RZ, c[0x0][0x2b8] ;  /* 0x0000ae00ff9a7624 */ /* 0x000fc400078e00ff */
[C---:B------:R-:W-:Y:S01]  /*2500*/  IDP.2A.LO.S16.S8 R105, R104.reuse, c[0x2][0x0], R105 ;  /* 0x0080000068697a26 */ /* 0x040fe20000001669 */
[C---:B0-----:R-:W-:Y:S01]  /*2510*/  PRMT R108, R147.reuse, 0x5410, R127 ;  /* 0x00005410936c7816 */ /* 0x041fe2000000007f */
[----:B------:R-:W-:Y:S01]  /*2520*/  IDP.2A.HI.S16.S8 R104, R104, c[0x2][0x4], R103 ;  /* 0x0080010068687a26 */ /* 0x000fe20000003667 */
[----:B------:R-:W-:Y:S01]  /*2530*/  PRMT R127, R147, 0x7632, R127 ;  /* 0x00007632937f7816 */ /* 0x000fe2000000007f */
[----:B------:R-:W-:Y:S01]  /*2540*/  IDP.2A.LO.S16.S8 R103, R153, c[0x2][0x0], R154 ;  /* 0x0080000099677a26 */ /* 0x000fe2000000169a */
[C-C-:B------:R-:W-:Y:S01]  /*2550*/  PRMT R107, R151.reuse, 0x5410, R129.reuse ;  /* 0x00005410976b7816 */ /* 0x140fe20000000081 */
[----:B------:R0:W-:Y:S01]  /*2560*/  STS [R111], R108 ;  /* 0x0000006c6f007388 */ /* 0x0001e20000000800 */
[----:B------:R-:W-:Y:S01]  /*2570*/  PRMT R129, R151, 0x7632, R129 ;  /* 0x0000763297817816 */ /* 0x000fe20000000081 */
[----:B------:R-:W-:Y:S02]  /*2580*/  IMAD.MOV.U32 R153, RZ, RZ, c[0x0][0x2c4] ;  /* 0x0000b100ff997624 */ /* 0x000fe400078e00ff */
[----:B------:R1:W-:Y:S01]  /*2590*/  STS [R110], R127 ;  /* 0x0000007f6e007388 */ /* 0x0003e20000000800 */
[----:B------:R-:W-:-:S02]  /*25a0*/  IMAD.MOV.U32 R155, RZ, RZ, c[0x0][0x2c8] ;  /* 0x0000b200ff9b7624 */ /* 0x000fc400078e00ff */
[----:B------:R-:W-:Y:S02]  /*25b0*/  IMAD.MOV.U32 R154, RZ, RZ, c[0x0][0x2d4] ;  /* 0x0000b500ff9a7624 */ /* 0x000fe400078e00ff */
[----:B------:R-:W-:Y:S01]  /*25c0*/  IMAD.MOV.U32 R156, RZ, RZ, c[0x0][0x2f8] ;  /* 0x0000be00ff9c7624 */ /* 0x000fe200078e00ff */
[C-C-:B0-----:R-:W-:Y:S02]  /*25d0*/  PRMT R108, R148.reuse, 0x5410, R128.reuse ;  /* 0x00005410946c7816 */ /* 0x141fe40000000080 */
[----:B------:R-:W-:Y:S02]  /*25e0*/  PRMT R128, R148, 0x7632, R128 ;  /* 0x0000763294807816 */ /* 0x000fe40000000080 */
[----:B------:R-:W-:Y:S01]  /*25f0*/  SHF.R.U32.HI R111, RZ, 0x1a, R102 ;  /* 0x0000001aff6f7819 */ /* 0x000fe20000011666 */
[----:B------:R0:W-:Y:S01]  /*2600*/  STS [R115], R108 ;  /* 0x0000006c73007388 */ /* 0x0001e20000000800 */
[----:B-1----:R-:W-:Y:S02]  /*2610*/  LOP3.LUT R110, R102, 0x7ffffff, RZ, 0xc0, !PT ;  /* 0x07ffffff666e7812 */ /* 0x002fe400078ec0ff */
[----:B------:R-:W-:Y:S01]  /*2620*/  LOP3.LUT R111, R111, 0x3e, RZ, 0xc0, !PT ;  /* 0x0000003e6f6f7812 */ /* 0x000fe200078ec0ff */
[----:B------:R1:W-:Y:S04]  /*2630*/  STS [R112], R128 ;  /* 0x0000008070007388 */ /* 0x0003e80000000800 */
[----:B------:R2:W-:Y:S01]  /*2640*/  STS [R124], R107 ;  /* 0x0000006b7c007388 */ /* 0x0005e20000000800 */
[----:B0-----:R-:W-:-:S02]  /*2650*/  PRMT R108, R150, 0x5410, R131 ;  /* 0x00005410966c7816 */ /* 0x001fc40000000083 */
[----:B------:R-:W-:Y:S01]  /*2660*/  PRMT R131, R150, 0x7632, R131 ;  /* 0x0000763296837816 */ /* 0x000fe20000000083 */
[----:B------:R-:W-:Y:S01]  /*2670*/  STS [R123], R129 ;  /* 0x000000817b007388 */ /* 0x000fe20000000800 */
[----:B-1----:R-:W-:Y:S02]  /*2680*/  LOP3.LUT R112, R106, 0x7ffffff, RZ, 0xc0, !PT ;  /* 0x07ffffff6a707812 */ /* 0x002fe400078ec0ff */
[----:B------:R-:W-:Y:S02]  /*2690*/  LOP3.LUT R115, R109, 0x3e, RZ, 0xc0, !PT ;  /* 0x0000003e6d737812 */ /* 0x000fe400078ec0ff */
[C-C-:B--2---:R-:W-:Y:S02]  /*26a0*/  PRMT R107, R152.reuse, 0x5410, R130.reuse ;  /* 0x00005410986b7816 */ /* 0x144fe40000000082 */
[----:B------:R-:W-:Y:S02]  /*26b0*/  PRMT R130, R152, 0x7632, R130 ;  /* 0x0000763298827816 */ /* 0x000fe40000000082 */
                                                                                                                                   /* 0x4040004d4d717241 */
                                                                                                                                   /* 0x000fe20000020070 */
[----:B------:R-:W-:Y:S01]  /*26d0*/  STS [R122], R107 ;  /* 0x0000006b7a007388 */ /* 0x000fe20000000800 */
[----:B------:R-:W-:-:S02]  /*26e0*/  SHF.L.U32 R121, R54, R115, RZ ;  /* 0x0000007336797219 */ /* 0x000fc400000006ff */
                                                                                                                                   /* 0x4040004d4d707241 */
                                                                                                                                   /* 0x000fe20000000070 */
[----:B------:R-:W-:Y:S03]  /*2700*/  STS [R120], R130 ;  /* 0x0000008278007388 */ /* 0x000fe60000000800 */
[----:B------:R-:W-:Y:S01]  /*2710*/  LOP3.LUT R121, R112, R121, RZ, 0xfc, !PT ;  /* 0x0000007970797212 */ /* 0x000fe200078efcff */
[----:B------:R0:W-:Y:S04]  /*2720*/  STS [R119], R108 ;  /* 0x0000006c77007388 */ /* 0x0001e80000000800 */
[----:B------:R-:W-:Y:S04]  /*2730*/  STS [R118], R131 ;  /* 0x0000008376007388 */ /* 0x000fe80000000800 */
[----:B------:R-:W-:Y:S01]  /*2740*/  STS [R117], R149 ;  /* 0x0000009575007388 */ /* 0x000fe20000000800 */
[----:B0-----:R-:W-:-:S03]  /*2750*/  SHF.L.U64.HI R108, R54, R115, RZ ;  /* 0x00000073366c7219 */ /* 0x001fc600000102ff */
[----:B------:R-:W-:Y:S06]  /*2760*/  BAR.SYNC 0x0 ;  /* 0x0000000000007b1d */ /* 0x000fec0000000000 */
[----:B------:R-:W-:Y:S01]  /*2770*/  LDS R102, [R85] ;  /* 0x0000000055667984 */ /* 0x000fe20000000800 */
[----:B------:R-:W-:Y:S02]  /*2780*/  LOP3.LUT R133, R113, R108, RZ, 0xfc, !PT ;  /* 0x0000006c71857212 */ /* 0x000fe400078efcff */
                                                                                                                                   /* 0x4040004d4d6c7241 */
                                                                                                                                   /* 0x000fe2000000006e */
[----:B------:R-:W0:Y:S01]  /*27a0*/  LDS R107, [R86] ;  /* 0x00000000566b7984 */ /* 0x000e220000000800 */
[----:B------:R-:W-:-:S02]  /*27b0*/  SHF.L.U64.HI R113, R54, R111, RZ ;  /* 0x0000006f36717219 */ /* 0x000fc400000102ff */
[----:B------:R-:W-:Y:S01]  /*27c0*/  SHF.L.U32 R119, R54, R111, RZ ;  /* 0x0000006f36777219 */ /* 0x000fe200000006ff */
[----:B------:R-:W-:Y:S01]  /*27d0*/  LDS R106, [R88] ;  /* 0x00000000586a7984 */ /* 0x000fe20000000800 */
                                                                                                                                   /* 0x4040004d4d6e7241 */
                                                                                                                                   /* 0x000fe4000002006e */
[----:B------:R-:W-:Y:S01]  /*27f0*/  LOP3.LUT R119, R108, R119, RZ, 0xfc, !PT ;  /* 0x000000776c777212 */ /* 0x000fe200078efcff */
[----:B------:R-:W1:Y:S01]  /*2800*/  LDS R109, [R87] ;  /* 0x00000000576d7984 */ /* 0x000e620000000800 */
[----:B------:R-:W-:Y:S02]  /*2810*/  LOP3.LUT R120, R113, R110, RZ, 0xfc, !PT ;  /* 0x0000006e71787212 */ /* 0x000fe400078efcff */
[----:B------:R-:W-:Y:S01]  /*2820*/  LOP3.LUT R111, R72, 0x80008000, RZ, 0xfc, !PT ;  /* 0x80008000486f7812 */ /* 0x000fe200078efcff */
[----:B------:R-:W-:Y:S01]  /*2830*/  LDS R108, [R90] ;  /* 0x000000005a6c7984 */ /* 0x000fe20000000800 */
[----:B------:R-:W-:-:S02]  /*2840*/  LOP3.LUT R131, R74, 0x80008000, RZ, 0xfc, !PT ;  /* 0x800080004a837812 */ /* 0x000fc400078efcff */
                                                                                                                                   /* 0x0000006f48707241 */
                                                                                                                                   /* 0x1c0fe20000000077 */
[----:B------:R-:W2:Y:S01]  /*2860*/  LDS R113, [R91] ;  /* 0x000000005b717984 */ /* 0x000ea20000000800 */
                                                                                                                                   /* 0x0000006f486e7241 */
                                                                                                                                   /* 0x1c0fe40000008077 */
                                                                                                                                   /* 0x0000006f48767241 */
                                                                                                                                   /* 0x1c0fe20000010077 */
[----:B------:R-:W-:Y:S01]  /*2890*/  LDS R114, [R92] ;  /* 0x000000005c727984 */ /* 0x000fe20000000800 */
                                                                                                                                   /* 0x0000006f487e7241 */
                                                                                                                                   /* 0x1c0fe40000018077 */
                                                                                                                                   /* 0x0000006f48747241 */
                                                                                                                                   /* 0x1c0fe20000020077 */
[----:B------:R-:W3:Y:S01]  /*28c0*/  LDS R115, [R93] ;  /* 0x000000005d737984 */ /* 0x000ee20000000800 */
                                                                                                                                   /* 0x0000006f48757241 */
                                                                                                                                   /* 0x000fc40000028077 */
                                                                                                                                   /* 0x0000006f487b7241 */
                                                                                                                                   /* 0x1c0fe20000030077 */
[----:B------:R-:W-:Y:S01]  /*28f0*/  LDS R137, [R96] ;  /* 0x0000000060897984 */ /* 0x000fe20000000800 */
                                                                                                                                   /* 0x0000006f487c7241 */
                                                                                                                                   /* 0x1c0fe40000000078 */
                                                                                                                                   /* 0x0000006f48777241 */
                                                                                                                                   /* 0x0c0fe20000038077 */
[----:B------:R-:W4:Y:S01]  /*2920*/  LDS R138, [R97] ;  /* 0x00000000618a7984 */ /* 0x000f220000000800 */
                                                                                                                                   /* 0x0000006f48787241 */
                                                                                                                                   /* 0x000fe40000008078 */
                                                                                                                                   /* 0x000000834a7a7241 */
                                                                                                                                   /* 0x1c0fe20000000079 */
[----:B------:R-:W-:Y:S01]  /*2950*/  LDS R134, [R98] ;  /* 0x0000000062867984 */ /* 0x000fe20000000800 */
                                                                                                                                   /* 0x000000834a7d7241 */
                                                                                                                                   /* 0x000fc40000008079 */
                                                                                                                                   /* 0x000000834a8b7241 */
                                                                                                                                   /* 0x080fe20000010079 */
[----:B------:R-:W5:Y:S01]  /*2980*/  LDS R135, [R99] ;  /* 0x0000000063877984 */ /* 0x000f620000000800 */
[----:B0-----:R-:W-:Y:S02]  /*2990*/  PRMT R111, R102, 0x5410, R107 ;  /* 0x00005410666f7816 */ /* 0x001fe4000000006b */
                                                                                                                                   /* 0x000000834a8c7241 */
                                                                                                                                   /* 0x1c0fe20000018079 */
[----:B------:R-:W-:Y:S01]  /*29b0*/  LDS R136, [R101] ;  /* 0x0000000065887984 */ /* 0x000fe20000000800 */
                                                                                                                                   /* 0x000000834a7f7241 */
                                                                                                                                   /* 0x1c0fe20000020079 */
[----:B------:R-:W-:Y:S01]  /*29d0*/  HADD2 R112, R111, -R112 ;  /* 0x800000706f707230 */ /* 0x000fe20000000000 */
                                                                                                                                   /* 0x000000834a807241 */
                                                                                                                                   /* 0x000fe40000028079 */
[----:B-1----:R-:W-:-:S02]  /*29f0*/  PRMT R111, R106, 0x5410, R109 ;  /* 0x000054106a6f7816 */ /* 0x002fc4000000006d */
                                                                                                                                   /* 0x000000834a817241 */
                                                                                                                                   /* 0x1c0fe40000030079 */
                                                                                                                                   /* 0x000000834a827241 */
                                                                                                                                   /* 0x0c0fe20000038079 */
[----:B------:R-:W-:Y:S01]  /*2a20*/  HADD2 R111, R111, -R110 ;  /* 0x8000006e6f6f7230 */ /* 0x000fe20000000000 */
                                                                                                                                   /* 0x000000834a847241 */
                                                                                                                                   /* 0x1c0fe20000000085 */
[----:B------:R-:W-:Y:S01]  /*2a40*/  LDS R110, [R94] ;  /* 0x000000005e6e7984 */ /* 0x000fe20000000800 */
                                                                                                                                   /* 0x000000834a837241 */
                                                                                                                                   /* 0x000fe40000008085 */
[----:B------:R-:W-:Y:S01]  /*2a60*/  PRMT R74, R106, 0x7632, R109 ;  /* 0x000076326a4a7816 */ /* 0x000fe2000000006d */
[----:B------:R-:W0:Y:S01]  /*2a70*/  LDS R133, [R100] ;  /* 0x0000000064857984 */ /* 0x000e220000000800 */
[----:B------:R-:W-:-:S02]  /*2a80*/  PRMT R121, R102, 0x7632, R107 ;  /* 0x0000763266797816 */ /* 0x000fc4000000006b */
[C-C-:B--2---:R-:W-:Y:S01]  /*2a90*/  PRMT R107, R108.reuse, 0x5410, R113.reuse ;  /* 0x000054106c6b7816 */ /* 0x144fe20000000071 */
[----:B------:R-:W1:Y:S01]  /*2aa0*/  LDS R109, [R95] ;  /* 0x000000005f6d7984 */ /* 0x000e620000000800 */
[----:B------:R-:W-:Y:S01]  /*2ab0*/  PRMT R108, R108, 0x7632, R113 ;  /* 0x000076326c6c7816 */ /* 0x000fe20000000071 */
[----:B------:R-:W-:Y:S01]  /*2ac0*/  HADD2 R121, R121, -R122 ;  /* 0x8000007a79797230 */ /* 0x000fe20000000000 */
[C-C-:B---3--:R-:W-:Y:S01]  /*2ad0*/  PRMT R113, R114.reuse, 0x5410, R115.reuse ;  /* 0x0000541072717816 */ /* 0x148fe20000000073 */
[----:B------:R-:W-:Y:S01]  /*2ae0*/  HADD2 R118, R107, -R118 ;  /* 0x800000766b767230 */ /* 0x000fe20000000000 */
[----:B------:R-:W-:Y:S01]  /*2af0*/  PRMT R141, R114, 0x7632, R115 ;  /* 0x00007632728d7816 */ /* 0x000fe20000000073 */
[----:B------:R-:W-:Y:S01]  /*2b00*/  HADD2 R122, R74, -R125 ;  /* 0x8000007d4a7a7230 */ /* 0x000fe20000000000 */
                                                                                                                                   /* 0x0000006f70487242 */
                                                                                                                                   /* 0x0c0fe200000017ff */
[----:B------:R-:W-:Y:S01]  /*2b20*/  HADD2 R115, R113, -R126 ;  /* 0x8000007e71737230 */ /* 0x000fe20000000000 */
                                                                                                                                   /* 0x0000006f706a7241 */
                                                                                                                                   /* 0x0c0fe200000003ff */
[----:B------:R-:W-:Y:S01]  /*2b40*/  HADD2 R125, R108, -R139 ;  /* 0x8000008b6c7d7230 */ /* 0x000fe20000000000 */
                                                                                                                                   /* 0x0000006f70667241 */
                                                                                                                                   /* 0x100fe20000001048 */
[----:B------:R-:W-:Y:S01]  /*2b60*/  HADD2 R126, R141, -R140 ;  /* 0x8000008c8d7e7230 */ /* 0x000fe20000000000 */
                                                                                                                                   /* 0x00000073768b7242 */
                                                                                                                                   /* 0x0c0fe20000109748 */
[----:B------:R-:W2:Y:S01]  /*2b80*/  LDS R114, [R103] ;  /* 0x0000000067727984 */ /* 0x000ea20000000800 */
                                                                                                                                   /* 0x0000007376717241 */
                                                                                                                                   /* 0x000fc400000003ff */
                                                                                                                                   /* 0x00000073768d7241 */
                                                                                                                                   /* 0x000fe4000000908b */
[----:B----4-:R-:W-:Y:S01]  /*2bb0*/  PRMT R140, R137, 0x5410, R138 ;  /* 0x00005410898c7816 */ /* 0x010fe2000000008a */
[----:B------:R-:W-:Y:S01]  /*2bc0*/  IMAD R113, R113, 0x10, R106 ;  /* 0x0000001071717824 */ /* 0x000fe200078e026a */
                                                                                                                                   /* 0x0000008d666a7242 */
                                                                                                                                   /* 0x0c0fe400000017ff */
[----:B------:R-:W-:Y:S01]  /*2be0*/  PRMT R137, R137, 0x7632, R138 ;  /* 0x0000763289897816 */ /* 0x000fe2000000008a */
[----:B------:R-:W-:Y:S01]  /*2bf0*/  HADD2 R117, R140, -R117 ;  /* 0x800000758c757230 */ /* 0x000fe20000000000 */
                                                                                                                                   /* 0x0000008d66667241 */
                                                                                                                                   /* 0x100fe4000000106a */
                                                                                                                                   /* 0x200000ff8b6a7241 */
                                                                                                                                   /* 0x000fe2000000106a */
[----:B------:R-:W-:Y:S01]  /*2c20*/  HADD2 R128, R137, -R128 ;  /* 0x8000008089807230 */ /* 0x000fe20000000000 */
[----:B-----5:R-:W-:-:S02]  /*2c30*/  PRMT R138, R134, 0x5410, R135 ;  /* 0x00005410868a7816 */ /* 0x020fc40000000087 */
[----:B------:R-:W-:Y:S02]  /*2c40*/  PRMT R144, R134, 0x7632, R135 ;  /* 0x0000763286907816 */ /* 0x000fe40000000087 */
[----:B------:R-:W-:Y:S01]  /*2c50*/  PRMT R140, R140, 0x5410, R78 ;  /* 0x000054108c8c7816 */ /* 0x000fe2000000004e */
[----:B------:R-:W-:Y:S01]  /*2c60*/  HADD2 R123, R138, -R123 ;  /* 0x8000007b8a7b7230 */ /* 0x000fe20000000000 */
                                                                                                                                   /* 0x0000007a794a7242 */
                                                                                                                                   /* 0x080fe200000017ff */
[----:B------:R-:W-:Y:S01]  /*2c80*/  HADD2 R129, R144, -R129 ;  /* 0x8000008190817230 */ /* 0x000fe20000000000 */
[C-C-:B0-----:R-:W-:Y:S02]  /*2c90*/  PRMT R134, R133.reuse, 0x5410, R136.reuse ;  /* 0x0000541085867816 */ /* 0x141fe40000000088 */
[----:B------:R-:W-:Y:S02]  /*2ca0*/  PRMT R133, R133, 0x7632, R136 ;  /* 0x0000763285857816 */ /* 0x000fe40000000088 */
[C-C-:B-1----:R-:W-:Y:S01]  /*2cb0*/  PRMT R139, R110.reuse, 0x5410, R109.reuse ;  /* 0x000054106e8b7816 */ /* 0x142fe2000000006d */
[----:B------:R-:W-:Y:S01]  /*2cc0*/  HADD2 R119, R134, -R119 ;  /* 0x8000007786777230 */ /* 0x000fe20000000000 */
[----:B------:R-:W-:Y:S01]  /*2cd0*/  PRMT R142, R110, 0x7632, R109 ;  /* 0x000076326e8e7816 */ /* 0x000fe2000000006d */
[----:B------:R-:W-:Y:S01]  /*2ce0*/  HADD2 R130, R133, -R130 ;  /* 0x8000008285827230 */ /* 0x000fe20000000000 */
[----:B------:R-:W-:Y:S01]  /*2cf0*/  LDS R109, [R105] ;  /* 0x00000000696d7984 */ /* 0x000fe20000000800 */
[----:B------:R-:W-:Y:S01]  /*2d00*/  HADD2 R116, R139, -R116 ;  /* 0x800000748b747230 */ /* 0x000fe20000000000 */
                                                                                                                                   /* 0x000000777b867241 */
                                                                                                                                   /* 0x000fe200000003ff */
[----:B------:R-:W-:Y:S01]  /*2d20*/  HADD2 R127, R142, -R127 ;  /* 0x8000007f8e7f7230 */ /* 0x000fe20000000000 */
[----:B------:R-:W0:Y:S01]  /*2d30*/  LDS R110, [R104] ;  /* 0x00000000686e7984 */ /* 0x000e220000000800 */
                                                                                                                                   /* 0x0000007a796b7241 */
                                                                                                                                   /* 0x000fc400000003ff */
                                                                                                                                   /* 0x0000007574877241 */
                                                                                                                                   /* 0x0c0fe400000003ff */
                                                                                                                                   /* 0x0000007574887242 */
                                                                                                                                   /* 0x080fe400002017ff */
                                                                                                                                   /* 0x000000807f8b7242 */
                                                                                                                                   /* 0x0c0fe200002017ff */
[----:B------:R-:W-:Y:S01]  /*2d80*/  IMAD R134, R134, 0x10, R135 ;  /* 0x0000001086867824 */ /* 0x000fe200078e0287 */
                                                                                                                                   /* 0x000000807f8a7241 */
                                                                                                                                   /* 0x000fe400000003ff */
                                                                                                                                   /* 0x0000008281877241 */
                                                                                                                                   /* 0x000fe200000003ff */
[----:B------:R-:W-:Y:S01]  /*2db0*/  IMAD R134, R134, 0x100, R113 ;  /* 0x0000010086867824 */ /* 0x000fe200078e0271 */
                                                                                                                                   /* 0x0000007574897241 */
                                                                                                                                   /* 0x000fc40000001088 */
                                                                                                                                   /* 0x000000777b887242 */
                                                                                                                                   /* 0x080fe20000309788 */
[----:B------:R-:W-:Y:S01]  /*2de0*/  IMAD R135, R135, 0x10, R138 ;  /* 0x0000001087877824 */ /* 0x000fe200078e028a */
                                                                                                                                   /* 0x000000807f857241 */
                                                                                                                                   /* 0x100fe4000000108b */
                                                                                                                                   /* 0x0000008281717242 */
                                                                                                                                   /* 0x000fe4000030978b */
                                                                                                                                   /* 0x0000007e7d6c7241 */
                                                                                                                                   /* 0x000fe400000003ff */
[----:B--2---:R-:W-:Y:S02]  /*2e20*/  PRMT R140, R114, 0x7610, R140 ;  /* 0x00007610728c7816 */ /* 0x004fe4000000008c */
                                                                                                                                   /* 0x000000777b8a7241 */
                                                                                                                                   /* 0x000fe20000009088 */
[----:B------:R-:W-:Y:S01]  /*2e40*/  IMAD R108, R108, 0x10, R107 ;  /* 0x000000106c6c7824 */ /* 0x000fe200078e026b */
                                                                                                                                   /* 0x0000007a79487241 */
                                                                                                                                   /* 0x100fe2000000104a */
[----:B------:R-:W-:Y:S01]  /*2e60*/  HADD2 R120, R140, -R120 ;  /* 0x800000788c787230 */ /* 0x000fe20000000000 */
                                                                                                                                   /* 0x0000007e7d4a7242 */
                                                                                                                                   /* 0x000fc4000010974a */
[----:B------:R-:W-:Y:S01]  /*2e80*/  PRMT R141, R114, 0x7632, R141 ;  /* 0x00007632728d7816 */ /* 0x000fe2000000008d */
[----:B------:R-:W-:Y:S01]  /*2e90*/  IMAD R114, R135, 0x100, R108 ;  /* 0x0000010087727824 */ /* 0x000fe200078e026c */
                                                                                                                                   /* 0x0000007e7d6b7241 */
                                                                                                                                   /* 0x000fe4000000904a */
[----:B------:R-:W-:Y:S02]  /*2eb0*/  PRMT R141, R141, 0x5410, R78 ;  /* 0x000054108d8d7816 */ /* 0x000fe4000000004e */
                                                                                                                                   /* 0x00000082818c7241 */
                                                                                                                                   /* 0x000fe40000009071 */
[C-C-:B0-----:R-:W-:Y:S01]  /*2ed0*/  PRMT R139, R109.reuse, 0x5410, R110.reuse ;  /* 0x000054106d8b7816 */ /* 0x141fe2000000006e */
[----:B------:R-:W-:Y:S01]  /*2ee0*/  HADD2 R131, R141, -R131 ;  /* 0x800000838d837230 */ /* 0x000fe20000000000 */
[----:B------:R-:W-:-:S03]  /*2ef0*/  PRMT R109, R109, 0x7632, R110 ;  /* 0x000076326d6d7816 */ /* 0x000fc6000000006e */
[----:B------:R-:W-:Y:S01]  /*2f00*/  HADD2 R124, R139, -R124 ;  /* 0x8000007c8b7c7230 */ /* 0x000fe20000000000 */
                                                                                                                                   /* 0x0000008a898b7242 */
                                                                                                                                   /* 0x000fe200000017ff */
[----:B------:R-:W-:-:S03]  /*2f20*/  HADD2 R132, R109, -R132 ;  /* 0x800000846d847230 */ /* 0x000fc60000000000 */
                                                                                                                                   /* 0x0000008a89897241 */
                                                                                                                                   /* 0x100fe4000000108b */
                                                                                                                                   /* 0x2400006a88887241 */
                                                                                                                                   /* 0x000fe4000000108b */
                                                                                                                                   /* 0x000000787c877241 */
                                                                                                                                   /* 0x000fe400000003ff */
                                                                                                                                   /* 0x0000006b488b7242 */
                                                                                                                                   /* 0x000fe400000017ff */
                                                                                                                                   /* 0x00000089666d7242 */
                                                                                                                                   /* 0x000fe200000017ff */
[----:B------:R-:W-:Y:S01]  /*2f80*/  IMAD R134, R135, 0x10000, R134 ;  /* 0x0001000087867824 */ /* 0x000fe200078e0286 */
                                                                                                                                   /* 0x0000006b486e7241 */
                                                                                                                                   /* 0x000fc4000000108b */
                                                                                                                                   /* 0x0000008c85487242 */
                                                                                                                                   /* 0x0c0fe200000017ff */
[----:B------:R-:W0:Y:S01]  /*2fb0*/  POPC R108, R134 ;  /* 0x00000086006c7309 */ /* 0x000e220000000000 */
                                                                                                                                   /* 0x200000ff886b7241 */
                                                                                                                                   /* 0x000fe4000000106d */
                                                                                                                                   /* 0x0000008384877241 */
                                                                                                                                   /* 0x000fe400000003ff */
                                                                                                                                   /* 0x200000ff4a4a7241 */
                                                                                                                                   /* 0x000fe4000000108b */
                                                                                                                                   /* 0x0000008c85857241 */
                                                                                                                                   /* 0x000fe20000001048 */
[----:B------:R-:W-:Y:S01]  /*3000*/  IMAD R106, R135, 0x10000, R114 ;  /* 0x00010000876a7824 */ /* 0x000fe200078e0272 */
                                                                                                                                   /* 0x000000787c6b7242 */
                                                                                                                                   /* 0x000fc4000040976b */
                                                                                                                                   /* 0x2400004a714a7241 */
                                                                                                                                   /* 0x000fe20000001048 */
[----:B------:R-:W1:Y:S01]  /*3030*/  POPC R135, R106 ;  /* 0x0000006a00877309 */ /* 0x000e620000000000 */
                                                                                                                                   /* 0x000000856e717242 */
                                                                                                                                   /* 0x000fe400000017ff */
                                                                                                                                   /* 0x00000089666d7241 */
                                                                                                                                   /* 0x000fe4000000106d */
                                                                                                                                   /* 0x000000787c487241 */
                                                                                                                                   /* 0x000fe4000000906b */
                                                                                                                                   /* 0x200000ff4a667241 */
                                                                                                                                   /* 0x000fe40000001071 */
                                                                                                                                   /* 0x000000486d4a7242 */
                                                                                                                                   /* 0x000fc400000017ff */
                                                                                                                                   /* 0x0000008384727242 */
                                                                                                                                   /* 0x000fe40000409766 */
                                                                                                                                   /* 0x200000ff6b667241 */
                                                                                                                                   /* 0x000fe4000000104a */
                                                                                                                                   /* 0x000000856e6e7241 */
                                                                                                                                   /* 0x000fe40000001071 */
[----:B0-----:R-:W-:Y:S01]  /*30c0*/  LOP3.LUT R108, R108, 0x1, RZ, 0xc0, !PT ;  /* 0x000000016c6c7812 */ /* 0x001fe200078ec0ff */
[----:B------:R-:W-:Y:S01]  /*30d0*/  IMAD.SHL.U32 R107, R102, 0x2, RZ ;  /* 0x00000002666b7824 */ /* 0x000fe200078e00ff */
                                                                                                                                   /* 0x0000008384717241 */
                                                                                                                                   /* 0x000fe40000009072 */
                                                                                                                                   /* 0x000000486d487241 */
                                                                                                                                   /* 0x000fe2000000104a */
[----:B------:R-:W-:Y:S01]  /*3100*/  IMAD.MOV R137, RZ, RZ, -R108 ;  /* 0x000000ffff897224 */ /* 0x000fe200078e0a6c */
                                                                                                                                   /* 0x000000716e857242 */
                                                                                                                                   /* 0x000fc400000017ff */
[----:B------:R-:W-:Y:S01]  /*3120*/  LOP3.LUT R109, R107, 0x3e, RZ, 0xc0, !PT ;  /* 0x0000003e6b6d7812 */ /* 0x000fe200078ec0ff */
[----:B------:R-:W-:Y:S01]  /*3130*/  HMUL2 R72, R72, c[0x0] [0x180] ;  /* 0x0000600048487a32 */ /* 0x000fe20000000000 */
[----:B-1----:R-:W-:Y:S02]  /*3140*/  LOP3.LUT R135, R135, 0x1, RZ, 0xc0, !PT ;  /* 0x0000000187877812 */ /* 0x002fe400078ec0ff */
                                                                                                                                   /* 0x200000ff726b7241 */
                                                                                                                                   /* 0x000fe40000001085 */
[----:B------:R-:W-:Y:S01]  /*3160*/  LOP3.LUT R108, R134, 0x7ffff, R137, 0x78, !PT ;  /* 0x0007ffff866c7812 */ /* 0x000fe200078e7889 */
[----:B------:R-:W-:Y:S01]  /*3170*/  IMAD.MOV R137, RZ, RZ, -R135 ;  /* 0x000000ffff897224 */ /* 0x000fe200078e0a87 */
                                                                                                                                   /* 0x000000716e6e7241 */
                                                                                                                                   /* 0x000fe20000001085 */
[----:B------:R-:W-:Y:S01]  /*3190*/  IMAD.SHL.U32 R113, R107, 0x2, RZ ;  /* 0x000000026b717824 */ /* 0x000fe200078e00ff */
                                                                                                                                   /* 0x4040004d4d4a7241 */
                                                                                                                                   /* 0x000fe2000000006c */
[----:B------:R-:W-:Y:S01]  /*31b0*/  IMAD.SHL.U32 R107, R107, 0x8000000, RZ ;  /* 0x080000006b6b7824 */ /* 0x000fe200078e00ff */
[----:B------:R-:W-:Y:S01]  /*31c0*/  SHF.L.U32 R135, R54, R109, RZ ;  /* 0x0000006d36877219 */ /* 0x000fe200000006ff */
[----:B------:R-:W-:Y:S01]  /*31d0*/  HMUL2 R110, R110, c[0x0] [0x180] ;  /* 0x000060006e6e7a32 */ /* 0x000fe20000000000 */
[----:B------:R-:W-:-:S02]  /*31e0*/  LOP3.LUT R133, R113, 0x3e, RZ, 0xc0, !PT ;  /* 0x0000003e71857812 */ /* 0x000fc400078ec0ff */
[----:B------:R-:W-:Y:S02]  /*31f0*/  LOP3.LUT R148, R74, R135, RZ, 0xfc, !PT ;  /* 0x000000874a947212 */ /* 0x000fe400078efcff */
                                                                                                                                   /* 0x4040004d4d4a7241 */
                                                                                                                                   /* 0x000fe4000002006c */
[----:B------:R-:W-:Y:S02]  /*3210*/  SHF.L.U64.HI R135, R54, R109, RZ ;  /* 0x0000006d36877219 */ /* 0x000fe400000102ff */
[----:B------:R-:W-:Y:S02]  /*3220*/  LOP3.LUT R106, R106, 0x7ffff, R137, 0x78, !PT ;  /* 0x0007ffff6a6a7812 */ /* 0x000fe400078e7889 */
[CC--:B------:R-:W-:Y:S02]  /*3230*/  SHF.L.U32 R109, R54.reuse, R133.reuse, RZ ;  /* 0x00000085366d7219 */ /* 0x0c0fe400000006ff */
[----:B------:R-:W-:-:S02]  /*3240*/  SHF.L.U64.HI R134, R54, R133, RZ ;  /* 0x0000008536867219 */ /* 0x000fc400000102ff */
[----:B------:R-:W-:Y:S02]  /*3250*/  LOP3.LUT R133, R74, R135, RZ, 0xfc, !PT ;  /* 0x000000874a857212 */ /* 0x000fe400078efcff */
[----:B------:R-:W-:Y:S02]  /*3260*/  HMNMX2 R72, |R72|, 65504, 65504, PT ;  /* 0x7bff7bff48487840 */ /* 0x000fe40003800200 */
                                                                                                                                   /* 0x4040004d4d727241 */
                                                                                                                                   /* 0x000fe4000000006a */
[----:B------:R-:W-:Y:S02]  /*3280*/  HMNMX2 R74, |R110|, 65504, 65504, PT ;  /* 0x7bff7bff6e4a7840 */ /* 0x000fe40003800200 */
[----:B------:R-:W-:Y:S02]  /*3290*/  LOP3.LUT R114, R114, R109, RZ, 0xfc, !PT ;  /* 0x0000006d72727212 */ /* 0x000fe400078efcff */
[----:B------:R-:W-:-:S02]  /*32a0*/  LOP3.LUT R151, R72, 0x80008000, RZ, 0xfc, !PT ;  /* 0x8000800048977812 */ /* 0x000fc400078efcff */
[----:B------:R-:W-:Y:S02]  /*32b0*/  LOP3.LUT R109, R74, 0x80008000, RZ, 0xfc, !PT ;  /* 0x800080004a6d7812 */ /* 0x000fe400078efcff */
                                                                                                                                   /* 0x4040004d4d717241 */
                                                                                                                                   /* 0x000fe4000002006a */
                                                                                                                                   /* 0x00000097488d7241 */
                                                                                                                                   /* 0x000fe40000000094 */
                                                                                                                                   /* 0x0000006d4a907241 */
                                                                                                                                   /* 0x1c0fe40000000072 */
[----:B------:R-:W-:Y:S01]  /*32f0*/  LOP3.LUT R113, R113, R134, RZ, 0xfc, !PT ;  /* 0x0000008671717212 */ /* 0x000fe200078efcff */
[----:B------:R-:W-:Y:S01]  /*3300*/  HADD2 R141, R112, R141 ;  /* 0x0000008d708d7230 */ /* 0x000fe20000000000 */
                                                                                                                                   /* 0x0000006d4a867241 */
                                                                                                                                   /* 0x000fe20000010072 */
[----:B------:R-:W-:Y:S01]  /*3320*/  HADD2 R144, R121, R144 ;  /* 0x0000009079907230 */ /* 0x000fe20000000000 */
                                                                                                                                   /* 0x00000097488e7241 */
                                                                                                                                   /* 0x000fe20000008094 */
[----:B------:R-:W-:Y:S01]  /*3340*/  IMAD.MOV.U32 R112, RZ, RZ, c[0x0][0x2d0] ;  /* 0x0000b400ff707624 */ /* 0x000fe200078e00ff */
                                                                                                                                   /* 0x0000006d4a917241 */
                                                                                                                                   /* 0x000fe20000008072 */
[----:B------:R-:W-:Y:S01]  /*3360*/  HADD2 R125, R125, R134 ;  /* 0x000000867d7d7230 */ /* 0x000fe20000000000 */
[C---:B------:R-:W-:Y:S01]  /*3370*/  PRMT R134, R141.reuse, 0x5410, R144 ;  /* 0x000054108d867816 */ /* 0x040fe20000000090 */
[----:B------:R-:W-:Y:S01]  /*3380*/  HADD2 R142, R111, R142 ;  /* 0x0000008e6f8e7230 */ /* 0x000fe20000000000 */
                                                                                                                                   /* 0x00000097488f7241 */
                                                                                                                                   /* 0x0c0fe20000010094 */
[----:B------:R-:W-:Y:S01]  /*33a0*/  HADD2 R145, R122, R145 ;  /* 0x000000917a917230 */ /* 0x000fe20000000000 */
[----:B------:R-:W-:Y:S01]  /*33b0*/  PRMT R144, R141, 0x7632, R144 ;  /* 0x000076328d907816 */ /* 0x000fe20000000090 */
[----:B------:R0:W-:Y:S01]  /*33c0*/  STS [R85], R134 ;  /* 0x0000008655007388 */ /* 0x0001e20000000800 */
                                                                                                                                   /* 0x0000009748927241 */
                                                                                                                                   /* 0x000fe20000018094 */
[----:B------:R-:W-:Y:S01]  /*33e0*/  HADD2 R143, R118, R143 ;  /* 0x0000008f768f7230 */ /* 0x000fe20000000000 */
                                                                                                                                   /* 0x0000006d4a8b7241 */
                                                                                                                                   /* 0x000fe20000018072 */
[----:B------:R-:W-:Y:S01]  /*3400*/  STS [R86], R144 ;  /* 0x0000009056007388 */ /* 0x000fe20000000800 */
                                                                                                                                   /* 0x0000009748937241 */
                                                                                                                                   /* 0x000fe20000020094 */
[----:B------:R-:W-:Y:S01]  /*3420*/  HADD2 R146, R115, R146 ;  /* 0x0000009273927230 */ /* 0x000fe20000000000 */
                                                                                                                                   /* 0x0000006d4a8c7241 */
                                                                                                                                   /* 0x000fe20000020072 */
[----:B------:R-:W-:Y:S01]  /*3440*/  HADD2 R126, R126, R139 ;  /* 0x0000008b7e7e7230 */ /* 0x000fe20000000000 */
                                                                                                                                   /* 0x0000009748967241 */
                                                                                                                                   /* 0x000fe20000028094 */
[----:B------:R-:W-:Y:S01]  /*3460*/  HADD2 R147, R116, R147 ;  /* 0x0000009374937230 */ /* 0x000fe20000000000 */
[C-C-:B0-----:R-:W-:Y:S01]  /*3470*/  PRMT R85, R142.reuse, 0x5410, R145.reuse ;  /* 0x000054108e557816 */ /* 0x141fe20000000091 */
[----:B------:R-:W-:Y:S01]  /*3480*/  HADD2 R127, R127, R140 ;  /* 0x0000008c7f7f7230 */ /* 0x000fe20000000000 */
[----:B------:R-:W-:Y:S01]  /*3490*/  PRMT R145, R142, 0x7632, R145 ;  /* 0x000076328e917816 */ /* 0x000fe20000000091 */
[----:B------:R-:W-:Y:S01]  /*34a0*/  HADD2 R150, R117, R150 ;  /* 0x0000009675967230 */ /* 0x000fe20000000000 */
                                                                                                                                   /* 0x0000006d4a897241 */
                                                                                                                                   /* 0x000fe20000028072 */
[----:B------:R0:W-:Y:S01]  /*34c0*/  STS [R88], R85 ;  /* 0x0000005558007388 */ /* 0x0001e20000000800 */
                                                                                                                                   /* 0x0000009748987241 */
                                                                                                                                   /* 0x000fe20000030094 */
[----:B------:R-:W-:Y:S01]  /*34e0*/  IMAD.MOV.U32 R117, RZ, RZ, c[0x0][0x2e8] ;  /* 0x0000ba00ff757624 */ /* 0x000fe200078e00ff */
                                                                                                                                   /* 0x0000006d4a8a7241 */
                                                                                                                                   /* 0x000fe20000030072 */
[----:B------:R-:W-:Y:S01]  /*3500*/  STS [R87], R145 ;  /* 0x0000009157007388 */ /* 0x000fe20000000800 */
[----:B------:R-:W-:Y:S01]  /*3510*/  HADD2 R128, R128, R137 ;  /* 0x0000008980807230 */ /* 0x000fe20000000000 */
                                                                                                                                   /* 0x0000009748947241 */
                                                                                                                                   /* 0x0c0fe20000038094 */
[----:B------:R-:W-:Y:S01]  /*3530*/  HADD2 R152, R123, R152 ;  /* 0x000000987b987230 */ /* 0x000fe20000000000 */
                                                                                                                                   /* 0x0000009748957241 */
                                                                                                                                   /* 0x000fe20000000085 */
[----:B------:R-:W-:Y:S01]  /*3550*/  HADD2 R129, R129, R138 ;  /* 0x0000008a81817230 */ /* 0x000fe20000000000 */
[C-C-:B0-----:R-:W-:Y:S01]  /*3560*/  PRMT R85, R143.reuse, 0x5410, R125.reuse ;  /* 0x000054108f557816 */ /* 0x141fe2000000007d */
[----:B------:R-:W-:Y:S01]  /*3570*/  HADD2 R148, R119, R148 ;  /* 0x0000009477947230 */ /* 0x000fe20000000000 */
[----:B------:R-:W-:Y:S01]  /*3580*/  PRMT R125, R143, 0x7632, R125 ;  /* 0x000076328f7d7816 */ /* 0x000fe2000000007d */
[----:B------:R-:W-:Y:S01]  /*3590*/  HADD2 R149, R124, R149 ;  /* 0x000000957c957230 */ /* 0x000fe20000000000 */
                                                                                                                                   /* 0x0000006d4a877241 */
                                                                                                                                   /* 0x000fe20000038072 */
[----:B------:R0:W-:Y:S01]  /*35b0*/  STS [R90], R85 ;  /* 0x000000555a007388 */ /* 0x0001e20000000800 */
                                                                                                                                   /* 0x0000009748977241 */
                                                                                                                                   /* 0x000fe20000008085 */
[----:B------:R-:W-:Y:S01]  /*35d0*/  IMAD.MOV.U32 R122, RZ, RZ, c[0x0][0x30c] ;  /* 0x0000c300ff7a7624 */ /* 0x000fe200078e00ff */
                                                                                                                                   /* 0x0000006d4a857241 */
                                                                                                                                   /* 0x1c0fe20000000071 */
[----:B------:R-:W-:Y:S01]  /*35f0*/  STS [R91], R125 ;  /* 0x0000007d5b007388 */ /* 0x000fe20000000800 */
                                                                                                                                   /* 0x0000006d4a887241 */
                                                                                                                                   /* 0x000fe20000008071 */
[----:B------:R-:W-:Y:S01]  /*3610*/  HADD2 R130, R130, R135 ;  /* 0x0000008782827230 */ /* 0x000fe20000000000 */
[C---:B------:R-:W-:Y:S01]  /*3620*/  HSET2.BF.GE.AND R110, R3.reuse.H0_H0, c[0x0] [0x2c0], PT ;  /* 0x0000b000036e7633 */ /* 0x040fe20003806880 */
[----:B------:R-:W-:Y:S01]  /*3630*/  HADD2 R132, R132, R133 ;  /* 0x0000008584847230 */ /* 0x000fe20000000000 */
[----:B------:R-:W-:Y:S01]  /*3640*/  HSET2.BF.GE.AND R113, R3.H0_H0, c[0x0] [0x2cc], PT ;  /* 0x0000b30003717633 */ /* 0x000fe20003806880 */
[----:B------:R-:W-:Y:S01]  /*3650*/  HADD2 R151, R120.H0_H0, R151.H0_H0 ;  /* 0x2000009778977230 */ /* 0x000fe20000000800 */
[C-C-:B0-----:R-:W-:Y:S01]  /*3660*/  PRMT R85, R146.reuse, 0x5410, R126.reuse ;  /* 0x0000541092557816 */ /* 0x141fe2000000007e */
[----:B------:R-:W-:Y:S01]  /*3670*/  HADD2 R136, R131.H0_H0, R136.H0_H0 ;  /* 0x2000008883887230 */ /* 0x000fe20000000800 */
[----:B------:R-:W-:Y:S01]  /*3680*/  PRMT R126, R146, 0x7632, R126 ;  /* 0x00007632927e7816 */ /* 0x000fe2000000007e */
[--C-:B------:R-:W-:Y:S01]  /*3690*/  HFMA2 R110, -R110, c[0x0] [0x190].H0_H0, R6.reuse.H0_H0 ;  /* 0x200064006e6e7a31 */ /* 0x100fe20000040106 */
[C-C-:B------:R-:W-:Y:S01]  /*36a0*/  PRMT R86, R149.reuse, 0x5410, R132.reuse ;  /* 0x0000541095567816 */ /* 0x140fe20000000084 */
[----:B------:R0:W-:Y:S01]  /*36b0*/  STS [R92], R85 ;  /* 0x000000555c007388 */ /* 0x0001e20000000800 */
[----:B------:R-:W-:Y:S01]  /*36c0*/  PRMT R132, R149, 0x7632, R132 ;  /* 0x0000763295847816 */ /* 0x000fe20000000084 */
[--C-:B------:R-:W-:Y:S01]  /*36d0*/  HFMA2 R113, -R113, c[0x0] [0x190].H0_H0, R6.reuse.H0_H0 ;  /* 0x2000640071717a31 */ /* 0x100fe20000040106 */
[----:B------:R-:W-:Y:S01]  /*36e0*/  PRMT R151, R151, 0x5410, R136 ;  /* 0x0000541097977816 */ /* 0x000fe20000000088 */
[----:B------:R1:W-:Y:S01]  /*36f0*/  STS [R93], R126 ;  /* 0x0000007e5d007388 */ /* 0x0003e20000000800 */
[C---:B------:R-:W-:Y:S01]  /*3700*/  IDP.2A.LO.S16.S8 R109, R110.reuse, c[0x2][0x0], R153 ;  /* 0x008000006e6d7a26 */ /* 0x040fe20000001699 */
[C---:B------:R-:W-:Y:S01]  /*3710*/  HSET2.BF.GE.AND R88, R3.reuse.H0_H0, c[0x0] [0x32c], PT ;  /* 0x0000cb0003587633 */ /* 0x040fe20003806880 */
[----:B------:R-:W-:Y:S01]  /*3720*/  IDP.2A.HI.S16.S8 R110, R110, c[0x2][0x4], R155 ;  /* 0x008001006e6e7a26 */ /* 0x000fe2000000369b */
[C---:B------:R-:W-:Y:S01]  /*3730*/  HSET2.BF.GE.AND R87, R3.reuse.H0_H0, c[0x0] [0x320], PT ;  /* 0x0000c80003577633 */ /* 0x040fe20003806880 */
[----:B------:R-:W-:Y:S01]  /*3740*/  IDP.2A.LO.S16.S8 R111, R113, c[0x2][0x0], R112 ;  /* 0x00800000716f7a26 */ /* 0x000fe20000001670 */
[--C-:B0-----:R-:W-:Y:S01]  /*3750*/  PRMT R85, R147, 0x5410, R127.reuse ;  /* 0x0000541093557816 */ /* 0x101fe2000000007f */
[----:B------:R-:W-:Y:S01]  /*3760*/  IDP.2A.HI.S16.S8 R112, R113, c[0x2][0x4], R154 ;  /* 0x0080010071707a26 */ /* 0x000fe2000000369a */
[----:B------:R-:W-:Y:S01]  /*3770*/  PRMT R127, R147, 0x7632, R127 ;  /* 0x00007632937f7816 */ /* 0x000fe2000000007f */
[--C-:B------:R-:W-:Y:S01]  /*3780*/  HFMA2 R90, -R88, c[0x0] [0x190].H0_H0, R6.reuse.H0_H0 ;  /* 0x20006400585a7a31 */ /* 0x100fe20000040106 */
[----:B-1----:R-:W-:Y:S01]  /*3790*/  SHF.R.U32.HI R93, RZ, 0x1a, R83 ;  /* 0x0000001aff5d7819 */ /* 0x002fe20000011653 */
[----:B------:R0:W-:Y:S01]  /*37a0*/  STS [R94], R85 ;  /* 0x000000555e007388 */ /* 0x0001e20000000800 */
[----:B------:R-:W-:Y:S01]  /*37b0*/  HSET2.BF.GE.AND R114, R3.H0_H0, c[0x0] [0x2d8], PT ;  /* 0x0000b60003727633 */ /* 0x000fe20003806880 */
[--C-:B------:R-:W-:Y:S01]  /*37c0*/  HFMA2 R87, -R87, c[0x0] [0x190].H0_H0, R6.reuse.H0_H0 ;  /* 0x2000640057577a31 */ /* 0x100fe20000040106 */
[----:B------:R-:W-:Y:S01]  /*37d0*/  IMAD.MOV.U32 R126, RZ, RZ, c[0x0][0x324] ;  /* 0x0000c900ff7e7624 */ /* 0x000fe200078e00ff */
[----:B------:R-:W-:Y:S01]  /*37e0*/  STS [R95], R127 ;  /* 0x0000007f5f007388 */ /* 0x000fe20000000800 */
[----:B------:R-:W-:Y:S01]  /*37f0*/  LOP3.LUT R92, R83, 0x7ffffff, RZ, 0xc0, !PT ;  /* 0x07ffffff535c7812 */ /* 0x000fe200078ec0ff */
[--C-:B------:R-:W-:Y:S01]  /*3800*/  HFMA2 R114, -R114, c[0x0] [0x190].H0_H0, R6.reuse.H0_H0 ;  /* 0x2000640072727a31 */ /* 0x100fe20000040106 */
[----:B------:R-:W-:Y:S01]  /*3810*/  LOP3.LUT R93, R93, 0x3e, RZ, 0xc0, !PT ;  /* 0x0000003e5d5d7812 */ /* 0x000fe200078ec0ff */
[----:B------:R-:W-:Y:S01]  /*3820*/  IMAD.MOV.U32 R153, RZ, RZ, c[0x0][0x2dc] ;  /* 0x0000b700ff997624 */ /* 0x000fe200078e00ff */
[C---:B------:R-:W-:Y:S01]  /*3830*/  HSET2.BF.GE.AND R118, R3.reuse.H0_H0, c[0x0] [0x2e4], PT ;  /* 0x0000b90003767633 */ /* 0x040fe20003806880 */
[----:B0-----:R-:W-:Y:S01]  /*3840*/  IMAD.MOV.U32 R94, RZ, RZ, c[0x0][0x328] ;  /* 0x0000ca00ff5e7624 */ /* 0x001fe200078e00ff */
[C---:B------:R-:W-:Y:S01]  /*3850*/  PRMT R85, R150.reuse, 0x5410, R128 ;  /* 0x0000541096557816 */ /* 0x040fe20000000080 */
[C---:B------:R-:W-:Y:S01]  /*3860*/  IDP.2A.LO.S16.S8 R126, R87.reuse, c[0x2][0x0], R126 ;  /* 0x00800000577e7a26 */ /* 0x040fe2000000167e */
[----:B------:R-:W-:Y:S01]  /*3870*/  PRMT R128, R150, 0x7632, R128 ;  /* 0x0000763296807816 */ /* 0x000fe20000000080 */
[----:B------:R-:W-:Y:S01]  /*3880*/  IDP.2A.HI.S16.S8 R125, R87, c[0x2][0x4], R94 ;  /* 0x00800100577d7a26 */ /* 0x000fe2000000365e */
                                                                                                                                   /* 0x4040004d4d537241 */
                                                                                                                                   /* 0x000fe2000000005c */
[----:B------:R0:W-:Y:S01]  /*38a0*/  STS [R96], R85 ;  /* 0x0000005560007388 */ /* 0x0001e20000000800 */
[----:B------:R-:W-:Y:S01]  /*38b0*/  SHF.R.U32.HI R87, RZ, 0x1a, R89 ;  /* 0x0000001aff577819 */ /* 0x000fe20000011659 */
[----:B------:R-:W-:Y:S01]  /*38c0*/  IMAD.MOV.U32 R155, RZ, RZ, c[0x0][0x2e0] ;  /* 0x0000b800ff9b7624 */ /* 0x000fe200078e00ff */
[----:B------:R-:W-:Y:S01]  /*38d0*/  HSET2.BF.GE.AND R115, R3.H0_H0, c[0x0] [0x2f0], PT ;  /* 0x0000bc0003737633 */ /* 0x000fe20003806880 */
[----:B------:R1:W-:Y:S01]  /*38e0*/  STS [R97], R128 ;  /* 0x0000008061007388 */ /* 0x0003e20000000800 */
[C---:B------:R-:W-:Y:S01]  /*38f0*/  IDP.2A.LO.S16.S8 R113, R114.reuse, c[0x2][0x0], R153 ;  /* 0x0080000072717a26 */ /* 0x040fe20000001699 */
[--C-:B------:R-:W-:Y:S01]  /*3900*/  HFMA2 R118, -R118, c[0x0] [0x190].H0_H0, R6.reuse.H0_H0 ;  /* 0x2000640076767a31 */ /* 0x100fe20000040106 */
[----:B------:R-:W-:Y:S01]  /*3910*/  IMAD.MOV.U32 R153, RZ, RZ, c[0x0][0x2ec] ;  /* 0x0000bb00ff997624 */ /* 0x000fe200078e00ff */
[--C-:B------:R-:W-:Y:S01]  /*3920*/  HFMA2 R123, -R115, c[0x0] [0x190].H0_H0, R6.reuse.H0_H0 ;  /* 0x20006400737b7a31 */ /* 0x100fe20000040106 */
[----:B------:R-:W-:Y:S01]  /*3930*/  IDP.2A.HI.S16.S8 R114, R114, c[0x2][0x4], R155 ;  /* 0x0080010072727a26 */ /* 0x000fe2000000369b */
[----:B0-----:R-:W-:Y:S01]  /*3940*/  PRMT R85, R152, 0x5410, R129 ;  /* 0x0000541098557816 */ /* 0x001fe20000000081 */
[----:B------:R-:W-:Y:S01]  /*3950*/  IDP.2A.LO.S16.S8 R115, R118, c[0x2][0x0], R117 ;  /* 0x0080000076737a26 */ /* 0x000fe20000001675 */
[----:B------:R-:W-:Y:S01]  /*3960*/  PRMT R129, R152, 0x7632, R129 ;  /* 0x0000763298817816 */ /* 0x000fe20000000081 */
[----:B------:R-:W-:Y:S01]  /*3970*/  IDP.2A.HI.S16.S8 R116, R118, c[0x2][0x4], R153 ;  /* 0x0080010076747a26 */ /* 0x000fe20000003699 */
[-C--:B------:R-:W-:Y:S01]  /*3980*/  SHF.L.U64.HI R96, R54, R93.reuse, RZ ;  /* 0x0000005d36607219 */ /* 0x080fe200000102ff */
[----:B------:R0:W-:Y:S01]  /*3990*/  STS [R98], R85 ;  /* 0x0000005562007388 */ /* 0x0001e20000000800 */
[----:B-1----:R-:W-:Y:S01]  /*39a0*/  LOP3.LUT R128, R71, 0x80008000, RZ, 0xfc, !PT ;  /* 0x8000800047807812 */ /* 0x002fe200078efcff */
[----:B------:R-:W-:Y:S01]  /*39b0*/  IMAD.MOV.U32 R154, RZ, RZ, c[0x0][0x2f4] ;  /* 0x0000bd00ff9a7624 */ /* 0x000fe200078e00ff */
[----:B------:R-:W-:Y:S01]  /*39c0*/  HSET2.BF.GE.AND R153, R3.H0_H0, c[0x0] [0x2fc], PT ;  /* 0x0000bf0003997633 */ /* 0x000fe20003806880 */
[----:B------:R-:W-:Y:S01]  /*39d0*/  STS [R99], R129 ;  /* 0x0000008163007388 */ /* 0x000fe20000000800 */
[C---:B------:R-:W-:Y:S01]  /*39e0*/  IDP.2A.HI.S16.S8 R118, R123.reuse, c[0x2][0x4], R156 ;  /* 0x008001007b767a26 */ /* 0x040fe2000000369c */
[----:B------:R-:W-:Y:S01]  /*39f0*/  LOP3.LUT R131, R76, 0x80008000, RZ, 0xfc, !PT ;  /* 0x800080004c837812 */ /* 0x000fe200078efcff */
[----:B------:R-:W-:Y:S01]  /*3a00*/  IDP.2A.LO.S16.S8 R117, R123, c[0x2][0x0], R154 ;  /* 0x008000007b757a26 */ /* 0x000fe2000000169a */
[--C-:B------:R-:W-:Y:S01]  /*3a10*/  HFMA2 R153, -R153, c[0x0] [0x190].H0_H0, R6.reuse.H0_H0 ;  /* 0x2000640099997a31 */ /* 0x100fe20000040106 */
[C---:B------:R-:W-:Y:S01]  /*3a20*/  HSET2.BF.GE.AND R123, R3.reuse.H0_H0, c[0x0] [0x308], PT ;  /* 0x0000c200037b7633 */ /* 0x040fe20003806880 */
[----:B------:R-:W-:Y:S01]  /*3a30*/  IMAD.MOV.U32 R154, RZ, RZ, c[0x0][0x300] ;  /* 0x0000c000ff9a7624 */ /* 0x000fe200078e00ff */
[C-C-:B0-----:R-:W-:Y:S01]  /*3a40*/  PRMT R85, R148.reuse, 0x5410, R130.reuse ;  /* 0x0000541094557816 */ /* 0x141fe20000000082 */
[----:B------:R-:W-:Y:S01]  /*3a50*/  IMAD.MOV.U32 R156, RZ, RZ, c[0x0][0x304] ;  /* 0x0000c100ff9c7624 */ /* 0x000fe200078e00ff */
[----:B------:R-:W-:Y:S01]  /*3a60*/  PRMT R130, R148, 0x7632, R130 ;  /* 0x0000763294827816 */ /* 0x000fe20000000082 */
[C---:B------:R-:W-:Y:S01]  /*3a70*/  IDP.2A.LO.S16.S8 R119, R153.reuse, c[0x2][0x0], R154 ;  /* 0x0080000099777a26 */ /* 0x040fe2000000169a */
[----:B------:R-:W-:Y:S01]  /*3a80*/  HSET2.BF.GE.AND R124, R3.H0_H0, c[0x0] [0x314], PT ;  /* 0x0000c500037c7633 */ /* 0x000fe20003806880 */
[----:B------:R0:W-:Y:S01]  /*3a90*/  STS [R100], R85 ;  /* 0x0000005564007388 */ /* 0x0001e20000000800 */
[----:B------:R-:W-:Y:S01]  /*3aa0*/  IDP.2A.HI.S16.S8 R120, R153, c[0x2][0x4], R156 ;  /* 0x0080010099787a26 */ /* 0x000fe2000000369c */
[--C-:B------:R-:W-:Y:S01]  /*3ab0*/  HFMA2 R123, -R123, c[0x0] [0x190].H0_H0, R6.reuse.H0_H0 ;  /* 0x200064007b7b7a31 */ /* 0x100fe20000040106 */
[----:B------:R-:W-:Y:S01]  /*3ac0*/  IMAD.MOV.U32 R154, RZ, RZ, c[0x0][0x318] ;  /* 0x0000c600ff9a7624 */ /* 0x000fe200078e00ff */
[----:B------:R-:W-:Y:S01]  /*3ad0*/  STS [R101], R130 ;  /* 0x0000008265007388 */ /* 0x000fe20000000800 */
[----:B------:R-:W-:Y:S01]  /*3ae0*/  HFMA2 R153, -R124, c[0x0] [0x190].H0_H0, R6.H0_H0 ;  /* 0x200064007c997a31 */ /* 0x000fe20000040106 */
[----:B------:R-:W-:Y:S01]  /*3af0*/  IMAD.MOV.U32 R124, RZ, RZ, c[0x0][0x310] ;  /* 0x0000c400ff7c7624 */ /* 0x000fe200078e00ff */
[----:B------:R-:W-:Y:S01]  /*3b00*/  LOP3.LUT R106, R107, 0xf8000000, R106, 0xe2, !PT ;  /* 0xf80000006b6a7812 */ /* 0x000fe200078ee26a */
[----:B------:R1:W-:Y:S01]  /*3b10*/  STS [R105], R86 ;  /* 0x0000005669007388 */ /* 0x0003e20000000800 */
[----:B------:R-:W-:Y:S01]  /*3b20*/  IMAD.MOV.U32 R156, RZ, RZ, c[0x0][0x31c] ;  /* 0x0000c700ff9c7624 */ /* 0x000fe200078e00ff */
[C---:B0-----:R-:W-:Y:S01]  /*3b30*/  SHF.L.U32 R100, R54.reuse, R93, RZ ;  /* 0x0000005d36647219 */ /* 0x041fe200000006ff */
[C---:B------:R-:W-:Y:S01]  /*3b40*/  IDP.2A.LO.S16.S8 R121, R123.reuse, c[0x2][0x0], R122 ;  /* 0x008000007b797a26 */ /* 0x040fe2000000167a */
[----:B------:R-:W-:Y:S01]  /*3b50*/  STS [R104], R132 ;  /* 0x0000008468007388 */ /* 0x000fe20000000800 */
[----:B------:R-:W-:Y:S01]  /*3b60*/  IDP.2A.HI.S16.S8 R122, R123, c[0x2][0x4], R124 ;  /* 0x008001007b7a7a26 */ /* 0x000fe2000000367c */
[----:B------:R-:W-:Y:S01]  /*3b70*/  LOP3.LUT R100, R83, R100, RZ, 0xfc, !PT ;  /* 0x0000006453647212 */ /* 0x000fe200078efcff */
[----:B------:R-:W-:Y:S01]  /*3b80*/  IDP.2A.LO.S16.S8 R124, R153, c[0x2][0x0], R154 ;  /* 0x00800000997c7a26 */ /* 0x000fe2000000169a */
[----:B------:R-:W-:Y:S01]  /*3b90*/  STS [R103], R151 ;  /* 0x0000009767007388 */ /* 0x000fe20000000800 */
[----:B------:R-:W-:Y:S01]  /*3ba0*/  LOP3.LUT R83, R87, 0x3e, RZ, 0xc0, !PT ;  /* 0x0000003e57537812 */ /* 0x000fe200078ec0ff */
[----:B-1----:R-:W-:Y:S01]  /*3bb0*/  IMAD.MOV.U32 R105, RZ, RZ, c[0x0][0x330] ;  /* 0x0000cc00ff697624 */ /* 0x002fe200078e00ff */
                                                                                                                                   /* 0x4040004d4d577241 */
                                                                                                                                   /* 0x000fe2000002005c */
[----:B------:R-:W-:Y:S06]  /*3bd0*/  BAR.SYNC 0x0 ;  /* 0x0000000000007b1d */ /* 0x000fec0000000000 */
[----:B------:R-:W-:Y:S01]  /*3be0*/  LDS R85, [R109] ;  /* 0x000000006d557984 */ /* 0x000fe20000000800 */
[-C--:B------:R-:W-:Y:S01]  /*3bf0*/  SHF.L.U64.HI R94, R54, R83.reuse, RZ ;  /* 0x00000053365e7219 */ /* 0x080fe200000102ff */
[----:B------:R-:W-:Y:S01]  /*3c00*/  IDP.2A.LO.S16.S8 R105, R90, c[0x2][0x0], R105 ;  /* 0x008000005a697a26 */ /* 0x000fe20000001669 */
[----:B------:R-:W-:Y:S01]  /*3c10*/  SHF.L.U32 R95, R54, R83, RZ ;  /* 0x00000053365f7219 */ /* 0x000fe200000006ff */
[----:B------:R-:W0:Y:S01]  /*3c20*/  LDS R86, [R110] ;  /* 0x000000006e567984 */ /* 0x000e220000000800 */
[----:B------:R-:W-:Y:S01]  /*3c30*/  LOP3.LUT R90, R89, 0x7ffffff, RZ, 0xc0, !PT ;  /* 0x07ffffff595a7812 */ /* 0x000fe200078ec0ff */
[----:B------:R-:W-:Y:S01]  /*3c40*/  IDP.2A.HI.S16.S8 R123, R153, c[0x2][0x4], R156 ;  /* 0x00800100997b7a26 */ /* 0x000fe2000000369c */
[----:B------:R-:W-:Y:S01]  /*3c50*/  LOP3.LUT R103, R96, R87, RZ, 0xfc, !PT ;  /* 0x0000005760677212 */ /* 0x000fe200078efcff */
[----:B------:R-:W-:Y:S01]  /*3c60*/  LDS R88, [R111] ;  /* 0x000000006f587984 */ /* 0x000fe20000000800 */
                                                                                                                                   /* 0x4040004d4d597241 */
                                                                                                                                   /* 0x1c0fe2000002005a */
[----:B------:R-:W-:Y:S01]  /*3c80*/  IMAD.MOV.U32 R154, RZ, RZ, c[0x0][0x33c] ;  /* 0x0000cf00ff9a7624 */ /* 0x000fe200078e00ff */
                                                                                                                                   /* 0x4040004d4d5a7241 */
                                                                                                                                   /* 0x000fe2000000005a */
[----:B------:R-:W1:Y:S01]  /*3ca0*/  LDS R91, [R112] ;  /* 0x00000000705b7984 */ /* 0x000e620000000800 */
[----:B------:R-:W-:Y:S01]  /*3cb0*/  LOP3.LUT R133, R89, R94, RZ, 0xfc, !PT ;  /* 0x0000005e59857212 */ /* 0x000fe200078efcff */
[----:B------:R-:W-:Y:S01]  /*3cc0*/  IMAD.MOV.U32 R156, RZ, RZ, c[0x0][0x340] ;  /* 0x0000d000ff9c7624 */ /* 0x000fe200078e00ff */
[----:B------:R-:W-:Y:S01]  /*3cd0*/  LOP3.LUT R93, R90, R95, RZ, 0xfc, !PT ;  /* 0x0000005f5a5d7212 */ /* 0x000fe200078efcff */
[----:B------:R-:W-:Y:S01]  /*3ce0*/  LDS R83, [R113] ;  /* 0x0000000071537984 */ /* 0x000fe20000000800 */
                                                                                                                                   /* 0x0000008047597241 */
                                                                                                                                   /* 0x1c0fe20000000064 */
[----:B------:R-:W-:Y:S01]  /*3d00*/  IMAD.MOV.U32 R155, RZ, RZ, c[0x0][0x358] ;  /* 0x0000d600ff9b7624 */ /* 0x000fe200078e00ff */
                                                                                                                                   /* 0x0000008047577241 */
                                                                                                                                   /* 0x1c0fe20000008064 */
[----:B------:R-:W2:Y:S01]  /*3d20*/  LDS R92, [R114] ;  /* 0x00000000725c7984 */ /* 0x000ea20000000800 */
                                                                                                                                   /* 0x0000008047657241 */
                                                                                                                                   /* 0x000fc40000010064 */
                                                                                                                                   /* 0x00000080475a7241 */
                                                                                                                                   /* 0x1c0fe20000018064 */
[----:B------:R-:W-:Y:S01]  /*3d50*/  LDS R98, [R115] ;  /* 0x0000000073627984 */ /* 0x000fe20000000800 */
                                                                                                                                   /* 0x00000080475e7241 */
                                                                                                                                   /* 0x1c0fe40000020064 */
                                                                                                                                   /* 0x00000080475f7241 */
                                                                                                                                   /* 0x1c0fe20000028064 */
[----:B------:R-:W3:Y:S01]  /*3d80*/  LDS R99, [R116] ;  /* 0x0000000074637984 */ /* 0x000ee20000000800 */
                                                                                                                                   /* 0x0000008047607241 */
                                                                                                                                   /* 0x1c0fe40000030064 */
                                                                                                                                   /* 0x0000008047617241 */
                                                                                                                                   /* 0x0c0fe20000038064 */
[----:B------:R-:W-:Y:S01]  /*3db0*/  LDS R134, [R119] ;  /* 0x0000000077867984 */ /* 0x000fe20000000800 */
                                                                                                                                   /* 0x0000008047687241 */
                                                                                                                                   /* 0x000fc40000000067 */
                                                                                                                                   /* 0x0000008047677241 */
                                                                                                                                   /* 0x000fe20000008067 */
[----:B------:R-:W-:Y:S01]  /*3de0*/  LDS R135, [R120] ;  /* 0x0000000078877984 */ /* 0x000fe20000000800 */
                                                                                                                                   /* 0x000000834c8c7241 */
                                                                                                                                   /* 0x1c0fe4000000805d */
                                                                                                                                   /* 0x000000834c8d7241 */
                                                                                                                                   /* 0x1c0fe2000001005d */
[----:B------:R-:W-:Y:S01]  /*3e10*/  LDS R136, [R121] ;  /* 0x0000000079887984 */ /* 0x000fe20000000800 */
                                                                                                                                   /* 0x000000834c8e7241 */
                                                                                                                                   /* 0x1c0fe4000001805d */
                                                                                                                                   /* 0x000000834c7f7241 */
                                                                                                                                   /* 0x000fe2000002005d */
[----:B------:R-:W-:Y:S01]  /*3e40*/  LDS R139, [R122] ;  /* 0x000000007a8b7984 */ /* 0x000fe20000000800 */
[----:B0-----:R-:W-:-:S02]  /*3e50*/  PRMT R100, R85, 0x5410, R86 ;  /* 0x0000541055647816 */ /* 0x001fc40000000056 */
                                                                                                                                   /* 0x000000834c807241 */
                                                                                                                                   /* 0x1c0fe2000002805d */
[----:B------:R-:W-:Y:S01]  /*3e70*/  LDS R137, [R124] ;  /* 0x000000007c897984 */ /* 0x000fe20000000800 */
                                                                                                                                   /* 0x000000834c817241 */
                                                                                                                                   /* 0x1c0fe2000003005d */
[----:B------:R-:W-:Y:S01]  /*3e90*/  HADD2 R89, R100, -R89 ;  /* 0x8000005964597230 */ /* 0x000fe20000000000 */
                                                                                                                                   /* 0x000000834c827241 */
                                                                                                                                   /* 0x080fe2000003805d */
[----:B------:R-:W-:Y:S01]  /*3eb0*/  LDS R138, [R123] ;  /* 0x000000007b8a7984 */ /* 0x000fe20000000800 */
[----:B-1----:R-:W-:Y:S02]  /*3ec0*/  PRMT R100, R88, 0x5410, R91 ;  /* 0x0000541058647816 */ /* 0x002fe4000000005b */
[----:B------:R-:W-:Y:S02]  /*3ed0*/  PRMT R85, R85, 0x7632, R86 ;  /* 0x0000763255557816 */ /* 0x000fe40000000056 */
[----:B------:R-:W-:Y:S01]  /*3ee0*/  LDS R86, [R118] ;  /* 0x0000000076567984 */ /* 0x000fe20000000800 */
[----:B------:R-:W-:Y:S01]  /*3ef0*/  HADD2 R87, R100, -R87 ;  /* 0x8000005764577230 */ /* 0x000fe20000000000 */
                                                                                                                                   /* 0x000000834c647241 */
                                                                                                                                   /* 0x000fc4000000005d */
[----:B------:R-:W0:Y:S01]  /*3f10*/  LDS R93, [R117] ;  /* 0x00000000755d7984 */ /* 0x000e220000000800 */
[----:B------:R-:W-:Y:S02]  /*3f20*/  PRMT R91, R88, 0x7632, R91 ;  /* 0x00007632585b7816 */ /* 0x000fe4000000005b */
[C-C-:B--2---:R-:W-:Y:S02]  /*3f30*/  PRMT R88, R83.reuse, 0x5410, R92.reuse ;  /* 0x0000541053587816 */ /* 0x144fe4000000005c */
[----:B------:R-:W-:Y:S02]  /*3f40*/  PRMT R92, R83, 0x7632, R92 ;  /* 0x00007632535c7816 */ /* 0x000fe4000000005c */
[C-C-:B---3--:R-:W-:Y:S02]  /*3f50*/  PRMT R83, R98.reuse, 0x5410, R99.reuse ;  /* 0x0000541062537816 */ /* 0x148fe40000000063 */
[----:B------:R-:W-:Y:S01]  /*3f60*/  PRMT R143, R98, 0x7632, R99 ;  /* 0x00007632628f7816 */ /* 0x000fe20000000063 */
[----:B------:R-:W-:Y:S01]  /*3f70*/  HADD2 R99, R91, -R140 ;  /* 0x8000008c5b637230 */ /* 0x000fe20000000000 */
                                                                                                                                   /* 0x000000834c847241 */
                                                                                                                                   /* 0x1c0fe20000000085 */
[----:B------:R-:W-:Y:S01]  /*3f90*/  HADD2 R91, R88, -R101 ;  /* 0x80000065585b7230 */ /* 0x000fe20000000000 */
                                                                                                                                   /* 0x000000834c837241 */
                                                                                                                                   /* 0x000fe20000008085 */
[----:B------:R-:W-:Y:S01]  /*3fb0*/  HADD2 R90, R83, -R90 ;  /* 0x8000005a535a7230 */ /* 0x000fe20000000000 */
                                                                                                                                   /* 0x00000057594c7242 */
                                                                                                                                   /* 0x0c0fe200000017ff */
[----:B------:R-:W-:Y:S01]  /*3fd0*/  HADD2 R98, R85, -R100 ;  /* 0x8000006455627230 */ /* 0x000fe20000000000 */
                                                                                                                                   /* 0x0000005759857241 */
                                                                                                                                   /* 0x000fe200000003ff */
[----:B------:R-:W-:Y:S01]  /*3ff0*/  HADD2 R100, R92, -R141 ;  /* 0x8000008d5c647230 */ /* 0x000fe20000000000 */
                                                                                                                                   /* 0x0000005a5b537242 */
                                                                                                                                   /* 0x000fe2000010974c */
[----:B------:R-:W-:Y:S01]  /*4010*/  HADD2 R101, R143, -R142 ;  /* 0x8000008e8f657230 */ /* 0x000fe20000000000 */
                                                                                                                                   /* 0x0000006362587242 */
                                                                                                                                   /* 0x000fc400000017ff */
                                                                                                                                   /* 0x0000005759477241 */
                                                                                                                                   /* 0x000fe4000000104c */
                                                                                                                                   /* 0x0000005a5b5c7241 */
                                                                                                                                   /* 0x000fe40000009053 */
                                                                                                                                   /* 0x00000065648e7242 */
                                                                                                                                   /* 0x100fe40000109758 */
                                                                                                                                   /* 0x0000005c478c7242 */
                                                                                                                                   /* 0x000fe400000017ff */
                                                                                                                                   /* 0x00000063628d7241 */
                                                                                                                                   /* 0x000fe40000001058 */
                                                                                                                                   /* 0x0000006564907241 */
                                                                                                                                   /* 0x000fc4000000908e */
                                                                                                                                   /* 0x0000006362557241 */
                                                                                                                                   /* 0x000fe400000003ff */
                                                                                                                                   /* 0x0000005a5b4c7241 */
                                                                                                                                   /* 0x000fe400000003ff */
                                                                                                                                   /* 0x0000006564587241 */
                                                                                                                                   /* 0x000fe400000003ff */
                                                                                                                                   /* 0x0000005c47477241 */
                                                                                                                                   /* 0x100fe2000000108c */
[----:B------:R-:W-:Y:S01]  /*40d0*/  IMAD R133, R76, 0x10, R133 ;  /* 0x000000104c857824 */ /* 0x000fe200078e0285 */
                                                                                                                                   /* 0x000000908d8f7242 */
                                                                                                                                   /* 0x000fe200000017ff */
[----:B------:R-:W1:Y:S01]  /*40f0*/  LDS R92, [R105] ;  /* 0x00000000695c7984 */ /* 0x000e620000000800 */
[----:B------:R-:W-:Y:S01]  /*4100*/  IMAD R88, R88, 0x10, R85 ;  /* 0x0000001058587824 */ /* 0x000fe200078e0255 */
                                                                                                                                   /* 0x200000ff53537241 */
                                                                                                                                   /* 0x000fc4000000108c */
                                                                                                                                   /* 0x000000908d557241 */
                                                                                                                                   /* 0x100fe4000000108f */
                                                                                                                                   /* 0x200000ff8e4c7241 */
                                                                                                                                   /* 0x000fe4000000108f */
[C-C-:B0-----:R-:W-:Y:S02]  /*4140*/  PRMT R141, R93.reuse, 0x5410, R86.reuse ;  /* 0x000054105d8d7816 */ /* 0x141fe40000000056 */
[----:B------:R-:W-:Y:S02]  /*4150*/  PRMT R142, R93, 0x7632, R86 ;  /* 0x000076325d8e7816 */ /* 0x000fe40000000056 */
[----:B------:R-:W-:Y:S01]  /*4160*/  LDS R93, [R126] ;  /* 0x000000007e5d7984 */ /* 0x000fe20000000800 */
[C-C-:B------:R-:W-:Y:S01]  /*4170*/  PRMT R140, R134.reuse, 0x5410, R135.reuse ;  /* 0x00005410868c7816 */ /* 0x140fe20000000087 */
[----:B------:R-:W-:Y:S01]  /*4180*/  HADD2 R94, R141, -R94 ;  /* 0x8000005e8d5e7230 */ /* 0x000fe20000000000 */
[----:B------:R-:W-:Y:S01]  /*4190*/  PRMT R143, R134, 0x7632, R135 ;  /* 0x00007632868f7816 */ /* 0x000fe20000000087 */
[----:B------:R-:W0:Y:S01]  /*41a0*/  LDS R86, [R125] ;  /* 0x000000007d567984 */ /* 0x000e220000000800 */
[C-C-:B------:R-:W-:Y:S01]  /*41b0*/  PRMT R135, R136.reuse, 0x5410, R139.reuse ;  /* 0x0000541088877816 */ /* 0x140fe2000000008b */
[----:B------:R-:W-:Y:S01]  /*41c0*/  HADD2 R127, R142, -R127 ;  /* 0x8000007f8e7f7230 */ /* 0x000fe20000000000 */
[C-C-:B------:R-:W-:Y:S01]  /*41d0*/  PRMT R134, R137.reuse, 0x5410, R138.reuse ;  /* 0x0000541089867816 */ /* 0x140fe2000000008a */
[----:B------:R-:W-:Y:S01]  /*41e0*/  HADD2 R128, R143, -R128 ;  /* 0x800000808f807230 */ /* 0x000fe20000000000 */
[----:B------:R-:W-:Y:S01]  /*41f0*/  PRMT R136, R136, 0x7632, R139 ;  /* 0x0000763288887816 */ /* 0x000fe2000000008b */
[----:B------:R-:W-:Y:S01]  /*4200*/  HADD2 R95, R140, -R95 ;  /* 0x8000005f8c5f7230 */ /* 0x000fe20000000000 */
[----:B------:R-:W-:Y:S01]  /*4210*/  PRMT R137, R137, 0x7632, R138 ;  /* 0x0000763289897816 */ /* 0x000fe2000000008a */
[----:B------:R-:W-:Y:S01]  /*4220*/  HADD2 R96, R135, -R96 ;  /* 0x8000006087607230 */ /* 0x000fe20000000000 */
                                                                                                                                   /* 0x000000807f8c7241 */
                                                                                                                                   /* 0x0c0fe200000003ff */
[----:B------:R-:W-:Y:S01]  /*4240*/  HADD2 R129, R136, -R129 ;  /* 0x8000008188817230 */ /* 0x000fe20000000000 */
                                                                                                                                   /* 0x0000005f5e887241 */
                                                                                                                                   /* 0x0c0fe200000003ff */
[----:B------:R-:W-:Y:S01]  /*4260*/  HADD2 R130, R137, -R130 ;  /* 0x8000008289827230 */ /* 0x000fe20000000000 */
                                                                                                                                   /* 0x0000005f5e897242 */
                                                                                                                                   /* 0x000fe200002017ff */
[----:B------:R-:W-:Y:S01]  /*4280*/  HADD2 R97, R134, -R97 ;  /* 0x8000006186617230 */ /* 0x000fe20000000000 */
                                                                                                                                   /* 0x000000807f8d7242 */
                                                                                                                                   /* 0x000fc400002017ff */
                                                                                                                                   /* 0x00000082818b7241 */
                                                                                                                                   /* 0x000fe400000003ff */
                                                                                                                                   /* 0x0000005f5e8a7241 */
                                                                                                                                   /* 0x100fe40000001089 */
                                                                                                                                   /* 0x0000006160877241 */
                                                                                                                                   /* 0x0c0fe200000003ff */
[----:B------:R-:W-:Y:S01]  /*42d0*/  IMAD R139, R139, 0x10, R140 ;  /* 0x000000108b8b7824 */ /* 0x000fe200078e028c */
                                                                                                                                   /* 0x00000061608c7242 */
                                                                                                                                   /* 0x000fe40000309789 */
[----:B------:R-:W-:Y:S01]  /*42f0*/  PRMT R137, R137, 0x5410, R78 ;  /* 0x0000541089897816 */ /* 0x000fe2000000004e */
[----:B------:R-:W-:Y:S01]  /*4300*/  IMAD R88, R139, 0x100, R88 ;  /* 0x000001008b587824 */ /* 0x000fe200078e0258 */
[C---:B-1----:R-:W-:Y:S01]  /*4310*/  PRMT R139, R92.reuse, 0x7632, R139 ;  /* 0x000076325c8b7816 */ /* 0x042fe2000000008b */
[----:B------:R-:W-:Y:S01]  /*4320*/  IMAD R136, R135, 0x10, R136 ;  /* 0x0000001087887824 */ /* 0x000fe200078e0288 */
[----:B------:R-:W-:-:S02]  /*4330*/  PRMT R137, R92, 0x7610, R137 ;  /* 0x000076105c897816 */ /* 0x000fc40000000089 */
                                                                                                                                   /* 0x0000006160877241 */
                                                                                                                                   /* 0x000fe2000000908c */
[----:B------:R-:W-:Y:S01]  /*4350*/  IMAD R133, R136, 0x100, R133 ;  /* 0x0000010088857824 */ /* 0x000fe200078e0285 */
                                                                                                                                   /* 0x000000807f867241 */
                                                                                                                                   /* 0x100fe2000000108d */
[----:B------:R-:W-:Y:S01]  /*4370*/  HADD2 R103, R137, -R103 ;  /* 0x8000006789677230 */ /* 0x000fe20000000000 */
[----:B------:R-:W-:Y:S02]  /*4380*/  PRMT R139, R139, 0x5410, R78 ;  /* 0x000054108b8b7816 */ /* 0x000fe4000000004e */
                                                                                                                                   /* 0x00000082818d7242 */
                                                                                                                                   /* 0x000fe4000030978d */
                                                                                                                                   /* 0x000000878a887242 */
                                                                                                                                   /* 0x000fe200000017ff */
[----:B------:R-:W-:Y:S01]  /*43b0*/  HADD2 R131, R139, -R131 ;  /* 0x800000838b837230 */ /* 0x000fe20000000000 */
[----:B0-----:R-:W-:-:S02]  /*43c0*/  PRMT R137, R93, 0x5410, R86 ;  /* 0x000054105d897816 */ /* 0x001fc40000000056 */
[----:B------:R-:W-:Y:S02]  /*43d0*/  PRMT R93, R93, 0x7632, R86 ;  /* 0x000076325d5d7816 */ /* 0x000fe40000000056 */
                                                                                                                                   /* 0x000000878a8a7241 */
                                                                                                                                   /* 0x100fe20000001088 */
[----:B------:R-:W-:Y:S01]  /*43f0*/  HADD2 R104, R137, -R104 ;  /* 0x8000006889687230 */ /* 0x000fe20000000000 */
                                                                                                                                   /* 0x0000008281897241 */
                                                                                                                                   /* 0x000fe2000000908d */
[----:B------:R-:W-:Y:S01]  /*4410*/  HADD2 R132, R93, -R132 ;  /* 0x800000845d847230 */ /* 0x000fe20000000000 */
                                                                                                                                   /* 0x240000538c537241 */
                                                                                                                                   /* 0x000fe40000001088 */
                                                                                                                                   /* 0x00000067685c7241 */
                                                                                                                                   /* 0x000fe400000003ff */
                                                                                                                                   /* 0x0000008986877242 */
                                                                                                                                   /* 0x000fc400000017ff */
                                                                                                                                   /* 0x0000008a47567242 */
                                                                                                                                   /* 0x000fe200000017ff */
[----:B------:R-:W-:Y:S01]  /*4460*/  IMAD R92, R92, 0x10000, R133 ;  /* 0x000100005c5c7824 */ /* 0x000fe200078e0285 */
                                                                                                                                   /* 0x0000008384857241 */
                                                                                                                                   /* 0x000fe400000003ff */
                                                                                                                                   /* 0x0000008986867241 */
                                                                                                                                   /* 0x100fe20000001087 */
[----:B------:R-:W0:Y:S01]  /*4490*/  POPC R93, R92 ;  /* 0x0000005c005d7309 */ /* 0x000e220000000000 */
                                                                                                                                   /* 0x200000ff53537241 */
                                                                                                                                   /* 0x000fe20000001056 */
[----:B------:R-:W-:Y:S01]  /*44b0*/  IMAD R133, R133, 0x10000, R88 ;  /* 0x0001000085857824 */ /* 0x000fe200078e0258 */
                                                                                                                                   /* 0x2400004c8d4c7241 */
                                                                                                                                   /* 0x000fe40000001087 */
                                                                                                                                   /* 0x0000008655877242 */
                                                                                                                                   /* 0x000fc400000017ff */
                                                                                                                                   /* 0x0000006768537242 */
                                                                                                                                   /* 0x080fe20000409753 */
[----:B------:R-:W1:Y:S01]  /*44f0*/  POPC R137, R133 ;  /* 0x0000008500897309 */ /* 0x000e620000000000 */
                                                                                                                                   /* 0x0000008a47477241 */
                                                                                                                                   /* 0x000fe40000001056 */
                                                                                                                                   /* 0x200000ff4c567241 */
                                                                                                                                   /* 0x000fe40000001087 */
                                                                                                                                   /* 0x00000067684c7241 */
                                                                                                                                   /* 0x000fe40000009053 */
                                                                                                                                   /* 0x0000008384887242 */
                                                                                                                                   /* 0x000fe40000409756 */
[----:B0-----:R-:W-:-:S02]  /*4540*/  LOP3.LUT R93, R93, 0x1, RZ, 0xc0, !PT ;  /* 0x000000015d5d7812 */ /* 0x001fc400078ec0ff */
                                                                                                                                   /* 0x0000004c47567242 */
                                                                                                                                   /* 0x000fe400000017ff */
                                                                                                                                   /* 0x0000008655867241 */
                                                                                                                                   /* 0x000fe20000001087 */
[----:B------:R-:W-:Y:S01]  /*4570*/  IMAD.MOV R85, RZ, RZ, -R93 ;  /* 0x000000ffff557224 */ /* 0x000fe200078e0a5d */
                                                                                                                                   /* 0x200000ff53537241 */
                                                                                                                                   /* 0x000fe40000001056 */
                                                                                                                                   /* 0x00000083845d7241 */
                                                                                                                                   /* 0x000fe40000009088 */
[----:B------:R-:W-:Y:S01]  /*45a0*/  LOP3.LUT R88, R92, 0x7ffff, R85, 0x78, !PT ;  /* 0x0007ffff5c587812 */ /* 0x000fe200078e7855 */
[C---:B------:R-:W-:Y:S01]  /*45b0*/  IMAD.SHL.U32 R85, R83.reuse, 0x2, RZ ;  /* 0x0000000253557824 */ /* 0x040fe200078e00ff */
                                                                                                                                   /* 0x0000005d86877242 */
                                                                                                                                   /* 0x000fe200000017ff */
[----:B------:R-:W-:Y:S01]  /*45d0*/  IMAD.SHL.U32 R83, R83, 0x8000000, RZ ;  /* 0x0800000053537824 */ /* 0x000fe200078e00ff */
[----:B-1----:R-:W-:-:S02]  /*45e0*/  LOP3.LUT R137, R137, 0x1, RZ, 0xc0, !PT ;  /* 0x0000000189897812 */ /* 0x002fc400078ec0ff */
                                                                                                                                   /* 0x0000004c47477241 */
                                                                                                                                   /* 0x000fe40000001056 */
                                                                                                                                   /* 0x0000005d86867241 */
                                                                                                                                   /* 0x000fe20000001087 */
[----:B------:R-:W-:Y:S01]  /*4610*/  IMAD.MOV R86, RZ, RZ, -R137 ;  /* 0x000000ffff567224 */ /* 0x000fe200078e0a89 */
[----:B------:R-:W-:Y:S01]  /*4620*/  LOP3.LUT R93, R85, 0x3e, RZ, 0xc0, !PT ;  /* 0x0000003e555d7812 */ /* 0x000fe200078ec0ff */
[----:B------:R-:W-:Y:S01]  /*4630*/  HMUL2 R71, R71, c[0x0] [0x180] ;  /* 0x0000600047477a32 */ /* 0x000fe20000000000 */
                                                                                                                                   /* 0x200000ff88557241 */
                                                                                                                                   /* 0x000fe20000001087 */
[----:B------:R-:W-:Y:S01]  /*4650*/  HMUL2 R134, R134, c[0x0] [0x180] ;  /* 0x0000600086867a32 */ /* 0x000fe20000000000 */
[----:B------:R-:W-:Y:S02]  /*4660*/  LOP3.LUT R86, R133, 0x7ffff, R86, 0x78, !PT ;  /* 0x0007ffff85567812 */ /* 0x000fe400078e7856 */
                                                                                                                                   /* 0x4040004d4d4c7241 */
                                                                                                                                   /* 0x000fe20000000058 */
[C---:B------:R-:W-:Y:S01]  /*4680*/  IMAD.SHL.U32 R133, R85.reuse, 0x2, RZ ;  /* 0x0000000255857824 */ /* 0x040fe200078e00ff */
[----:B------:R-:W-:Y:S01]  /*4690*/  SHF.L.U32 R135, R54, R93, RZ ;  /* 0x0000005d36877219 */ /* 0x000fe200000006ff */
[----:B------:R-:W-:Y:S01]  /*46a0*/  IMAD.SHL.U32 R85, R85, 0x8000000, RZ ;  /* 0x0800000055557824 */ /* 0x000fe200078e00ff */
[----:B------:R-:W-:-:S02]  /*46b0*/  HMNMX2 R71, |R71|, 65504, 65504, PT ;  /* 0x7bff7bff47477840 */ /* 0x000fc40003800200 */
[----:B------:R-:W-:Y:S02]  /*46c0*/  LOP3.LUT R152, R76, R135, RZ, 0xfc, !PT ;  /* 0x000000874c987212 */ /* 0x000fe400078efcff */
[----:B------:R-:W-:Y:S02]  /*46d0*/  LOP3.LUT R135, R133, 0x3e, RZ, 0xc0, !PT ;  /* 0x0000003e85877812 */ /* 0x000fe400078ec0ff */
[----:B------:R-:W-:Y:S02]  /*46e0*/  HMNMX2 R76, |R134|, 65504, 65504, PT ;  /* 0x7bff7bff864c7840 */ /* 0x000fe40003800200 */
                                                                                                                                   /* 0x4040004d4d857241 */
                                                                                                                                   /* 0x040fe40000000056 */
[----:B------:R-:W-:Y:S02]  /*4700*/  SHF.L.U32 R134, R54, R135, RZ ;  /* 0x0000008736867219 */ /* 0x000fe400000006ff */
                                                                                                                                   /* 0x4040004d4d5c7241 */
                                                                                                                                   /* 0x000fc40000020058 */
[C---:B------:R-:W-:Y:S02]  /*4720*/  SHF.L.U64.HI R137, R54.reuse, R93, RZ ;  /* 0x0000005d36897219 */ /* 0x040fe400000102ff */
                                                                                                                                   /* 0x4040004d4d5d7241 */
                                                                                                                                   /* 0x000fe40000020056 */
[----:B------:R-:W-:Y:S02]  /*4740*/  SHF.L.U64.HI R138, R54, R135, RZ ;  /* 0x00000087368a7219 */ /* 0x000fe400000102ff */
[----:B------:R-:W-:Y:S02]  /*4750*/  LOP3.LUT R150, R71, 0x80008000, RZ, 0xfc, !PT ;  /* 0x8000800047967812 */ /* 0x000fe400078efcff */
[----:B------:R-:W-:Y:S02]  /*4760*/  LOP3.LUT R135, R133, R134, RZ, 0xfc, !PT ;  /* 0x0000008685877212 */ /* 0x000fe400078efcff */
[----:B------:R-:W-:-:S02]  /*4770*/  LOP3.LUT R139, R76, 0x80008000, RZ, 0xfc, !PT ;  /* 0x800080004c8b7812 */ /* 0x000fc400078efcff */
[----:B------:R-:W-:Y:S02]  /*4780*/  LOP3.LUT R136, R92, R137, RZ, 0xfc, !PT ;  /* 0x000000895c887212 */ /* 0x000fe400078efcff */
[----:B------:R-:W-:Y:S02]  /*4790*/  LOP3.LUT R138, R93, R138, RZ, 0xfc, !PT ;  /* 0x0000008a5d8a7212 */ /* 0x000fe400078efcff */
                                                                                                                                   /* 0x00000096478c7241 */
                                                                                                                                   /* 0x1c0fe40000000098 */
                                                                                                                                   /* 0x00000096478e7241 */
                                                                                                                                   /* 0x1c0fe40000008098 */
                                                                                                                                   /* 0x00000096475c7241 */
                                                                                                                                   /* 0x1c0fe40000010098 */
                                                                                                                                   /* 0x00000096475d7241 */
                                                                                                                                   /* 0x000fc40000018098 */
                                                                                                                                   /* 0x0000009647917241 */
                                                                                                                                   /* 0x1c0fe40000020098 */
                                                                                                                                   /* 0x0000009647947241 */
                                                                                                                                   /* 0x1c0fe40000028098 */
                                                                                                                                   /* 0x0000009647957241 */
                                                                                                                                   /* 0x1c0fe20000030098 */
[----:B------:R-:W-:Y:S01]  /*4810*/  HADD2 R145, R94, R145 ;  /* 0x000000915e917230 */ /* 0x000fe20000000000 */
                                                                                                                                   /* 0x0000008b4c937241 */
                                                                                                                                   /* 0x1c0fe20000000087 */
[----:B------:R-:W-:Y:S01]  /*4830*/  HADD2 R148, R95, R148 ;  /* 0x000000945f947230 */ /* 0x000fe20000000000 */
                                                                                                                                   /* 0x0000009647987241 */
                                                                                                                                   /* 0x0c0fe20000038098 */
[----:B------:R-:W-:Y:S01]  /*4850*/  HADD2 R149, R96, R149 ;  /* 0x0000009560957230 */ /* 0x000fe20000000000 */
                                                                                                                                   /* 0x0000009647977241 */
                                                                                                                                   /* 0x1c0fe20000000088 */
[----:B------:R-:W-:Y:S01]  /*4870*/  HADD2 R147, R98, R147 ;  /* 0x0000009362937230 */ /* 0x000fe20000000000 */
                                                                                                                                   /* 0x0000009647967241 */
                                                                                                                                   /* 0x000fe20000008088 */
[----:B------:R-:W-:Y:S01]  /*4890*/  HADD2 R152, R97, R152 ;  /* 0x0000009861987230 */ /* 0x000fe20000000000 */
                                                                                                                                   /* 0x0000008b4c927241 */
                                                                                                                                   /* 0x1c0fe20000008087 */
[----:B------:R-:W-:Y:S01]  /*48b0*/  HADD2 R151, R104, R151 ;  /* 0x0000009768977230 */ /* 0x000fe20000000000 */
                                                                                                                                   /* 0x0000008b4c8f7241 */
                                                                                                                                   /* 0x1c0fe20000010087 */
[----:B------:R-:W-:Y:S01]  /*48d0*/  HADD2 R150, R103.H0_H0, R150.H0_H0 ;  /* 0x2000009667967230 */ /* 0x000fe20000000800 */
                                                                                                                                   /* 0x0000008b4c907241 */
                                                                                                                                   /* 0x1c0fe20000018087 */
[----:B------:R-:W-:Y:S01]  /*48f0*/  HADD2 R146, R99, R146 ;  /* 0x0000009263927230 */ /* 0x000fe20000000000 */
                                                                                                                                   /* 0x0000008b4c867241 */
                                                                                                                                   /* 0x1c0fe20000020087 */
[----:B------:R-:W-:Y:S01]  /*4910*/  HADD2 R143, R100, R143 ;  /* 0x0000008f648f7230 */ /* 0x000fe20000000000 */
                                                                                                                                   /* 0x0000008b4c857241 */
                                                                                                                                   /* 0x1c0fe20000028087 */
[----:B------:R-:W-:Y:S01]  /*4930*/  HADD2 R144, R101, R144 ;  /* 0x0000009065907230 */ /* 0x000fe20000000000 */
                                                                                                                                   /* 0x0000008b4c887241 */
                                                                                                                                   /* 0x1c0fe20000030087 */
[----:B------:R-:W-:Y:S01]  /*4950*/  HADD2 R127, R127, R134 ;  /* 0x000000867f7f7230 */ /* 0x000fe20000000000 */
                                                                                                                                   /* 0x0000008b4c897241 */
                                                                                                                                   /* 0x1c0fe2000000008a */
[----:B------:R-:W-:Y:S01]  /*4970*/  HADD2 R128, R128, R133 ;  /* 0x0000008580807230 */ /* 0x000fe20000000000 */
                                                                                                                                   /* 0x0000008b4c877241 */
                                                                                                                                   /* 0x0c0fe20000038087 */
[----:B------:R-:W-:Y:S01]  /*4990*/  HADD2 R129, R129, R136 ;  /* 0x0000008881817230 */ /* 0x000fe20000000000 */
                                                                                                                                   /* 0x0000008b4c8a7241 */
                                                                                                                                   /* 0x000fe2000000808a */
[----:B------:R-:W-:Y:S01]  /*49b0*/  HADD2 R139, R89, R140 ;  /* 0x0000008c598b7230 */ /* 0x000fe20000000000 */
[----:B------:R-:W-:Y:S01]  /*49c0*/  HSET2.BF.GE.AND R141, R3.H0_H0, c[0x0] [0x338], PT ;  /* 0x0000ce00038d7633 */ /* 0x000fe20003806880 */
[----:B------:R-:W-:Y:S01]  /*49d0*/  HADD2 R140, R87, R142 ;  /* 0x0000008e578c7230 */ /* 0x000fe20000000000 */
[----:B------:R-:W-:Y:S01]  /*49e0*/  HSET2.BF.GE.AND R153, R3.H0_H0, c[0x0] [0x344], PT ;  /* 0x0000d10003997633 */ /* 0x000fe20003806880 */
[----:B------:R-:W-:Y:S01]  /*49f0*/  HADD2 R142, R90, R93 ;  /* 0x0000005d5a8e7230 */ /* 0x000fe20000000000 */
[C-C-:B------:R-:W-:Y:S01]  /*4a00*/  PRMT R134, R139.reuse, 0x5410, R147.reuse ;  /* 0x000054108b867816 */ /* 0x140fe20000000093 */
[----:B------:R-:W-:Y:S01]  /*4a10*/  HFMA2 R141, -R141, c[0x0] [0x190].H0_H0, R6.H0_H0 ;  /* 0x200064008d8d7a31 */ /* 0x000fe20000040106 */
[----:B------:R-:W-:Y:S01]  /*4a20*/  PRMT R147, R139, 0x7632, R147 ;  /* 0x000076328b937816 */ /* 0x000fe20000000093 */
[----:B------:R-:W-:Y:S01]  /*4a30*/  HADD2 R130, R130, R135 ;  /* 0x0000008782827230 */ /* 0x000fe20000000000 */
[----:B------:R-:W-:Y:S01]  /*4a40*/  HSET2.BF.GE.AND R94, R3.H0_H0, c[0x0] [0x35c], PT ;  /* 0x0000d700035e7633 */ /* 0x000fe20003806880 */
[----:B------:R0:W-:Y:S01]  /*4a50*/  STS [R109], R134 ;  /* 0x000000866d007388 */ /* 0x0001e20000000800 */
[C---:B------:R-:W-:Y:S01]  /*4a60*/  IDP.2A.LO.S16.S8 R87, R141.reuse, c[0x2][0x0], R154 ;  /* 0x008000008d577a26 */ /* 0x040fe2000000169a */
[----:B------:R-:W-:Y:S01]  /*4a70*/  HADD2 R132, R132, R137 ;  /* 0x0000008984847230 */ /* 0x000fe20000000000 */
[----:B------:R-:W-:Y:S01]  /*4a80*/  IDP.2A.HI.S16.S8 R89, R141, c[0x2][0x4], R156 ;  /* 0x008001008d597a26 */ /* 0x000fe2000000369c */
[----:B------:R1:W-:Y:S01]  /*4a90*/  STS [R110], R147 ;  /* 0x000000936e007388 */ /* 0x0003e20000000800 */
[----:B------:R-:W-:Y:S01]  /*4aa0*/  HADD2 R141, R91, R92 ;  /* 0x0000005c5b8d7230 */ /* 0x000fe20000000000 */
[----:B------:R-:W-:Y:S01]  /*4ab0*/  HSET2.BF.GE.AND R154, R3.H0_H0, c[0x0] [0x350], PT ;  /* 0x0000d400039a7633 */ /* 0x000fe20003806880 */
[----:B------:R-:W-:Y:S01]  /*4ac0*/  HADD2 R138, R131.H0_H0, R138.H0_H0 ;  /* 0x2000008a838a7230 */ /* 0x000fe20000000800 */
[----:B------:R-:W-:Y:S01]  /*4ad0*/  IMAD.MOV.U32 R90, RZ, RZ, c[0x0][0x348] ;  /* 0x0000d200ff5a7624 */ /* 0x000fe200078e00ff */
[--C-:B------:R-:W-:Y:S01]  /*4ae0*/  HFMA2 R153, -R153, c[0x0] [0x190].H0_H0, R6.reuse.H0_H0 ;  /* 0x2000640099997a31 */ /* 0x100fe20000040106 */
[C-C-:B0-----:R-:W-:Y:S01]  /*4af0*/  PRMT R109, R152.reuse, 0x5410, R130.reuse ;  /* 0x00005410986d7816 */ /* 0x141fe20000000082 */
[----:B------:R-:W-:Y:S01]  /*4b00*/  IMAD.MOV.U32 R92, RZ, RZ, c[0x0][0x34c] ;  /* 0x0000d300ff5c7624 */ /* 0x000fe200078e00ff */
[----:B------:R-:W-:Y:S01]  /*4b10*/  PRMT R130, R152, 0x7632, R130 ;  /* 0x0000763298827816 */ /* 0x000fe20000000082 */
[--C-:B------:R-:W-:Y:S01]  /*4b20*/  HFMA2 R154, -R154, c[0x0] [0x190].H0_H0, R6.reuse.H0_H0 ;  /* 0x200064009a9a7a31 */ /* 0x100fe20000040106 */
[C-C-:B-1----:R-:W-:Y:S01]  /*4b30*/  PRMT R110, R140.reuse, 0x5410, R146.reuse ;  /* 0x000054108c6e7816 */ /* 0x142fe20000000092 */
[----:B------:R-:W-:Y:S01]  /*4b40*/  IMAD.MOV.U32 R91, RZ, RZ, c[0x0][0x354] ;  /* 0x0000d500ff5b7624 */ /* 0x000fe200078e00ff */
[----:B------:R-:W-:Y:S01]  /*4b50*/  PRMT R146, R140, 0x7632, R146 ;  /* 0x000076328c927816 */ /* 0x000fe20000000092 */
[--C-:B------:R-:W-:Y:S01]  /*4b60*/  HFMA2 R95, -R94, c[0x0] [0x190].H0_H0, R6.reuse.H0_H0 ;  /* 0x200064005e5f7a31 */ /* 0x100fe20000040106 */
[----:B------:R-:W-:Y:S01]  /*4b70*/  PRMT R150, R150, 0x5410, R138 ;  /* 0x0000541096967816 */ /* 0x000fe2000000008a */
[----:B------:R0:W-:Y:S01]  /*4b80*/  STS [R111], R110 ;  /* 0x0000006e6f007388 */ /* 0x0001e20000000800 */
[----:B------:R-:W-:Y:S01]  /*4b90*/  IMAD.MOV.U32 R94, RZ, RZ, c[0x0][0x360] ;  /* 0x0000d800ff5e7624 */ /* 0x000fe200078e00ff */
[C---:B------:R-:W-:Y:S01]  /*4ba0*/  HSET2.BF.GE.AND R96, R3.reuse.H0_H0, c[0x0] [0x368], PT ;  /* 0x0000da0003607633 */ /* 0x040fe20003806880 */
[C---:B------:R-:W-:Y:S01]  /*4bb0*/  IDP.2A.LO.S16.S8 R93, R153.reuse, c[0x2][0x0], R90 ;  /* 0x00800000995d7a26 */ /* 0x040fe2000000165a */
[----:B------:R-:W-:Y:S01]  /*4bc0*/  STS [R112], R146 ;  /* 0x0000009270007388 */ /* 0x000fe20000000800 */
[----:B------:R-:W-:Y:S01]  /*4bd0*/  IDP.2A.HI.S16.S8 R92, R153, c[0x2][0x4], R92 ;  /* 0x00800100995c7a26 */ /* 0x000fe2000000365c */
[C---:B------:R-:W-:Y:S01]  /*4be0*/  HSET2.BF.GE.AND R103, R3.reuse.H0_H0, c[0x0] [0x380], PT ;  /* 0x0000e00003677633 */ /* 0x040fe20003806880 */
[----:B------:R-:W-:Y:S01]  /*4bf0*/  IMAD.MOV.U32 R104, RZ, RZ, c[0x0][0x364] ;  /* 0x0000d900ff687624 */ /* 0x000fe200078e00ff */
[--C-:B------:R-:W-:Y:S01]  /*4c00*/  HFMA2 R97, -R96, c[0x0] [0x190].H0_H0, R6.reuse.H0_H0 ;  /* 0x2000640060617a31 */ /* 0x100fe20000040106 */
[C---:B------:R-:W-:Y:S01]  /*4c10*/  IDP.2A.LO.S16.S8 R91, R154.reuse, c[0x2][0x0], R91 ;  /* 0x008000009a5b7a26 */ /* 0x040fe2000000165b */
[C---:B0-----:R-:W-:Y:S01]  /*4c20*/  PRMT R110, R141.reuse, 0x5410, R143 ;  /* 0x000054108d6e7816 */ /* 0x041fe2000000008f */
[----:B------:R-:W-:Y:S01]  /*4c30*/  IDP.2A.HI.S16.S8 R90, R154, c[0x2][0x4], R155 ;  /* 0x008001009a5a7a26 */ /* 0x000fe2000000369b */
[----:B------:R-:W-:Y:S01]  /*4c40*/  PRMT R143, R141, 0x7632, R143 ;  /* 0x000076328d8f7816 */ /* 0x000fe2000000008f */
[C---:B------:R-:W-:Y:S01]  /*4c50*/  IDP.2A.LO.S16.S8 R94, R95.reuse, c[0x2][0x0], R94 ;  /* 0x008000005f5e7a26 */ /* 0x040fe2000000165e */
[C---:B------:R-:W-:Y:S01]  /*4c60*/  HSET2.BF.GE.AND R111, R3.reuse.H0_H0, c[0x0] [0x398], PT ;  /* 0x0000e600036f7633 */ /* 0x040fe20003806880 */
[----:B------:R0:W-:Y:S01]  /*4c70*/  STS [R113], R110 ;  /* 0x0000006e71007388 */ /* 0x0001e20000000800 */
[----:B------:R-:W-:Y:S01]  /*4c80*/  IDP.2A.HI.S16.S8 R95, R95, c[0x2][0x4], R104 ;  /* 0x008001005f5f7a26 */ /* 0x000fe20000003668 */
[----:B------:R-:W-:Y:S01]  /*4c90*/  HSET2.BF.GE.AND R104, R3.H0_H0, c[0x0] [0x374], PT ;  /* 0x0000dd0003687633 */ /* 0x000fe20003806880 */
[----:B------:R-:W-:Y:S01]  /*4ca0*/  IMAD.MOV.U32 R96, RZ, RZ, c[0x0][0x36c] ;  /* 0x0000db00ff607624 */ /* 0x000fe200078e00ff */
[----:B------:R1:W-:Y:S01]  /*4cb0*/  STS [R114], R143 ;  /* 0x0000008f72007388 */ /* 0x0003e20000000800 */
[----:B------:R-:W-:Y:S01]  /*4cc0*/  IMAD.MOV.U32 R154, RZ, RZ, c[0x0][0x370] ;  /* 0x0000dc00ff9a7624 */ /* 0x000fe200078e00ff */
[--C-:B------:R-:W-:Y:S01]  /*4cd0*/  HFMA2 R103, -R103, c[0x0] [0x190].H0_H0, R6.reuse.H0_H0 ;  /* 0x2000640067677a31 */ /* 0x100fe20000040106 */
[C---:B------:R-:W-:Y:S01]  /*4ce0*/  IDP.2A.LO.S16.S8 R96, R97.reuse, c[0x2][0x0], R96 ;  /* 0x0080000061607a26 */ /* 0x040fe20000001660 */
[--C-:B------:R-:W-:Y:S01]  /*4cf0*/  HFMA2 R104, -R104, c[0x0] [0x190].H0_H0, R6.reuse.H0_H0 ;  /* 0x2000640068687a31 */ /* 0x100fe20000040106 */
[----:B------:R-:W-:Y:S01]  /*4d00*/  IDP.2A.HI.S16.S8 R97, R97, c[0x2][0x4], R154 ;  /* 0x0080010061617a26 */ /* 0x000fe2000000369a */
[C-C-:B0-----:R-:W-:Y:S01]  /*4d10*/  PRMT R110, R142.reuse, 0x5410, R144.reuse ;  /* 0x000054108e6e7816 */ /* 0x141fe20000000090 */
[----:B------:R-:W-:Y:S01]  /*4d20*/  IMAD.MOV.U32 R153, RZ, RZ, c[0x0][0x378] ;  /* 0x0000de00ff997624 */ /* 0x000fe200078e00ff */
[----:B------:R-:W-:Y:S01]  /*4d30*/  PRMT R144, R142, 0x7632, R144 ;  /* 0x000076328e907816 */ /* 0x000fe20000000090 */
[----:B------:R-:W-:Y:S01]  /*4d40*/  IMAD.MOV.U32 R155, RZ, RZ, c[0x0][0x37c] ;  /* 0x0000df00ff9b7624 */ /* 0x000fe200078e00ff */
[--C-:B-1----:R-:W-:Y:S01]  /*4d50*/  HFMA2 R114, -R111, c[0x0] [0x190].H0_H0, R6.reuse.H0_H0 ;  /* 0x200064006f727a31 */ /* 0x102fe20000040106 */
[----:B------:R0:W-:Y:S01]  /*4d60*/  STS [R115], R110 ;  /* 0x0000006e73007388 */ /* 0x0001e20000000800 */
[C---:B------:R-:W-:Y:S01]  /*4d70*/  IDP.2A.LO.S16.S8 R99, R104.reuse, c[0x2][0x0], R153 ;  /* 0x0080000068637a26 */ /* 0x040fe20000001699 */
[----:B------:R-:W-:Y:S01]  /*4d80*/  HSET2.BF.GE.AND R153, R3.H0_H0, c[0x0] [0x38c], PT ;  /* 0x0000e30003997633 */ /* 0x000fe20003806880 */
[----:B------:R-:W-:Y:S01]  /*4d90*/  IDP.2A.HI.S16.S8 R98, R104, c[0x2][0x4], R155 ;  /* 0x0080010068627a26 */ /* 0x000fe2000000369b */
[----:B------:R1:W-:Y:S01]  /*4da0*/  STS [R116], R144 ;  /* 0x0000009074007388 */ /* 0x0003e20000000800 */
[----:B------:R-:W-:Y:S01]  /*4db0*/  IMAD.MOV.U32 R104, RZ, RZ, c[0x0][0x384] ;  /* 0x0000e100ff687624 */ /* 0x000fe200078e00ff */
[----:B------:R-:W-:Y:S01]  /*4dc0*/  LOP3.LUT R83, R83, 0xf8000000, R88, 0xe2, !PT ;  /* 0xf800000053537812 */ /* 0x000fe200078ee258 */
[----:B------:R-:W-:Y:S01]  /*4dd0*/  HFMA2 R153, -R153, c[0x0] [0x190].H0_H0, R6.H0_H0 ;  /* 0x2000640099997a31 */ /* 0x000fe20000040106 */
[----:B------:R-:W-:Y:S01]  /*4de0*/  IMAD.MOV.U32 R100, RZ, RZ, c[0x0][0x388] ;  /* 0x0000e200ff647624 */ /* 0x000fe200078e00ff */
[C-C-:B0-----:R-:W-:Y:S01]  /*4df0*/  PRMT R110, R145.reuse, 0x5410, R127.reuse ;  /* 0x00005410916e7816 */ /* 0x141fe2000000007f */
[----:B------:R-:W-:Y:S01]  /*4e00*/  IMAD.MOV.U32 R154, RZ, RZ, c[0x0][0x390] ;  /* 0x0000e400ff9a7624 */ /* 0x000fe200078e00ff */
[----:B------:R-:W-:Y:S01]  /*4e10*/  PRMT R127, R145, 0x7632, R127 ;  /* 0x00007632917f7816 */ /* 0x000fe2000000007f */
[----:B------:R-:W-:Y:S01]  /*4e20*/  IMAD.MOV.U32 R156, RZ, RZ, c[0x0][0x394] ;  /* 0x0000e500ff9c7624 */ /* 0x000fe200078e00ff */
[----:B-1----:R-:W-:Y:S01]  /*4e30*/  LOP3.LUT R116, R51, 0x7ffffff, RZ, 0xc0, !PT ;  /* 0x07ffffff33747812 */ /* 0x002fe200078ec0ff */
[----:B------:R0:W-:Y:S01]  /*4e40*/  STS [R117], R110 ;  /* 0x0000006e75007388 */ /* 0x0001e20000000800 */
[----:B------:R-:W-:-:S02]  /*4e50*/  IDP.2A.LO.S16.S8 R104, R103, c[0x2][0x0], R104 ;  /* 0x0080000067687a26 */ /* 0x000fc40000001668 */
[----:B------:R-:W-:Y:S01]  /*4e60*/  IDP.2A.HI.S16.S8 R103, R103, c[0x2][0x4], R100 ;  /* 0x0080010067677a26 */ /* 0x000fe20000003664 */
[----:B------:R1:W-:Y:S01]  /*4e70*/  STS [R118], R127 ;  /* 0x0000007f76007388 */ /* 0x0003e20000000800 */
[C---:B------:R-:W-:Y:S02]  /*4e80*/  IDP.2A.LO.S16.S8 R101, R153.reuse, c[0x2][0x0], R154 ;  /* 0x0080000099657a26 */ /* 0x040fe4000000169a */
[----:B------:R-:W-:Y:S01]  /*4e90*/  IDP.2A.HI.S16.S8 R100, R153, c[0x2][0x4], R156 ;  /* 0x0080010099647a26 */ /* 0x000fe2000000369c */
[C-C-:B0-----:R-:W-:Y:S02]  /*4ea0*/  PRMT R110, R148.reuse, 0x5410, R128.reuse ;  /* 0x00005410946e7816 */ /* 0x141fe40000000080 */
[----:B------:R-:W-:Y:S02]  /*4eb0*/  PRMT R128, R148, 0x7632, R128 ;  /* 0x0000763294807816 */ /* 0x000fe40000000080 */
[----:B------:R-:W-:Y:S01]  /*4ec0*/  SHF.R.U32.HI R117, RZ, 0x1a, R51 ;  /* 0x0000001aff757819 */ /* 0x000fe20000011633 */
[----:B------:R0:W-:Y:S01]  /*4ed0*/  STS [R119], R110 ;  /* 0x0000006e77007388 */ /* 0x0001e20000000800 */
[----:B-1----:R-:W-:-:S02]  /*4ee0*/  IMAD.MOV.U32 R118, RZ, RZ, c[0x0][0x3a8] ;  /* 0x0000ea00ff767624 */ /* 0x002fc400078e00ff */
[----:B------:R-:W-:Y:S01]  /*4ef0*/  LOP3.LUT R117, R117, 0x3e, RZ, 0xc0, !PT ;  /* 0x0000003e75757812 */ /* 0x000fe200078ec0ff */
[----:B------:R1:W-:Y:S01]  /*4f00*/  STS [R120], R128 ;  /* 0x0000008078007388 */ /* 0x0003e20000000800 */
[C-C-:B0-----:R-:W-:Y:S01]  /*4f10*/  PRMT R110, R149.reuse, 0x5410, R129.reuse ;  /* 0x00005410956e7816 */ /* 0x141fe20000000081 */
[----:B------:R-:W-:Y:S01]  /*4f20*/  IMAD.MOV.U32 R119, RZ, RZ, c[0x0][0x39c] ;  /* 0x0000e700ff777624 */ /* 0x000fe200078e00ff */
[----:B------:R-:W-:Y:S02]  /*4f30*/  PRMT R129, R149, 0x7632, R129 ;  /* 0x0000763295817816 */ /* 0x000fe40000000081 */
[----:B-1----:R-:W-:Y:S01]  /*4f40*/  LOP3.LUT R120, R73, 0x7ffffff, RZ, 0xc0, !PT ;  /* 0x07ffffff49787812 */ /* 0x002fe200078ec0ff */
[----:B------:R0:W-:Y:S01]  /*4f50*/  STS [R121], R110 ;  /* 0x0000006e79007388 */ /* 0x0001e20000000800 */
[----:B------:R-:W-:-:S03]  /*4f60*/  LOP3.LUT R128, R75, 0x80008000, RZ, 0xfc, !PT ;  /* 0x800080004b807812 */ /* 0x000fc600078efcff */
[----:B------:R-:W-:Y:S04]  /*4f70*/  STS [R122], R129 ;  /* 0x000000817a007388 */ /* 0x000fe80000000800 */
[----:B------:R1:W-:Y:S01]  /*4f80*/  STS [R124], R109 ;  /* 0x0000006d7c007388 */ /* 0x0003e20000000800 */
[----:B0-----:R-:W-:Y:S01]  /*4f90*/  HSET2.BF.GE.AND R110, R3.H0_H0, c[0x0] [0x3a4], PT ;  /* 0x0000e900036e7633 */ /* 0x001fe20003806880 */
[----:B------:R-:W-:Y:S02]  /*4fa0*/  IMAD.MOV.U32 R121, RZ, RZ, c[0x0][0x3a0] ;  /* 0x0000e800ff797624 */ /* 0x000fe400078e00ff */
[----:B------:R-:W-:Y:S02]  /*4fb0*/  STS [R123], R130 ;  /* 0x000000827b007388 */ /* 0x000fe40000000800 */
[----:B------:R-:W-:Y:S01]  /*4fc0*/  HFMA2 R115, -R110, c[0x0] [0x190].H0_H0, R6.H0_H0 ;  /* 0x200064006e737a31 */ /* 0x000fe20000040106 */
[----:B-1----:R-:W-:-:S02]  /*4fd0*/  PRMT R109, R151, 0x5410, R132 ;  /* 0x00005410976d7816 */ /* 0x002fc40000000084 */
[----:B------:R-:W-:Y:S02]  /*4fe0*/  PRMT R132, R151, 0x7632, R132 ;  /* 0x0000763297847816 */ /* 0x000fe40000000084 */
[----:B------:R-:W-:Y:S01]  /*4ff0*/  IDP.2A.LO.S16.S8 R51, R115, c[0x2][0x0], R118 ;  /* 0x0080000073337a26 */ /* 0x000fe20000001676 */
[----:B------:R-:W-:Y:S01]  /*5000*/  SHF.R.U32.HI R115, RZ, 0x1a, R73 ;  /* 0x0000001aff737819 */ /* 0x000fe20000011649 */
[----:B------:R0:W-:Y:S01]  /*5010*/  STS [R126], R109 ;  /* 0x0000006d7e007388 */ /* 0x0001e20000000800 */
                                                                                                                                   /* 0x4040004d4d497241 */
                                                                                                                                   /* 0x180fe40000020078 */
[----:B------:R-:W-:Y:S01]  /*5030*/  LOP3.LUT R115, R115, 0x3e, RZ, 0xc0, !PT ;  /* 0x0000003e73737812 */ /* 0x000fe200078ec0ff */
[----:B------:R-:W-:Y:S01]  /*5040*/  STS [R125], R132 ;  /* 0x000000847d007388 */ /* 0x000fe20000000800 */
                                                                                                                                   /* 0x4040004d4d787241 */
                                                                                                                                   /* 0x000fc60000000078 */
[----:B------:R-:W-:Y:S01]  /*5060*/  STS [R105], R150 ;  /* 0x0000009669007388 */ /* 0x000fe20000000800 */
[----:B0-----:R-:W-:Y:S01]  /*5070*/  IDP.2A.LO.S16.S8 R109, R114, c[0x2][0x0], R119 ;  /* 0x00800000726d7a26 */ /* 0x001fe20000001677 */
[----:B------:R-:W-:Y:S02]  /*5080*/  SHF.L.U32 R119, R54, R117, RZ ;  /* 0x0000007536777219 */ /* 0x000fe400000006ff */
[----:B------:R-:W-:Y:S06]  /*5090*/  BAR.SYNC 0x0 ;  /* 0x0000000000007b1d */ /* 0x000fec0000000000 */
[----:B------:R-:W-:Y:S01]  /*50a0*/  LDS R110, [R87] ;  /* 0x00000000576e7984 */ /* 0x000fe20000000800 */
[----:B------:R-:W-:Y:S01]  /*50b0*/  IDP.2A.HI.S16.S8 R105, R114, c[0x2][0x4], R121 ;  /* 0x0080010072697a26 */ /* 0x000fe20000003679 */
                                                                                                                                   /* 0x4040004d4d727241 */
                                                                                                                                   /* 0x000fc40000000074 */
[----:B------:R-:W0:Y:S01]  /*50d0*/  LDS R111, [R89] ;  /* 0x00000000596f7984 */ /* 0x000e220000000800 */
                                                                                                                                   /* 0x4040004d4d747241 */
                                                                                                                                   /* 0x000fe40000020074 */
[----:B------:R-:W-:Y:S01]  /*50f0*/  SHF.L.U64.HI R117, R54, R117, RZ ;  /* 0x0000007536757219 */ /* 0x000fe200000102ff */
[----:B------:R-:W-:Y:S01]  /*5100*/  LDS R112, [R93] ;  /* 0x000000005d707984 */ /* 0x000fe20000000800 */
[----:B------:R-:W-:Y:S02]  /*5110*/  LOP3.LUT R118, R114, R119, RZ, 0xfc, !PT ;  /* 0x0000007772767212 */ /* 0x000fe400078efcff */
[CC--:B------:R-:W-:Y:S01]  /*5120*/  SHF.L.U64.HI R114, R54.reuse, R115.reuse, RZ ;  /* 0x0000007336727219 */ /* 0x0c0fe200000102ff */
[----:B------:R-:W1:Y:S01]  /*5130*/  LDS R113, [R92] ;  /* 0x000000005c717984 */ /* 0x000e620000000800 */
[----:B------:R-:W-:Y:S02]  /*5140*/  SHF.L.U32 R115, R54, R115, RZ ;  /* 0x0000007336737219 */ /* 0x000fe400000006ff */
[----:B------:R-:W-:Y:S01]  /*5150*/  LOP3.LUT R126, R47, 0x80008000, RZ, 0xfc, !PT ;  /* 0x800080002f7e7812 */ /* 0x000fe200078efcff */
[----:B------:R-:W-:Y:S01]  /*5160*/  LDS R129, [R91] ;  /* 0x000000005b817984 */ /* 0x000fe20000000800 */
[----:B------:R-:W-:-:S02]  /*5170*/  LOP3.LUT R117, R117, R116, RZ, 0xfc, !PT ;  /* 0x0000007475757212 */ /* 0x000fc400078efcff */
[----:B------:R-:W-:Y:S01]  /*5180*/  LOP3.LUT R127, R73, R114, RZ, 0xfc, !PT ;  /* 0x00000072497f7212 */ /* 0x000fe200078efcff */
[----:B------:R-:W2:Y:S01]  /*5190*/  LDS R130, [R90] ;  /* 0x000000005a827984 */ /* 0x000ea20000000800 */
[----:B------:R-:W-:Y:S02]  /*51a0*/  LOP3.LUT R122, R120, R115, RZ, 0xfc, !PT ;  /* 0x00000073787a7212 */ /* 0x000fe400078efcff */
                                                                                                                                   /* 0x0000007e2f747241 */
                                                                                                                                   /* 0x1c0fe20000000076 */
[----:B------:R-:W-:Y:S01]  /*51c0*/  LDS R133, [R94] ;  /* 0x000000005e857984 */ /* 0x000fe20000000800 */
                                                                                                                                   /* 0x0000007e2f737241 */
                                                                                                                                   /* 0x1c0fe40000008076 */
                                                                                                                                   /* 0x0000007e2f727241 */
                                                                                                                                   /* 0x1c0fe20000010076 */
[----:B------:R-:W3:Y:S01]  /*51f0*/  LDS R134, [R95] ;  /* 0x000000005f867984 */ /* 0x000ee20000000800 */
                                                                                                                                   /* 0x0000007e2f497241 */
                                                                                                                                   /* 0x000fc40000018076 */
                                                                                                                                   /* 0x0000007e2f787241 */
                                                                                                                                   /* 0x1c0fe20000020076 */
[----:B------:R-:W-:Y:S01]  /*5220*/  LDS R132, [R96] ;  /* 0x0000000060847984 */ /* 0x000fe20000000800 */
                                                                                                                                   /* 0x0000007e2f797241 */
                                                                                                                                   /* 0x1c0fe40000028076 */
                                                                                                                                   /* 0x0000007e2f7b7241 */
                                                                                                                                   /* 0x1c0fe20000030076 */
[----:B------:R-:W4:Y:S01]  /*5250*/  LDS R131, [R97] ;  /* 0x0000000061837984 */ /* 0x000f220000000800 */
                                                                                                                                   /* 0x0000007e2f7d7241 */
                                                                                                                                   /* 0x0c0fe40000038076 */
                                                                                                                                   /* 0x0000007e2f7c7241 */
                                                                                                                                   /* 0x1c0fe20000000075 */
[----:B------:R-:W-:Y:S01]  /*5280*/  LDS R136, [R99] ;  /* 0x0000000063887984 */ /* 0x000fe20000000800 */
                                                                                                                                   /* 0x0000007e2f7e7241 */
                                                                                                                                   /* 0x000fc40000008075 */
                                                                                                                                   /* 0x000000804b8e7241 */
                                                                                                                                   /* 0x1c0fe2000000007a */
[----:B------:R-:W5:Y:S01]  /*52b0*/  LDS R141, [R98] ;  /* 0x00000000628d7984 */ /* 0x000f620000000800 */
[C-C-:B0-----:R-:W-:Y:S02]  /*52c0*/  PRMT R47, R110.reuse, 0x5410, R111.reuse ;  /* 0x000054106e2f7816 */ /* 0x141fe4000000006f */
[----:B------:R-:W-:Y:S01]  /*52d0*/  PRMT R111, R110, 0x7632, R111 ;  /* 0x000076326e6f7816 */ /* 0x000fe2000000006f */
[----:B------:R-:W-:Y:S01]  /*52e0*/  LDS R139, [R104] ;  /* 0x00000000688b7984 */ /* 0x000fe20000000800 */
                                                                                                                                   /* 0x000000804b8f7241 */
                                                                                                                                   /* 0x1c0fe2000000807a */
[----:B------:R-:W-:Y:S01]  /*5300*/  HADD2 R116, R47, -R116 ;  /* 0x800000742f747230 */ /* 0x000fe20000000000 */
                                                                                                                                   /* 0x000000804b907241 */
                                                                                                                                   /* 0x000fe2000001007a */
[----:B------:R-:W0:Y:S01]  /*5320*/  LDS R140, [R103] ;  /* 0x00000000678c7984 */ /* 0x000e220000000800 */
[----:B-1----:R-:W-:-:S02]  /*5330*/  PRMT R118, R112, 0x5410, R113 ;  /* 0x0000541070767816 */ /* 0x002fc40000000071 */
[----:B------:R-:W-:Y:S01]  /*5340*/  PRMT R110, R112, 0x7632, R113 ;  /* 0x00007632706e7816 */ /* 0x000fe20000000071 */
[----:B------:R-:W-:Y:S01]  /*5350*/  LDS R137, [R101] ;  /* 0x0000000065897984 */ /* 0x000fe20000000800 */
                                                                                                                                   /* 0x000000804b917241 */
                                                                                                                                   /* 0x1c0fe2000001807a */
[----:B------:R-:W-:Y:S01]  /*5370*/  HADD2 R115, R118, -R115 ;  /* 0x8000007376737230 */ /* 0x000fe20000000000 */
                                                                                                                                   /* 0x000000804b757241 */
                                                                                                                                   /* 0x080fe2000002007a */
[----:B------:R-:W1:Y:S01]  /*5390*/  LDS R138, [R100] ;  /* 0x00000000648a7984 */ /* 0x000e620000000800 */
[C-C-:B--2---:R-:W-:Y:S01]  /*53a0*/  PRMT R113, R129.reuse, 0x5410, R130.reuse ;  /* 0x0000541081717816 */ /* 0x144fe20000000082 */
[----:B------:R-:W-:Y:S01]  /*53b0*/  HADD2 R112, R111, -R142 ;  /* 0x8000008e6f707230 */ /* 0x000fe20000000000 */
[----:B------:R-:W-:Y:S01]  /*53c0*/  PRMT R129, R129, 0x7632, R130 ;  /* 0x0000763281817816 */ /* 0x000fe20000000082 */
[----:B------:R-:W-:Y:S01]  /*53d0*/  HADD2 R111, R110, -R143 ;  /* 0x8000008f6e6f7230 */ /* 0x000fe20000000000 */
                                                                                                                                   /* 0x000000804b767241 */
                                                                                                                                   /* 0x1c0fe2000002807a */
[----:B------:R-:W-:Y:S01]  /*53f0*/  HADD2 R114, R113, -R114 ;  /* 0x8000007271727230 */ /* 0x000fe20000000000 */
                                                                                                                                   /* 0x000000804b777241 */
                                                                                                                                   /* 0x000fe2000003007a */
[----:B------:R-:W-:Y:S01]  /*5410*/  HADD2 R110, R129, -R144 ;  /* 0x80000090816e7230 */ /* 0x000fe20000000000 */
[----:B---3--:R-:W-:-:S02]  /*5420*/  PRMT R130, R133, 0x5410, R134 ;  /* 0x0000541085827816 */ /* 0x008fc40000000086 */
[----:B------:R-:W-:Y:S02]  /*5430*/  PRMT R134, R133, 0x7632, R134 ;  /* 0x0000763285867816 */ /* 0x000fe40000000086 */
                                                                                                                                   /* 0x000000804b7a7241 */
                                                                                                                                   /* 0x0c0fe2000003807a */
[----:B------:R-:W-:Y:S01]  /*5450*/  HADD2 R113, R130, -R73 ;  /* 0x8000004982717230 */ /* 0x000fe20000000000 */
                                                                                                                                   /* 0x000000804b2f7241 */
                                                                                                                                   /* 0x1c0fe2000000007f */
[----:B------:R-:W-:Y:S01]  /*5470*/  HADD2 R73, R134, -R145 ;  /* 0x8000009186497230 */ /* 0x000fe20000000000 */
                                                                                                                                   /* 0x000000804b4b7241 */
                                                                                                                                   /* 0x000fe4000000807f */
                                                                                                                                   /* 0x0000007374807242 */
                                                                                                                                   /* 0x000fe400000017ff */
                                                                                                                                   /* 0x0000006f70817242 */
                                                                                                                                   /* 0x000fc400000017ff */
                                                                                                                                   /* 0x0000007172827242 */
                                                                                                                                   /* 0x100fe40000109780 */
                                                                                                                                   /* 0x000000496e907242 */
                                                                                                                                   /* 0x000fe40000109781 */
                                                                                                                                   /* 0x0000006f70857241 */
                                                                                                                                   /* 0x000fe400000003ff */
                                                                                                                                   /* 0x000000496e867241 */
                                                                                                                                   /* 0x000fe400000003ff */
                                                                                                                                   /* 0x00000073747f7241 */
                                                                                                                                   /* 0x000fe40000001080 */
                                                                                                                                   /* 0x00000071728e7241 */
                                                                                                                                   /* 0x000fe20000009082 */
[----:B------:R-:W-:Y:S01]  /*5510*/  IMAD R134, R134, 0x10, R133 ;  /* 0x0000001086867824 */ /* 0x000fe200078e0285 */
                                                                                                                                   /* 0x0000006f708f7241 */
                                                                                                                                   /* 0x000fe20000001081 */
[----:B------:R-:W2:Y:S01]  /*5530*/  LDS R133, [R51] ;  /* 0x0000000033857984 */ /* 0x000ea20000000800 */
                                                                                                                                   /* 0x000000496e927241 */
                                                                                                                                   /* 0x000fc40000009090 */
                                                                                                                                   /* 0x0000007374877241 */
                                                                                                                                   /* 0x000fe400000003ff */
                                                                                                                                   /* 0x0000007172807241 */
                                                                                                                                   /* 0x000fe400000003ff */
                                                                                                                                   /* 0x0000008e7f817242 */
                                                                                                                                   /* 0x000fe400000017ff */
                                                                                                                                   /* 0x000000928f917242 */
                                                                                                                                   /* 0x000fe200000017ff */
[----:B------:R-:W-:Y:S01]  /*5590*/  IMAD R135, R128, 0x10, R135 ;  /* 0x0000001080877824 */ /* 0x000fe200078e0287 */
                                                                                                                                   /* 0x0000008e7f7f7241 */
                                                                                                                                   /* 0x100fe40000001081 */
                                                                                                                                   /* 0x200000ff82827241 */
                                                                                                                                   /* 0x000fc40000001081 */
                                                                                                                                   /* 0x000000928f807241 */
                                                                                                                                   /* 0x100fe40000001091 */
                                                                                                                                   /* 0x200000ff90817241 */
                                                                                                                                   /* 0x000fe40000001091 */
[C-C-:B----4-:R-:W-:Y:S02]  /*55e0*/  PRMT R143, R132.reuse, 0x5410, R131.reuse ;  /* 0x00005410848f7816 */ /* 0x150fe40000000083 */
[----:B------:R-:W-:Y:S02]  /*55f0*/  PRMT R144, R132, 0x7632, R131 ;  /* 0x0000763284907816 */ /* 0x000fe40000000083 */
[----:B------:R-:W-:Y:S01]  /*5600*/  LDS R132, [R109] ;  /* 0x000000006d847984 */ /* 0x000fe20000000800 */
[C-C-:B-----5:R-:W-:Y:S01]  /*5610*/  PRMT R142, R136.reuse, 0x5410, R141.reuse ;  /* 0x00005410888e7816 */ /* 0x160fe2000000008d */
[----:B------:R-:W-:Y:S01]  /*5620*/  HADD2 R120, R143, -R120 ;  /* 0x800000788f787230 */ /* 0x000fe20000000000 */
[----:B------:R-:W-:Y:S01]  /*5630*/  PRMT R141, R136, 0x7632, R141 ;  /* 0x00007632888d7816 */ /* 0x000fe2000000008d */
[----:B------:R-:W3:Y:S01]  /*5640*/  LDS R131, [R105] ;  /* 0x0000000069837984 */ /* 0x000ee20000000800 */
[C-C-:B0-----:R-:W-:Y:S01]  /*5650*/  PRMT R136, R139.reuse, 0x5410, R140.reuse ;  /* 0x000054108b887816 */ /* 0x141fe2000000008c */
[----:B------:R-:W-:Y:S01]  /*5660*/  HADD2 R121, R142, -R121 ;  /* 0x800000798e797230 */ /* 0x000fe20000000000 */
[----:B------:R-:W-:Y:S01]  /*5670*/  PRMT R146, R139, 0x7632, R140 ;  /* 0x000076328b927816 */ /* 0x000fe2000000008c */
[----:B------:R-:W-:Y:S01]  /*5680*/  HADD2 R117, R144, -R117 ;  /* 0x8000007590757230 */ /* 0x000fe20000000000 */
[C-C-:B-1----:R-:W-:Y:S01]  /*5690*/  PRMT R140, R137.reuse, 0x5410, R138.reuse ;  /* 0x00005410898c7816 */ /* 0x142fe2000000008a */
[----:B------:R-:W-:Y:S01]  /*56a0*/  HADD2 R123, R136, -R123 ;  /* 0x8000007b887b7230 */ /* 0x000fe20000000000 */
[----:B------:R-:W-:Y:S01]  /*56b0*/  PRMT R137, R137, 0x7632, R138 ;  /* 0x0000763289897816 */ /* 0x000fe2000000008a */
[----:B------:R-:W-:Y:S01]  /*56c0*/  HADD2 R118, R141, -R118 ;  /* 0x800000768d767230 */ /* 0x000fe20000000000 */
                                                                                                                                   /* 0x00000079788b7241 */
                                                                                                                                   /* 0x0c0fe200000003ff */
[----:B------:R-:W-:Y:S01]  /*56e0*/  HADD2 R125, R140, -R125 ;  /* 0x8000007d8c7d7230 */ /* 0x000fe20000000000 */
                                                                                                                                   /* 0x00000079788c7242 */
                                                                                                                                   /* 0x000fe200002017ff */
[----:B------:R-:W-:Y:S01]  /*5700*/  HADD2 R119, R146, -R119 ;  /* 0x8000007792777230 */ /* 0x000fe20000000000 */
                                                                                                                                   /* 0x00000076758e7241 */
                                                                                                                                   /* 0x000fe200000003ff */
[----:B------:R-:W-:Y:S01]  /*5720*/  HADD2 R122, R137, -R122 ;  /* 0x8000007a897a7230 */ /* 0x000fe20000000000 */
                                                                                                                                   /* 0x0000007d7b8a7241 */
                                                                                                                                   /* 0x000fc400000003ff */
                                                                                                                                   /* 0x00000076758f7242 */
                                                                                                                                   /* 0x000fe400002017ff */
                                                                                                                                   /* 0x0000007a778d7241 */
                                                                                                                                   /* 0x000fe200000003ff */
[----:B------:R-:W-:Y:S01]  /*5760*/  IMAD R138, R138, 0x10, R139 ;  /* 0x000000108a8a7824 */ /* 0x000fe200078e028b */
[--C-:B------:R-:W-:Y:S02]  /*5770*/  PRMT R139, R139, 0x5410, R78.reuse ;  /* 0x000054108b8b7816 */ /* 0x100fe4000000004e */
[----:B------:R-:W-:Y:S01]  /*5780*/  PRMT R78, R78, 0x5410, R78 ;  /* 0x000054104e4e7816 */ /* 0x000fe2000000004e */
[----:B------:R-:W-:Y:S01]  /*5790*/  IMAD R141, R141, 0x10, R142 ;  /* 0x000000108d8d7824 */ /* 0x000fe200078e028e */
[----:B--2---:R-:W-:Y:S01]  /*57a0*/  PRMT R139, R133, 0x7610, R139 ;  /* 0x00007610858b7816 */ /* 0x004fe2000000008b */
[----:B------:R-:W-:Y:S01]  /*57b0*/  IMAD R135, R138, 0x100, R135 ;  /* 0x000001008a877824 */ /* 0x000fe200078e0287 */
                                                                                                                                   /* 0x0000007d7b8e7242 */
                                                                                                                                   /* 0x000fe2000030978c */
[----:B------:R-:W-:Y:S01]  /*57d0*/  IMAD R134, R141, 0x100, R134 ;  /* 0x000001008d867824 */ /* 0x000fe200078e0286 */
                                                                                                                                   /* 0x0000007978897241 */
                                                                                                                                   /* 0x000fe2000000108c */
[----:B------:R-:W-:Y:S01]  /*57f0*/  HADD2 R126, R139, -R126 ;  /* 0x8000007e8b7e7230 */ /* 0x000fe20000000000 */
                                                                                                                                   /* 0x0000007d7b907241 */
                                                                                                                                   /* 0x000fc4000000908e */
[----:B------:R-:W-:Y:S02]  /*5810*/  PRMT R78, R133, 0x7632, R78 ;  /* 0x00007632854e7816 */ /* 0x000fe4000000004e */
                                                                                                                                   /* 0x0000007a778a7242 */
                                                                                                                                   /* 0x100fe4000030978f */
                                                                                                                                   /* 0x0000009089857242 */
                                                                                                                                   /* 0x000fe200000017ff */
[----:B------:R-:W-:Y:S01]  /*5840*/  HADD2 R78, R78, -R75 ;  /* 0x8000004b4e4e7230 */ /* 0x000fe20000000000 */
                                                                                                                                   /* 0x0000007675887241 */
                                                                                                                                   /* 0x000fe4000000108f */
[C-C-:B---3--:R-:W-:Y:S02]  /*5860*/  PRMT R139, R132.reuse, 0x5410, R131.reuse ;  /* 0x00005410848b7816 */ /* 0x148fe40000000083 */
[----:B------:R-:W-:-:S02]  /*5870*/  PRMT R132, R132, 0x7632, R131 ;  /* 0x0000763284847816 */ /* 0x000fc40000000083 */
                                                                                                                                   /* 0x0000009089907241 */
                                                                                                                                   /* 0x100fe20000001085 */
[----:B------:R-:W-:Y:S01]  /*5890*/  HADD2 R124, R139, -R124 ;  /* 0x8000007c8b7c7230 */ /* 0x000fe20000000000 */
                                                                                                                                   /* 0x0000007a778b7241 */
                                                                                                                                   /* 0x000fe2000000908a */
[----:B------:R-:W-:Y:S01]  /*58b0*/  HADD2 R131, R132, -R47 ;  /* 0x8000002f84837230 */ /* 0x000fe20000000000 */
                                                                                                                                   /* 0x240000828e827241 */
                                                                                                                                   /* 0x000fe40000001085 */
                                                                                                                                   /* 0x0000007e7c8c7241 */
                                                                                                                                   /* 0x000fe400000003ff */
                                                                                                                                   /* 0x0000008b88897242 */
                                                                                                                                   /* 0x000fe400000017ff */
                                                                                                                                   /* 0x000000907f857242 */
                                                                                                                                   /* 0x000fe200000017ff */
[----:B------:R-:W-:Y:S01]  /*5900*/  IMAD R75, R140, 0x10000, R135 ;  /* 0x000100008c4b7824 */ /* 0x000fe200078e0287 */
                                                                                                                                   /* 0x0000004e832f7241 */
                                                                                                                                   /* 0x000fc400000003ff */
                                                                                                                                   /* 0x0000008b888b7241 */
                                                                                                                                   /* 0x000fe20000001089 */
[----:B------:R-:W0:Y:S01]  /*5930*/  POPC R132, R75 ;  /* 0x0000004b00847309 */ /* 0x000e220000000000 */
                                                                                                                                   /* 0x200000ff82877241 */
                                                                                                                                   /* 0x000fe20000001085 */
[----:B------:R-:W-:Y:S01]  /*5950*/  IMAD R47, R47, 0x10000, R134 ;  /* 0x000100002f2f7824 */ /* 0x000fe200078e0286 */
                                                                                                                                   /* 0x240000818a817241 */
                                                                                                                                   /* 0x000fe40000001089 */
                                                                                                                                   /* 0x0000008b80867242 */
                                                                                                                                   /* 0x000fe400000017ff */
                                                                                                                                   /* 0x0000007e7c877242 */
                                                                                                                                   /* 0x000fe20000409787 */
[----:B------:R-:W1:Y:S01]  /*5990*/  POPC R136, R47 ;  /* 0x0000002f00887309 */ /* 0x000e620000000000 */
                                                                                                                                   /* 0x200000ff81817241 */
                                                                                                                                   /* 0x000fc40000001086 */
                                                                                                                                   /* 0x000000907f857241 */
                                                                                                                                   /* 0x000fe40000001085 */
                                                                                                                                   /* 0x0000007e7c827241 */
                                                                                                                                   /* 0x000fe40000009087 */
                                                                                                                                   /* 0x0000004e83817242 */
                                                                                                                                   /* 0x000fe40000409781 */
[----:B0-----:R-:W-:Y:S02]  /*59e0*/  LOP3.LUT R132, R132, 0x1, RZ, 0xc0, !PT ;  /* 0x0000000184847812 */ /* 0x001fe400078ec0ff */
                                                                                                                                   /* 0x0000008b80867241 */
                                                                                                                                   /* 0x000fe20000001086 */
[----:B------:R-:W-:Y:S01]  /*5a00*/  IMAD.SHL.U32 R139, R80, 0x8000000, RZ ;  /* 0x08000000508b7824 */ /* 0x000fe200078e00ff */
                                                                                                                                   /* 0x0000008285807242 */
                                                                                                                                   /* 0x000fe200000017ff */
[----:B------:R-:W-:Y:S01]  /*5a20*/  IMAD.MOV R80, RZ, RZ, -R132 ;  /* 0x000000ffff507224 */ /* 0x000fe200078e0a84 */
                                                                                                                                   /* 0x0000004e83897241 */
                                                                                                                                   /* 0x000fc40000009081 */
                                                                                                                                   /* 0x200000ff877f7241 */
                                                                                                                                   /* 0x000fe40000001080 */
                                                                                                                                   /* 0x0000008986847242 */
                                                                                                                                   /* 0x080fe400000017ff */
[----:B------:R-:W-:Y:S01]  /*5a60*/  LOP3.LUT R80, R75, 0x7ffff, R80, 0x78, !PT ;  /* 0x0007ffff4b507812 */ /* 0x000fe200078e7850 */
[----:B------:R-:W-:Y:S01]  /*5a70*/  IMAD.SHL.U32 R75, R127, 0x2, RZ ;  /* 0x000000027f4b7824 */ /* 0x000fe200078e00ff */
[----:B-1----:R-:W-:Y:S02]  /*5a80*/  LOP3.LUT R136, R136, 0x1, RZ, 0xc0, !PT ;  /* 0x0000000188887812 */ /* 0x002fe400078ec0ff */
                                                                                                                                   /* 0x200000ff81817241 */
                                                                                                                                   /* 0x000fe40000001084 */
                                                                                                                                   /* 0x0000008285807241 */
                                                                                                                                   /* 0x000fe20000001080 */
[----:B------:R-:W-:Y:S01]  /*5ab0*/  IMAD.MOV R136, RZ, RZ, -R136 ;  /* 0x000000ffff887224 */ /* 0x000fe200078e0a88 */
                                                                                                                                   /* 0x0000008986867241 */
                                                                                                                                   /* 0x000fe20000001084 */
[----:B------:R-:W-:Y:S01]  /*5ad0*/  IMAD.SHL.U32 R132, R129, 0x2, RZ ;  /* 0x0000000281847824 */ /* 0x000fe200078e00ff */
[----:B------:R-:W-:Y:S01]  /*5ae0*/  LOP3.LUT R133, R75, 0x3e, RZ, 0xc0, !PT ;  /* 0x0000003e4b857812 */ /* 0x000fe200078ec0ff */
[----:B------:R-:W-:Y:S01]  /*5af0*/  HMUL2 R75, R128, c[0x0] [0x180] ;  /* 0x00006000804b7a32 */ /* 0x000fe20000000000 */
                                                                                                                                   /* 0x4040004d4d827241 */
                                                                                                                                   /* 0x000fe20000020050 */
[----:B------:R-:W-:Y:S01]  /*5b10*/  HMUL2 R134, R134, c[0x0] [0x180] ;  /* 0x0000600086867a32 */ /* 0x000fe20000000000 */
[----:B------:R-:W-:-:S02]  /*5b20*/  SHF.L.U64.HI R145, R54, R133, RZ ;  /* 0x0000008536917219 */ /* 0x000fc400000102ff */
[----:B------:R-:W-:Y:S02]  /*5b30*/  LOP3.LUT R128, R47, 0x7ffff, R136, 0x78, !PT ;  /* 0x0007ffff2f807812 */ /* 0x000fe400078e7888 */
[----:B------:R-:W-:Y:S02]  /*5b40*/  LOP3.LUT R135, R132, 0x3e, RZ, 0xc0, !PT ;  /* 0x0000003e84877812 */ /* 0x000fe400078ec0ff */
[----:B------:R-:W-:Y:S02]  /*5b50*/  LOP3.LUT R82, R139, 0xf8000000, R82, 0xe2, !PT ;  /* 0xf80000008b527812 */ /* 0x000fe400078ee252 */
[----:B------:R-:W-:Y:S02]  /*5b60*/  LOP3.LUT R145, R130, R145, RZ, 0xfc, !PT ;  /* 0x0000009182917212 */ /* 0x000fe400078efcff */
[----:B------:R-:W-:Y:S02]  /*5b70*/  HMNMX2 R47, |R75|, 65504, 65504, PT ;  /* 0x7bff7bff4b2f7840 */ /* 0x000fe40003800200 */
[----:B------:R-:W-:-:S02]  /*5b80*/  HMNMX2 R75, |R134|, 65504, 65504, PT ;  /* 0x7bff7bff864b7840 */ /* 0x000fc40003800200 */
                                                                                                                                   /* 0x4040004d4d827241 */
                                                                                                                                   /* 0x040fe40000000050 */
[C---:B------:R-:W-:Y:S02]  /*5ba0*/  SHF.L.U32 R139, R54.reuse, R133, RZ ;  /* 0x00000085368b7219 */ /* 0x040fe400000006ff */
                                                                                                                                   /* 0x4040004d4d857241 */
                                                                                                                                   /* 0x140fe40000000080 */
[C---:B------:R-:W-:Y:S02]  /*5bc0*/  SHF.L.U32 R134, R54.reuse, R135, RZ ;  /* 0x0000008736867219 */ /* 0x040fe400000006ff */
                                                                                                                                   /* 0x4040004d4d847241 */
                                                                                                                                   /* 0x000fe40000020080 */
[----:B------:R-:W-:-:S02]  /*5be0*/  SHF.L.U64.HI R137, R54, R135, RZ ;  /* 0x0000008736897219 */ /* 0x000fc400000102ff */
[----:B------:R-:W-:Y:S02]  /*5bf0*/  LOP3.LUT R77, R130, R139, RZ, 0xfc, !PT ;  /* 0x0000008b824d7212 */ /* 0x000fe400078efcff */
[----:B------:R-:W-:Y:S02]  /*5c00*/  LOP3.LUT R130, R47, 0x80008000, RZ, 0xfc, !PT ;  /* 0x800080002f827812 */ /* 0x000fe400078efcff */
[----:B------:R-:W-:Y:S02]  /*5c10*/  LOP3.LUT R133, R133, R134, RZ, 0xfc, !PT ;  /* 0x0000008685857212 */ /* 0x000fe400078efcff */
[----:B------:R-:W-:Y:S02]  /*5c20*/  LOP3.LUT R146, R75, 0x80008000, RZ, 0xfc, !PT ;  /* 0x800080004b927812 */ /* 0x000fe400078efcff */
[----:B------:R-:W-:Y:S02]  /*5c30*/  LOP3.LUT R135, R132, R137, RZ, 0xfc, !PT ;  /* 0x0000008984877212 */ /* 0x000fe400078efcff */
                                                                                                                                   /* 0x000000822f897241 */
                                                                                                                                   /* 0x000fc4000000004d */
                                                                                                                                   /* 0x000000924b937241 */
                                                                                                                                   /* 0x0c0fe40000000085 */
                                                                                                                                   /* 0x000000924b847241 */
                                                                                                                                   /* 0x1c0fe20000000087 */
[----:B------:R-:W-:Y:S01]  /*5c70*/  HADD2 R116, R116, R137 ;  /* 0x0000008974747230 */ /* 0x000fe20000000000 */
                                                                                                                                   /* 0x000000924b877241 */
                                                                                                                                   /* 0x000fe20000008087 */
[----:B------:R-:W-:Y:S01]  /*5c90*/  HADD2 R112, R112, R147 ;  /* 0x0000009370707230 */ /* 0x000fe20000000000 */
                                                                                                                                   /* 0x000000822f887241 */
                                                                                                                                   /* 0x000fe2000000804d */
[----:B------:R-:W-:Y:S01]  /*5cb0*/  HADD2 R131, R131, R132 ;  /* 0x0000008483837230 */ /* 0x000fe20000000000 */
                                                                                                                                   /* 0x000000924b947241 */
                                                                                                                                   /* 0x000fe20000008085 */
[----:B------:R-:W-:Y:S01]  /*5cd0*/  HADD2 R135, R78.H0_H0, R135.H0_H0 ;  /* 0x200000874e877230 */ /* 0x000fe20000000800 */
[C-C-:B------:R-:W-:Y:S01]  /*5ce0*/  PRMT R78, R116.reuse, 0x5410, R112.reuse ;  /* 0x00005410744e7816 */ /* 0x140fe20000000070 */
[----:B------:R-:W-:Y:S01]  /*5cf0*/  HADD2 R115, R115, R136 ;  /* 0x0000008873737230 */ /* 0x000fe20000000000 */
                                                                                                                                   /* 0x000000822f8b7241 */
                                                                                                                                   /* 0x000fe2000001004d */
[----:B------:R-:W-:Y:S01]  /*5d10*/  HADD2 R111, R111, R148 ;  /* 0x000000946f6f7230 */ /* 0x000fe20000000000 */
                                                                                                                                   /* 0x000000924b957241 */
                                                                                                                                   /* 0x000fe20000010085 */
[----:B------:R0:W-:Y:S01]  /*5d30*/  STS [R87], R78 ;  /* 0x0000004e57007388 */ /* 0x0001e20000000800 */
                                                                                                                                   /* 0x000000822f8a7241 */
                                                                                                                                   /* 0x000fe2000001804d */
[----:B------:R-:W-:Y:S01]  /*5d50*/  HADD2 R114, R114, R139 ;  /* 0x0000008b72727230 */ /* 0x000fe20000000000 */
                                                                                                                                   /* 0x000000924b967241 */
                                                                                                                                   /* 0x000fe20000018085 */
[----:B------:R-:W-:Y:S01]  /*5d70*/  HADD2 R110, R110, R149 ;  /* 0x000000956e6e7230 */ /* 0x000fe20000000000 */
[----:B------:R-:W-:Y:S01]  /*5d80*/  PRMT R112, R116, 0x7632, R112 ;  /* 0x0000763274707816 */ /* 0x000fe20000000070 */
[----:B------:R-:W-:Y:S01]  /*5d90*/  HADD2 R113, R113, R138 ;  /* 0x0000008a71717230 */ /* 0x000fe20000000000 */
                                                                                                                                   /* 0x000000822f8d7241 */
                                                                                                                                   /* 0x000fe2000002004d */
[----:B------:R-:W-:Y:S01]  /*5db0*/  HADD2 R73, R73, R150 ;  /* 0x0000009649497230 */ /* 0x000fe20000000000 */
                                                                                                                                   /* 0x000000924b867241 */
                                                                                                                                   /* 0x000fe20000020085 */
[----:B------:R-:W-:Y:S01]  /*5dd0*/  STS [R89], R112 ;  /* 0x0000007059007388 */ /* 0x000fe20000000800 */
[C-C-:B0-----:R-:W-:Y:S01]  /*5de0*/  PRMT R78, R115.reuse, 0x5410, R111.reuse ;  /* 0x00005410734e7816 */ /* 0x141fe2000000006f */
[----:B------:R-:W-:Y:S01]  /*5df0*/  HADD2 R120, R120, R141 ;  /* 0x0000008d78787230 */ /* 0x000fe20000000000 */
[----:B------:R-:W-:Y:S01]  /*5e00*/  PRMT R111, R115, 0x7632, R111 ;  /* 0x00007632736f7816 */ /* 0x000fe2000000006f */
[----:B------:R-:W-:Y:S01]  /*5e10*/  HADD2 R117, R117, R134 ;  /* 0x0000008675757230 */ /* 0x000fe20000000000 */
                                                                                                                                   /* 0x000000822f8c7241 */
                                                                                                                                   /* 0x1c0fe2000002804d */
[----:B------:R0:W-:Y:S01]  /*5e30*/  STS [R93], R78 ;  /* 0x0000004e5d007388 */ /* 0x0001e20000000800 */
                                                                                                                                   /* 0x000000822f8e7241 */
                                                                                                                                   /* 0x000fc4000003004d */
                                                                                                                                   /* 0x000000822f907241 */
                                                                                                                                   /* 0x000fe2000003804d */
[----:B------:R-:W-:Y:S01]  /*5e60*/  STS [R92], R111 ;  /* 0x0000006f5c007388 */ /* 0x000fe20000000800 */
                                                                                                                                   /* 0x000000924b4d7241 */
                                                                                                                                   /* 0x000fe20000028085 */
[----:B------:R-:W-:Y:S01]  /*5e80*/  HADD2 R121, R121, R140 ;  /* 0x0000008c79797230 */ /* 0x000fe20000000000 */
[C-C-:B------:R-:W-:Y:S01]  /*5e90*/  PRMT R87, R113.reuse, 0x5410, R73.reuse ;  /* 0x0000541071577816 */ /* 0x140fe20000000049 */
[----:B------:R-:W-:Y:S01]  /*5ea0*/  HADD2 R123, R123, R142 ;  /* 0x0000008e7b7b7230 */ /* 0x000fe20000000000 */
[----:B------:R-:W-:Y:S01]  /*5eb0*/  PRMT R73, R113, 0x7632, R73 ;  /* 0x0000763271497816 */ /* 0x000fe20000000049 */
[----:B------:R-:W-:Y:S01]  /*5ec0*/  HADD2 R77, R118, R77 ;  /* 0x0000004d764d7230 */ /* 0x000fe20000000000 */
[C-C-:B0-----:R-:W-:Y:S01]  /*5ed0*/  PRMT R78, R114.reuse, 0x5410, R110.reuse ;  /* 0x00005410724e7816 */ /* 0x141fe2000000006e */
[----:B------:R-:W-:Y:S01]  /*5ee0*/  HADD2 R125, R125, R144 ;  /* 0x000000907d7d7230 */ /* 0x000fe20000000000 */
[----:B------:R-:W-:-:S02]  /*5ef0*/  PRMT R110, R114, 0x7632, R110 ;  /* 0x00007632726e7816 */ /* 0x000fc4000000006e */
                                                                                                                                   /* 0x000000822f8f7241 */
                                                                                                                                   /* 0x1c0fe20000000091 */
[----:B------:R0:W-:Y:S01]  /*5f10*/  STS [R91], R78 ;  /* 0x0000004e5b007388 */ /* 0x0001e20000000800 */
                                                                                                                                   /* 0x000000822f917241 */
                                                                                                                                   /* 0x000fe40000008091 */
                                                                                                                                   /* 0x000000924b827241 */
                                                                                                                                   /* 0x1c0fe20000030085 */
[----:B------:R-:W-:Y:S01]  /*5f40*/  STS [R90], R110 ;  /* 0x0000006e5a007388 */ /* 0x000fe20000000800 */
                                                                                                                                   /* 0x000000924b857241 */
                                                                                                                                   /* 0x000fe20000038085 */
[----:B------:R-:W-:Y:S01]  /*5f60*/  HADD2 R124, R124, R143 ;  /* 0x0000008f7c7c7230 */ /* 0x000fe20000000000 */
[----:B------:R-:W-:Y:S01]  /*5f70*/  LOP3.LUT R89, R85, 0xf8000000, R86, 0xe2, !PT ;  /* 0xf800000055597812 */ /* 0x000fe200078ee256 */
[----:B------:R-:W-:Y:S01]  /*5f80*/  STS [R94], R87 ;  /* 0x000000575e007388 */ /* 0x000fe20000000800 */
[----:B------:R-:W-:Y:S01]  /*5f90*/  HADD2 R119, R119, R130 ;  /* 0x0000008277777230 */ /* 0x000fe20000000000 */
[C-C-:B0-----:R-:W-:Y:S01]  /*5fa0*/  PRMT R78, R121.reuse, 0x5410, R77.reuse ;  /* 0x00005410794e7816 */ /* 0x141fe2000000004d */
[----:B------:R-:W-:Y:S01]  /*5fb0*/  HADD2 R122, R122, R133 ;  /* 0x000000857a7a7230 */ /* 0x000fe20000000000 */
[----:B------:R0:W-:Y:S01]  /*5fc0*/  STS [R95], R73 ;  /* 0x000000495f007388 */ /* 0x0001e20000000800 */
[----:B------:R-:W-:Y:S01]  /*5fd0*/  PRMT R77, R121, 0x7632, R77 ;  /* 0x00007632794d7816 */ /* 0x000fe2000000004d */
[----:B------:R-:W-:-:S05]  /*5fe0*/  HADD2 R126, R126.H0_H0, R145.H0_H0 ;  /* 0x200000917e7e7230 */ /* 0x000fca0000000800 */
[----:B------:R-:W-:Y:S02]  /*5ff0*/  PRMT R126, R126, 0x5410, R135 ;  /* 0x000054107e7e7816 */ /* 0x000fe40000000087 */
[C-C-:B0-----:R-:W-:Y:S02]  /*6000*/  PRMT R73, R120.reuse, 0x5410, R117.reuse ;  /* 0x0000541078497816 */ /* 0x141fe40000000075 */
[----:B------:R-:W-:-:S03]  /*6010*/  PRMT R117, R120, 0x7632, R117 ;  /* 0x0000763278757816 */ /* 0x000fc60000000075 */
[----:B------:R0:W-:Y:S04]  /*6020*/  STS [R96], R73 ;  /* 0x0000004960007388 */ /* 0x0001e80000000800 */
[----:B------:R-:W-:Y:S04]  /*6030*/  STS [R97], R117 ;  /* 0x0000007561007388 */ /* 0x000fe80000000800 */
[----:B------:R1:W-:Y:S01]  /*6040*/  STS [R99], R78 ;  /* 0x0000004e63007388 */ /* 0x0003e20000000800 */
[----:B0-----:R-:W-:-:S03]  /*6050*/  PRMT R73, R123, 0x5410, R119 ;  /* 0x000054107b497816 */ /* 0x001fc60000000077 */
[----:B------:R0:W-:Y:S01]  /*6060*/  STS [R98], R77 ;  /* 0x0000004d62007388 */ /* 0x0001e20000000800 */
[----:B------:R-:W-:-:S03]  /*6070*/  PRMT R119, R123, 0x7632, R119 ;  /* 0x000076327b777816 */ /* 0x000fc60000000077 */
[----:B------:R2:W-:Y:S01]  /*6080*/  STS [R104], R73 ;  /* 0x0000004968007388 */ /* 0x0005e20000000800 */
[----:B-1----:R-:W-:-:S03]  /*6090*/  PRMT R78, R125, 0x5410, R122 ;  /* 0x000054107d4e7816 */ /* 0x002fc6000000007a */
[----:B------:R-:W-:Y:S01]  /*60a0*/  STS [R103], R119 ;  /* 0x0000007767007388 */ /* 0x000fe20000000800 */
[----:B------:R-:W-:Y:S01]  /*60b0*/  PRMT R122, R125, 0x7632, R122 ;  /* 0x000076327d7a7816 */ /* 0x000fe2000000007a */
[----:B0-----:R-:W-:Y:S02]  /*60c0*/  IMAD.MOV.U32 R77, RZ, RZ, c[0x0][0x1ac] ;  /* 0x00006b00ff4d7624 */ /* 0x001fe400078e00ff */
[----:B------:R0:W-:Y:S01]  /*60d0*/  STS [R101], R78 ;  /* 0x0000004e65007388 */ /* 0x0001e20000000800 */
[----:B--2---:R-:W-:Y:S02]  /*60e0*/  IMAD.SHL.U32 R73, R102, 0x8000000, RZ ;  /* 0x0800000066497824 */ /* 0x004fe400078e00ff */
[----:B------:R-:W-:Y:S01]  /*60f0*/  ISETP.NE.AND P1, PT, R77, 0x4, PT ;  /* 0x000000044d00780c */ /* 0x000fe20003f25270 */
[----:B------:R-:W-:Y:S02]  /*6100*/  STS [R100], R122 ;  /* 0x0000007a64007388 */ /* 0x000fe40000000800 */
[----:B------:R-:W-:Y:S01]  /*6110*/  LOP3.LUT R102, R73, 0xf8000000, R108, 0xe2, !PT ;  /* 0xf800000049667812 */ /* 0x000fe200078ee26c */
[----:B------:R-:W-:Y:S01]  /*6120*/  IMAD.SHL.U32 R73, R129, 0x8000000, RZ ;  /* 0x0800000081497824 */ /* 0x000fe200078e00ff */
[----:B0-----:R-:W-:-:S02]  /*6130*/  PRMT R78, R124, 0x5410, R131 ;  /* 0x000054107c4e7816 */ /* 0x001fc40000000083 */
[----:B------:R-:W-:Y:S02]  /*6140*/  PRMT R131, R124, 0x7632, R131 ;  /* 0x000076327c837816 */ /* 0x000fe40000000083 */
[----:B------:R-:W-:Y:S01]  /*6150*/  LOP3.LUT R73, R73, 0xf8000000, R128, 0xe2, !PT ;  /* 0xf800000049497812 */ /* 0x000fe200078ee280 */
[----:B------:R-:W-:Y:S04]  /*6160*/  STS [R109], R78 ;  /* 0x0000004e6d007388 */ /* 0x000fe80000000800 */
[----:B------:R-:W-:Y:S04]  /*6170*/  STS [R105], R131 ;  /* 0x0000008369007388 */ /* 0x000fe80000000800 */
[----:B------:R0:W-:Y:S02]  /*6180*/  STS [R51], R126 ;  /* 0x0000007e33007388 */ /* 0x0001e40000000800 */
[----:B0-----:R-:W-:-:S05]  /*6190*/  IMAD.SHL.U32 R51, R127, 0x8000000, RZ ;  /* 0x080000007f337824 */ /* 0x001fca00078e00ff */
[----:B------:R-:W-:Y:S01]  /*61a0*/  LOP3.LUT R51, R51, 0xf8000000, R80, 0xe2, !PT ;  /* 0xf800000033337812 */ /* 0x000fe200078ee250 */
[----:B------:R-:W-:Y:S06]  /*61b0*/  BAR.SYNC 0x0 ;  /* 0x0000000000007b1d */ /* 0x000fec0000000000 */
[----:B------:R-:W-:Y:S05]  /*61c0*/  @!P1 BRA `(.L_x_90) ;  /* 0x0000991000009947 */ /* 0x000fea0003800000 */
[C---:B------:R-:W-:Y:S01]  /*61d0*/  HSET2.BF.GE.AND R78, R3.reuse.H0_H0, c[0x0] [0x3b0], PT ;  /* 0x0000ec00034e7633 */ /* 0x040fe20003806880 */
[----:B------:R-:W-:Y:S01]  /*61e0*/  IMAD.MOV.U32 R81, RZ, RZ, c[0x0][0x3b4] ;  /* 0x0000ed00ff517624 */ /* 0x000fe200078e00ff */
[----:B------:R-:W-:Y:S01]  /*61f0*/  HSET2.BF.GE.AND R80, R3.H0_H0, c[0x0] [0x3bc], PT ;  /* 0x0000ef0003507633 */ /* 0x000fe20003806880 */
[----:B------:R-:W-:Y:S01]  /*6200*/  IMAD.MOV.U32 R87, RZ, RZ, c[0x0][0x3b8] ;  /* 0x0000ee00ff577624 */ /* 0x000fe200078e00ff */
[----:B------:R-:W-:Y:S01]  /*6210*/  LOP3.LUT R88, R45, 0x80008000, RZ, 0xfc, !PT ;  /* 0x800080002d587812 */ /* 0x000fe200078efcff */
[--C-:B------:R-:W-:Y:S01]  /*6220*/  HFMA2 R78, -R78, c[0x0] [0x190].H0_H0, R6.reuse.H0_H0 ;  /* 0x200064004e4e7a31 */ /* 0x100fe20000040106 */
[----:B------:R-:W-:Y:S01]  /*6230*/  IMAD.MOV.U32 R86, RZ, RZ, c[0x0][0x3c0] ;  /* 0x0000f000ff567624 */ /* 0x000fe200078e00ff */
[----:B------:R-:W-:Y:S01]  /*6240*/  HFMA2 R85, -R80, c[0x0] [0x190].H0_H0, R6.H0_H0 ;  /* 0x2000640050557a31 */ /* 0x000fe20000040106 */
[----:B------:R-:W-:-:S02]  /*6250*/  LOP3.LUT R90, R43, 0xffff, RZ, 0xc0, !PT ;  /* 0x0000ffff2b5a7812 */ /* 0x000fc400078ec0ff */
[C---:B------:R-:W-:Y:S01]  /*6260*/  IDP.2A.LO.S16.S8 R80, R78.reuse, c[0x2][0x0], R81 ;  /* 0x008000004e507a26 */ /* 0x040fe20000001651 */
[----:B------:R-:W-:Y:S01]  /*6270*/  SHF.R.U32.HI R91, RZ, 0x10, R43 ;  /* 0x00000010ff5b7819 */ /* 0x000fe2000001162b */
[----:B------:R-:W-:Y:S01]  /*6280*/  IDP.2A.HI.S16.S8 R81, R78, c[0x2][0x4], R87 ;  /* 0x008001004e517a26 */ /* 0x000fe20000003657 */
                                                                                                                                   /* 0x000000582d587241 */
                                                                                                                                   /* 0x000fe2000000005a */
[----:B------:R-:W-:Y:S01]  /*62a0*/  IDP.2A.LO.S16.S8 R85, R85, c[0x2][0x0], R86 ;  /* 0x0080000055557a26 */ /* 0x000fe20000001656 */
[----:B------:R-:W-:Y:S01]  /*62b0*/  LDS R78, [R80] ;  /* 0x00000000504e7984 */ /* 0x000fe20000000800 */
[----:B------:R-:W-:-:S03]  /*62c0*/  LOP3.LUT R43, R44, 0x80008000, RZ, 0xfc, !PT ;  /* 0x800080002c2b7812 */ /* 0x000fc600078efcff */
[----:B------:R-:W0:Y:S01]  /*62d0*/  LDS R87, [R81] ;  /* 0x0000000051577984 */ /* 0x000e220000000800 */
                                                                                                                                   /* 0x0000002b2c2b7241 */
                                                                                                                                   /* 0x000fc6000000005b */
[----:B------:R-:W1:Y:S01]  /*62f0*/  LDS R86, [R85] ;  /* 0x0000000055567984 */ /* 0x000e620000000800 */
[C-C-:B0-----:R-:W-:Y:S02]  /*6300*/  PRMT R45, R78.reuse, 0x5410, R87.reuse ;  /* 0x000054104e2d7816 */ /* 0x141fe40000000057 */
[----:B------:R-:W-:Y:S02]  /*6310*/  PRMT R78, R78, 0x7632, R87 ;  /* 0x000076324e4e7816 */ /* 0x000fe40000000057 */
[C---:B-1----:R-:W-:Y:S01]  /*6320*/  PRMT R79, R86.reuse, 0x7610, R79 ;  /* 0x00007610564f7816 */ /* 0x042fe2000000004f */
[----:B------:R-:W-:Y:S02]  /*6330*/  HADD2 R88, R45, -R88 ;  /* 0x800000582d587230 */ /* 0x000fe40000000000 */
[----:B------:R-:W-:Y:S01]  /*6340*/  HADD2 R87, R78, -R43 ;  /* 0x8000002b4e577230 */ /* 0x000fe20000000000 */
[----:B------:R-:W-:Y:S01]  /*6350*/  PRMT R86, R86, 0x7632, R79 ;  /* 0x0000763256567816 */ /* 0x000fe2000000004f */
[----:B------:R-:W-:Y:S01]  /*6360*/  IMAD.MOV.U32 R78, RZ, RZ, 0x28a028a ;  /* 0x028a028aff4e7424 */ /* 0x000fe200078e00ff */
                                                                                                                                   /* 0x0000004f582b7241 */
                                                                                                                                   /* 0x000fc400000003ff */
                                                                                                                                   /* 0x00000056575b7241 */
                                                                                                                                   /* 0x0c0fe400000003ff */
[----:B------:R-:W0:Y:S01]  /*6390*/  POPC R44, R43 ;  /* 0x0000002b002c7309 */ /* 0x000e220000000000 */
                                                                                                                                   /* 0x0000005657557242 */
                                                                                                                                   /* 0x000fc800000017ff */
                                                                                                                                   /* 0x0000005657567241 */
                                                                                                                                   /* 0x000fc60000001055 */
[----:B------:R-:W1:Y:S02]  /*63c0*/  POPC R45, R91 ;  /* 0x0000005b002d7309 */ /* 0x000e640000000000 */
[----:B------:R-:W-:Y:S01]  /*63d0*/  HMUL2 R86, R86, c[0x0] [0x180] ;  /* 0x0000600056567a32 */ /* 0x000fe20000000000 */
[----:B0-----:R-:W-:-:S04]  /*63e0*/  LOP3.LUT R44, R44, 0x1, RZ, 0xc0, !PT ;  /* 0x000000012c2c7812 */ /* 0x001fc800078ec0ff */
[----:B------:R-:W-:Y:S02]  /*63f0*/  ISETP.NE.U32.AND P1, PT, R44, 0x1, PT ;  /* 0x000000012c00780c */ /* 0x000fe40003f25070 */
                                                                                                                                   /* 0x0000004f582c7242 */
                                                                                                                                   /* 0x080fe400000017ff */
[----:B-1----:R-:W-:Y:S02]  /*6410*/  LOP3.LUT R92, R45, 0x1, RZ, 0xc0, !PT ;  /* 0x000000012d5c7812 */ /* 0x002fe400078ec0ff */
[----:B------:R-:W-:Y:S02]  /*6420*/  SEL R90, R78, 0xa820a820, !P1 ;  /* 0xa820a8204e5a7807 */ /* 0x000fe40004800000 */
                                                                                                                                   /* 0x0000004f582d7241 */
                                                                                                                                   /* 0x000fe2000000102c */
[----:B------:R-:W-:Y:S01]  /*6440*/  IMAD.SHL.U32 R44, R44, 0x2, RZ ;  /* 0x000000022c2c7824 */ /* 0x000fe200078e00ff */
[----:B------:R-:W-:Y:S01]  /*6450*/  ISETP.NE.U32.AND P1, PT, R92, 0x1, PT ;  /* 0x000000015c00780c */ /* 0x000fe20003f25070 */
[----:B------:R-:W-:Y:S01]  /*6460*/  IMAD.SHL.U32 R92, R85, 0x2, RZ ;  /* 0x00000002555c7824 */ /* 0x000fe200078e00ff */
                                                                                                                                   /* 0x4040005a5a2b7241 */
                                                                                                                                   /* 0x000fe2000000002b */
[----:B------:R-:W-:Y:S01]  /*6480*/  HMUL2 R45, R45, c[0x0] [0x180] ;  /* 0x000060002d2d7a32 */ /* 0x000fe20000000000 */
[----:B------:R-:W-:-:S02]  /*6490*/  LOP3.LUT R85, R44, 0x1e, RZ, 0xc0, !PT ;  /* 0x0000001e2c557812 */ /* 0x000fc400078ec0ff */
[----:B------:R-:W-:Y:S02]  /*64a0*/  SEL R90, R78, 0xa820a820, !P1 ;  /* 0xa820a8204e5a7807 */ /* 0x000fe40004800000 */
[----:B------:R-:W-:Y:S02]  /*64b0*/  LOP3.LUT R93, R92, 0x1e, RZ, 0xc0, !PT ;  /* 0x0000001e5c5d7812 */ /* 0x000fe400078ec0ff */
[----:B------:R-:W-:Y:S02]  /*64c0*/  HMNMX2 R44, |R86|, 65504, 65504, PT ;  /* 0x7bff7bff562c7840 */ /* 0x000fe40003800200 */
[----:B------:R-:W-:Y:S02]  /*64d0*/  SHF.L.U32 R86, R54, R85, RZ ;  /* 0x0000005536567219 */ /* 0x000fe400000006ff */
[----:B------:R-:W-:Y:S02]  /*64e0*/  HMNMX2 R45, |R45|, 65504, 65504, PT ;  /* 0x7bff7bff2d2d7840 */ /* 0x000fe40003800200 */
                                                                                                                                   /* 0x4040005a5a5a7241 */
                                                                                                                                   /* 0x000fc4000000005b */
[----:B------:R-:W-:Y:S02]  /*6500*/  SHF.L.U32 R93, R54, R93, RZ ;  /* 0x0000005d365d7219 */ /* 0x000fe400000006ff */
[----:B------:R-:W-:Y:S02]  /*6510*/  LOP3.LUT R86, R43, R86, RZ, 0xfc, !PT ;  /* 0x000000562b567212 */ /* 0x000fe400078efcff */
[----:B------:R-:W-:Y:S02]  /*6520*/  LOP3.LUT R93, R90, R93, RZ, 0xfc, !PT ;  /* 0x0000005d5a5d7212 */ /* 0x000fe400078efcff */
[C---:B------:R-:W-:Y:S02]  /*6530*/  LOP3.LUT R85, R44.reuse, 0x80008000, RZ, 0xfc, !PT ;  /* 0x800080002c557812 */ /* 0x040fe400078efcff */
[----:B------:R-:W-:Y:S02]  /*6540*/  LOP3.LUT R43, R45, 0x80008000, RZ, 0xfc, !PT ;  /* 0x800080002d2b7812 */ /* 0x000fe400078efcff */
                                                                                                                                   /* 0x000000552c5a7241 */
                                                                                                                                   /* 0x000fc4000000005d */
                                                                                                                                   /* 0x0000002b2d2b7241 */
                                                                                                                                   /* 0x000fe40000000056 */
[----:B------:R-:W-:Y:S01]  /*6570*/  ISETP.NE.AND P1, PT, R77, 0x5, PT ;  /* 0x000000054d00780c */ /* 0x000fe20003f25270 */
[----:B------:R-:W-:Y:S01]  /*6580*/  HADD2 R87, R87, R90 ;  /* 0x0000005a57577230 */ /* 0x000fe20000000000 */
[----:B------:R-:W-:Y:S01]  /*6590*/  LOP3.LUT R86, R86, 0xffff, RZ, 0xc0, !PT ;  /* 0x0000ffff56567812 */ /* 0x000fe200078ec0ff */
[----:B------:R-:W-:-:S05]  /*65a0*/  HADD2 R43, R88, R43 ;  /* 0x0000002b582b7230 */ /* 0x000fca0000000000 */
[C-C-:B------:R-:W-:Y:S02]  /*65b0*/  PRMT R85, R43.reuse, 0x5410, R87.reuse ;  /* 0x000054102b557816 */ /* 0x140fe40000000057 */
[----:B------:R-:W-:Y:S02]  /*65c0*/  PRMT R87, R43, 0x7632, R87 ;  /* 0x000076322b577816 */ /* 0x000fe40000000057 */
[----:B------:R-:W-:Y:S01]  /*65d0*/  PRMT R43, R93, 0x1054, R86 ;  /* 0x000010545d2b7816 */ /* 0x000fe20000000056 */
        /* <DEDUP_REMOVED lines=13> */
[----:B------:R-:W-:Y:S01]  /*66b0*/  SHF.R.U32.HI R101, RZ, 0x10, R40 ;  /* 0x00000010ff657819 */ /* 0x000fe20000011628 */
[C---:B------:R-:W-:Y:S01]  /*66c0*/  IDP.2A.LO.S16.S8 R80, R81.reuse, c[0x2][0x0], R88 ;  /* 0x0080000051507a26 */ /* 0x040fe20000001658 */
[--C-:B------:R-:W-:Y:S01]  /*66d0*/  HFMA2 R88, -R85, c[0x0] [0x190].H0_H0, R6.reuse.H0_H0 ;  /* 0x2000640055587a31 */ /* 0x100fe20000040106 */
[----:B------:R-:W-:Y:S01]  /*66e0*/  IDP.2A.HI.S16.S8 R81, R81, c[0x2][0x4], R90 ;  /* 0x0080010051517a26 */ /* 0x000fe2000000365a */
[----:B------:R-:W-:Y:S01]  /*66f0*/  HFMA2 R90, -R86, c[0x0] [0x190].H0_H0, R6.H0_H0 ;  /* 0x20006400565a7a31 */ /* 0x000fe20000040106 */
[----:B------:R-:W-:Y:S01]  /*6700*/  IMAD.MOV.U32 R86, RZ, RZ, c[0x0][0x3f0] ;  /* 0x0000fc00ff567624 */ /* 0x000fe200078e00ff */
[C---:B------:R-:W-:Y:S01]  /*6710*/  LOP3.LUT R100, R41.reuse, 0x80008000, RZ, 0xfc, !PT ;  /* 0x8000800029647812 */ /* 0x040fe200078efcff */
[----:B------:R-:W-:Y:S01]  /*6720*/  IMAD.MOV.U32 R97, RZ, RZ, c[0x0][0x3e4] ;  /* 0x0000f900ff617624 */ /* 0x000fe200078e00ff */
[----:B------:R-:W-:Y:S01]  /*6730*/  LOP3.LUT R40, R40, 0xffff, RZ, 0xc0, !PT ;  /* 0x0000ffff28287812 */ /* 0x000fe200078ec0ff */
[----:B------:R-:W-:Y:S01]  /*6740*/  IMAD.MOV.U32 R93, RZ, RZ, c[0x0][0x3d8] ;  /* 0x0000f600ff5d7624 */ /* 0x000fe200078e00ff */
                                                                                                                                   /* 0x00000064296b7241 */
                                                                                                                                   /* 0x1c0fe20000018065 */
[----:B------:R-:W-:Y:S01]  /*6760*/  IMAD.MOV.U32 R99, RZ, RZ, c[0x0][0x3e8] ;  /* 0x0000fa00ff637624 */ /* 0x000fe200078e00ff */
                                                                                                                                   /* 0x0000006429677241 */
                                                                                                                                   /* 0x1c0fe20000000065 */
[----:B------:R-:W-:Y:S01]  /*6780*/  IMAD.MOV.U32 R95, RZ, RZ, c[0x0][0x3dc] ;  /* 0x0000f700ff5f7624 */ /* 0x000fe200078e00ff */
                                                                                                                                   /* 0x0000006429687241 */
                                                                                                                                   /* 0x180fe20000008065 */
[----:B------:R-:W-:Y:S01]  /*67a0*/  IDP.2A.LO.S16.S8 R85, R87, c[0x2][0x0], R86 ;  /* 0x0080000057557a26 */ /* 0x000fe20000001656 */
                                                                                                                                   /* 0x0000006429697241 */
                                                                                                                                   /* 0x000fe20000010065 */
[----:B------:R-:W-:Y:S01]  /*67c0*/  IDP.2A.HI.S16.S8 R91, R87, c[0x2][0x4], R92 ;  /* 0x00800100575b7a26 */ /* 0x000fe2000000365c */
[----:B------:R-:W-:Y:S01]  /*67d0*/  PRMT R107, R107, 0x5410, RZ ;  /* 0x000054106b6b7816 */ /* 0x000fe200000000ff */
[----:B------:R-:W-:Y:S01]  /*67e0*/  IDP.2A.LO.S16.S8 R87, R90, c[0x2][0x0], R97 ;  /* 0x008000005a577a26 */ /* 0x000fe20000001661 */
[----:B------:R-:W-:Y:S01]  /*67f0*/  LDS R92, [R80] ;  /* 0x00000000505c7984 */ /* 0x000fe20000000800 */
[----:B------:R-:W-:-:S02]  /*6800*/  IDP.2A.LO.S16.S8 R86, R88, c[0x2][0x0], R93 ;  /* 0x0080000058567a26 */ /* 0x000fc4000000165d */
[----:B------:R-:W-:Y:S01]  /*6810*/  IDP.2A.HI.S16.S8 R90, R90, c[0x2][0x4], R99 ;  /* 0x008001005a5a7a26 */ /* 0x000fe20000003663 */
[----:B------:R-:W0:Y:S01]  /*6820*/  LDS R93, [R81] ;  /* 0x00000000515d7984 */ /* 0x000e220000000800 */
[----:B------:R-:W-:Y:S01]  /*6830*/  IDP.2A.HI.S16.S8 R88, R88, c[0x2][0x4], R95 ;  /* 0x0080010058587a26 */ /* 0x000fe2000000365f */
[C---:B------:R-:W-:Y:S02]  /*6840*/  LOP3.LUT R99, R42.reuse, 0x80008000, RZ, 0xfc, !PT ;  /* 0x800080002a637812 */ /* 0x040fe400078efcff */
[----:B------:R-:W-:Y:S02]  /*6850*/  LDS R91, [R91] ;  /* 0x000000005b5b7984 */ /* 0x000fe40000000800 */
                                                                                                                                   /* 0x000000632a297241 */
                                                                                                                                   /* 0x1c0fe40000000028 */
[----:B------:R-:W1:Y:S01]  /*6870*/  LDS R98, [R85] ;  /* 0x0000000055627984 */ /* 0x000e620000000800 */
                                                                                                                                   /* 0x000000632a647241 */
                                                                                                                                   /* 0x000fc40000008028 */
                                                                                                                                   /* 0x000000632a657241 */
                                                                                                                                   /* 0x1c0fe20000010028 */
[----:B------:R-:W-:Y:S01]  /*68a0*/  LDS R96, [R87] ;  /* 0x0000000057607984 */ /* 0x000fe20000000800 */
                                                                                                                                   /* 0x000000632a287241 */
                                                                                                                                   /* 0x000fc60000018028 */
[----:B------:R-:W2:Y:S01]  /*68c0*/  LDS R97, [R90] ;  /* 0x000000005a617984 */ /* 0x000ea20000000800 */
[----:B------:R-:W-:-:S03]  /*68d0*/  PRMT R42, R40, 0x5410, RZ ;  /* 0x00005410282a7816 */ /* 0x000fc600000000ff */
[----:B------:R-:W-:Y:S04]  /*68e0*/  LDS R94, [R86] ;  /* 0x00000000565e7984 */ /* 0x000fe80000000800 */
[----:B------:R-:W3:Y:S01]  /*68f0*/  LDS R95, [R88] ;  /* 0x00000000585f7984 */ /* 0x000ee20000000800 */
[C-C-:B0-----:R-:W-:Y:S02]  /*6900*/  PRMT R108, R92.reuse, 0x5410, R93.reuse ;  /* 0x000054105c6c7816 */ /* 0x141fe4000000005d */
[----:B------:R-:W-:-:S05]  /*6910*/  PRMT R92, R92, 0x7632, R93 ;  /* 0x000076325c5c7816 */ /* 0x000fca000000005d */
[----:B------:R-:W-:Y:S01]  /*6920*/  HADD2 R93, R92, -R103 ;  /* 0x800000675c5d7230 */ /* 0x000fe20000000000 */
[C-C-:B-1----:R-:W-:Y:S02]  /*6930*/  PRMT R109, R98.reuse, 0x5410, R91.reuse ;  /* 0x00005410626d7816 */ /* 0x142fe4000000005b */
[----:B------:R-:W-:-:S05]  /*6940*/  PRMT R110, R98, 0x7632, R91 ;  /* 0x00007632626e7816 */ /* 0x000fca000000005b */
[----:B------:R-:W-:Y:S01]  /*6950*/  HADD2 R40, R110, -R107 ;  /* 0x8000006b6e287230 */ /* 0x000fe20000000000 */
[C-C-:B--2---:R-:W-:Y:S02]  /*6960*/  PRMT R98, R96.reuse, 0x5410, R97.reuse ;  /* 0x0000541060627816 */ /* 0x144fe40000000061 */
[----:B------:R-:W-:-:S03]  /*6970*/  PRMT R96, R96, 0x7632, R97 ;  /* 0x0000763260607816 */ /* 0x000fc60000000061 */
[----:B------:R-:W-:Y:S02]  /*6980*/  HADD2 R101, R98, -R101 ;  /* 0x8000006562657230 */ /* 0x000fe40000000000 */
[----:B------:R-:W-:Y:S01]  /*6990*/  HADD2 R92, R96, -R105 ;  /* 0x80000069605c7230 */ /* 0x000fe20000000000 */
[C-C-:B---3--:R-:W-:Y:S02]  /*69a0*/  PRMT R91, R94.reuse, 0x7632, R95.reuse ;  /* 0x000076325e5b7816 */ /* 0x148fe4000000005f */
[----:B------:R-:W-:Y:S01]  /*69b0*/  PRMT R99, R94, 0x5410, R95 ;  /* 0x000054105e637816 */ /* 0x000fe2000000005f */
[----:B------:R-:W-:Y:S01]  /*69c0*/  HADD2 R94, R108, -R41 ;  /* 0x800000296c5e7230 */ /* 0x000fe20000000000 */
                                                                                                                                   /* 0x000000285c297241 */
                                                                                                                                   /* 0x000fe200000003ff */
[----:B------:R-:W-:Y:S02]  /*69e0*/  HADD2 R91, R91, -R104 ;  /* 0x800000685b5b7230 */ /* 0x000fe40000000000 */
[----:B------:R-:W-:-:S02]  /*69f0*/  HADD2 R95, R109, -R42 ;  /* 0x8000002a6d5f7230 */ /* 0x000fc40000000000 */
[----:B------:R-:W-:Y:S01]  /*6a00*/  HADD2 R100, R99, -R100 ;  /* 0x8000006463647230 */ /* 0x000fe20000000000 */
                                                                                                                                   /* 0x0000005b5d2a7241 */
                                                                                                                                   /* 0x0c0fe400000003ff */
                                                                                                                                   /* 0x0000005b5d607242 */
                                                                                                                                   /* 0x000fc600000017ff */
[----:B------:R-:W-:Y:S01]  /*6a30*/  IMAD R103, R41, 0x10, R42 ;  /* 0x0000001029677824 */ /* 0x000fe200078e022a */
                                                                                                                                   /* 0x000000645e2a7241 */
                                                                                                                                   /* 0x000fe400000003ff */
                                                                                                                                   /* 0x0000005f65297241 */
                                                                                                                                   /* 0x000fe200000003ff */
[----:B------:R-:W0:Y:S01]  /*6a60*/  POPC R97, R103 ;  /* 0x0000006700617309 */ /* 0x000e220000000000 */
                                                                                                                                   /* 0x000000285c697242 */
                                                                                                                                   /* 0x100fe40000109760 */
                                                                                                                                   /* 0x0000005b5d637241 */
                                                                                                                                   /* 0x000fe20000001060 */
[----:B------:R-:W-:Y:S01]  /*6a90*/  IMAD R41, R41, 0x10, R42 ;  /* 0x0000001029297824 */ /* 0x000fe200078e022a */
                                                                                                                                   /* 0x000000645e2a7242 */
                                                                                                                                   /* 0x000fe400000017ff */
                                                                                                                                   /* 0x000000285c687241 */
                                                                                                                                   /* 0x000fe20000009069 */
[----:B------:R-:W1:Y:S01]  /*6ac0*/  POPC R98, R41 ;  /* 0x0000002900627309 */ /* 0x000e620000000000 */
                                                                                                                                   /* 0x0000005f65607242 */
                                                                                                                                   /* 0x000fc4000010972a */
                                                                                                                                   /* 0x00000068636c7242 */
                                                                                                                                   /* 0x040fe400000017ff */
                                                                                                                                   /* 0x000000645e2a7241 */
                                                                                                                                   /* 0x000fe4000000102a */
                                                                                                                                   /* 0x0000006863687241 */
                                                                                                                                   /* 0x000fe4000000106c */
[----:B0-----:R-:W-:Y:S02]  /*6b10*/  LOP3.LUT R107, R97, 0x1, RZ, 0xc0, !PT ;  /* 0x00000001616b7812 */ /* 0x001fe400078ec0ff */
                                                                                                                                   /* 0x0000005f65617241 */
                                                                                                                                   /* 0x000fe20000009060 */
[----:B------:R-:W-:Y:S01]  /*6b30*/  HMUL2 R104, R104, c[0x0] [0x180] ;  /* 0x0000600068687a32 */ /* 0x000fe20000000000 */
[----:B------:R-:W-:-:S02]  /*6b40*/  ISETP.NE.U32.AND P1, PT, R107, 0x1, PT ;  /* 0x000000016b00780c */ /* 0x000fc40003f25070 */
                                                                                                                                   /* 0x000000612a637242 */
                                                                                                                                   /* 0x000fe400000017ff */
                                                                                                                                   /* 0x200000ff69697241 */
                                                                                                                                   /* 0x000fe4000000106c */
[----:B-1----:R-:W-:Y:S02]  /*6b70*/  LOP3.LUT R98, R98, 0x1, RZ, 0xc0, !PT ;  /* 0x0000000162627812 */ /* 0x002fe400078ec0ff */
                                                                                                                                   /* 0x200000ff60607241 */
                                                                                                                                   /* 0x000fe20000001063 */
[----:B------:R-:W-:Y:S01]  /*6b90*/  IMAD.SHL.U32 R105, R105, 0x2, RZ ;  /* 0x0000000269697824 */ /* 0x000fe200078e00ff */
[----:B------:R-:W-:Y:S02]  /*6ba0*/  SEL R108, R78, 0xa820a820, !P1 ;  /* 0xa820a8204e6c7807 */ /* 0x000fe40004800000 */
[----:B------:R-:W-:-:S02]  /*6bb0*/  ISETP.NE.U32.AND P1, PT, R98, 0x1, PT ;  /* 0x000000016200780c */ /* 0x000fc40003f25070 */
                                                                                                                                   /* 0x000000612a2a7241 */
                                                                                                                                   /* 0x000fe20000001063 */
[----:B------:R-:W-:Y:S01]  /*6bd0*/  IMAD.SHL.U32 R97, R96, 0x2, RZ ;  /* 0x0000000260617824 */ /* 0x000fe200078e00ff */
[----:B------:R-:W-:Y:S02]  /*6be0*/  SEL R96, R78, 0xa820a820, !P1 ;  /* 0xa820a8204e607807 */ /* 0x000fe40004800000 */
[----:B------:R-:W-:Y:S01]  /*6bf0*/  LOP3.LUT R105, R105, 0x1e, RZ, 0xc0, !PT ;  /* 0x0000001e69697812 */ /* 0x000fe200078ec0ff */
[----:B------:R-:W-:Y:S01]  /*6c00*/  HMUL2 R42, R42, c[0x0] [0x180] ;  /* 0x000060002a2a7a32 */ /* 0x000fe20000000000 */
[----:B------:R-:W-:Y:S02]  /*6c10*/  LOP3.LUT R97, R97, 0x1e, RZ, 0xc0, !PT ;  /* 0x0000001e61617812 */ /* 0x000fe400078ec0ff */
                                                                                                                                   /* 0x4040006060607241 */
                                                                                                                                   /* 0x000fe40000000029 */
[----:B------:R-:W-:-:S02]  /*6c30*/  HMNMX2 R41, |R104|, 65504, 65504, PT ;  /* 0x7bff7bff68297840 */ /* 0x000fc40003800200 */
                                                                                                                                   /* 0x4040006c6c677241 */
                                                                                                                                   /* 0x000fe40000000067 */
[C---:B------:R-:W-:Y:S02]  /*6c50*/  SHF.L.U32 R98, R54.reuse, R105, RZ ;  /* 0x0000006936627219 */ /* 0x040fe400000006ff */
[----:B------:R-:W-:Y:S02]  /*6c60*/  HMNMX2 R42, |R42|, 65504, 65504, PT ;  /* 0x7bff7bff2a2a7840 */ /* 0x000fe40003800200 */
[----:B------:R-:W-:Y:S02]  /*6c70*/  SHF.L.U32 R97, R54, R97, RZ ;  /* 0x0000006136617219 */ /* 0x000fe400000006ff */
[----:B------:R-:W-:Y:S02]  /*6c80*/  LOP3.LUT R98, R98, R103, RZ, 0xfc, !PT ;  /* 0x0000006762627212 */ /* 0x000fe400078efcff */
[----:B------:R-:W-:-:S02]  /*6c90*/  LOP3.LUT R104, R41, 0x80008000, RZ, 0xfc, !PT ;  /* 0x8000800029687812 */ /* 0x000fc400078efcff */
[----:B------:R-:W-:Y:S02]  /*6ca0*/  LOP3.LUT R97, R97, R96, RZ, 0xfc, !PT ;  /* 0x0000006061617212 */ /* 0x000fe400078efcff */
[C---:B------:R-:W-:Y:S02]  /*6cb0*/  LOP3.LUT R96, R42.reuse, 0x80008000, RZ, 0xfc, !PT ;  /* 0x800080002a607812 */ /* 0x040fe400078efcff */
                                                                                                                                   /* 0x00000068296c7241 */
                                                                                                                                   /* 0x140fe40000000062 */
                                                                                                                                   /* 0x000000602a637241 */
                                                                                                                                   /* 0x1c0fe40000000061 */
                                                                                                                                   /* 0x000000602a677241 */
                                                                                                                                   /* 0x140fe20000008061 */
[----:B------:R-:W-:Y:S01]  /*6cf0*/  HADD2 R105, R93, R108 ;  /* 0x0000006c5d697230 */ /* 0x000fe20000000000 */
                                                                                                                                   /* 0x00000068295d7241 */
                                                                                                                                   /* 0x1c0fe20000010062 */
[----:B------:R-:W-:Y:S01]  /*6d10*/  HADD2 R99, R94, R99 ;  /* 0x000000635e637230 */ /* 0x000fe20000000000 */
                                                                                                                                   /* 0x00000068296c7241 */
                                                                                                                                   /* 0x100fe20000008062 */
[----:B------:R-:W-:Y:S01]  /*6d30*/  HADD2 R100, R100, R103 ;  /* 0x0000006764647230 */ /* 0x000fe20000000000 */
                                                                                                                                   /* 0x000000602a5e7241 */
                                                                                                                                   /* 0x0c0fe20000010061 */
[----:B------:R-:W-:Y:S01]  /*6d50*/  HADD2 R92, R92, R93 ;  /* 0x0000005d5c5c7230 */ /* 0x000fe20000000000 */
[----:B------:R-:W-:Y:S01]  /*6d60*/  PRMT R93, R99, 0x5410, R105 ;  /* 0x00005410635d7816 */ /* 0x000fe20000000069 */
[----:B------:R-:W-:Y:S01]  /*6d70*/  HADD2 R91, R91, R108 ;  /* 0x0000006c5b5b7230 */ /* 0x000fe20000000000 */
                                                                                                                                   /* 0x000000602a607241 */
                                                                                                                                   /* 0x000fe20000018061 */
[----:B------:R-:W-:Y:S01]  /*6d90*/  HADD2 R94, R101, R94 ;  /* 0x0000005e655e7230 */ /* 0x000fe20000000000 */
                                                                                                                                   /* 0x0000006829677241 */
                                                                                                                                   /* 0x000fe20000018062 */
[----:B------:R0:W-:Y:S01]  /*6db0*/  STS [R80], R93 ;  /* 0x0000005d50007388 */ /* 0x0001e20000000800 */
[----:B------:R-:W-:Y:S01]  /*6dc0*/  PRMT R105, R99, 0x7632, R105 ;  /* 0x0000763263697816 */ /* 0x000fe20000000069 */
[----:B------:R-:W-:Y:S01]  /*6dd0*/  HADD2 R96, R95.H0_H0, R96.H0_H0 ;  /* 0x200000605f607230 */ /* 0x000fe20000000800 */
[----:B------:R-:W-:Y:S01]  /*6de0*/  ISETP.NE.AND P1, PT, R77, 0x6, PT ;  /* 0x000000064d00780c */ /* 0x000fe20003f25270 */
[----:B------:R-:W-:Y:S01]  /*6df0*/  HADD2 R103, R40.H0_H0, R103.H0_H0 ;  /* 0x2000006728677230 */ /* 0x000fe20000000800 */
[----:B------:R-:W-:Y:S01]  /*6e00*/  LOP3.LUT R97, R97, 0xffff, RZ, 0xc0, !PT ;  /* 0x0000ffff61617812 */ /* 0x000fe200078ec0ff */
[----:B------:R1:W-:Y:S03]  /*6e10*/  STS [R81], R105 ;  /* 0x0000006951007388 */ /* 0x0003e60000000800 */
[----:B------:R-:W-:-:S02]  /*6e20*/  PRMT R96, R96, 0x5410, R103 ;  /* 0x0000541060607816 */ /* 0x000fc40000000067 */
[C-C-:B0-----:R-:W-:Y:S02]  /*6e30*/  PRMT R80, R94.reuse, 0x5410, R92.reuse ;  /* 0x000054105e507816 */ /* 0x141fe4000000005c */
[----:B------:R-:W-:Y:S02]  /*6e40*/  PRMT R92, R94, 0x7632, R92 ;  /* 0x000076325e5c7816 */ /* 0x000fe4000000005c */
[----:B------:R-:W-:Y:S02]  /*6e50*/  PRMT R40, R98, 0x1054, R97 ;  /* 0x0000105462287816 */ /* 0x000fe40000000061 */
[C-C-:B-1----:R-:W-:Y:S02]  /*6e60*/  PRMT R81, R100.reuse, 0x5410, R91.reuse ;  /* 0x0000541064517816 */ /* 0x142fe4000000005b */
[----:B------:R-:W-:-:S03]  /*6e70*/  PRMT R91, R100, 0x7632, R91 ;  /* 0x00007632645b7816 */ /* 0x000fc6000000005b */
[----:B------:R-:W-:Y:S04]  /*6e80*/  STS [R86], R81 ;  /* 0x0000005156007388 */ /* 0x000fe80000000800 */
        /* <DEDUP_REMOVED lines=16> */
[C---:B------:R-:W-:Y:S01]  /*6f90*/  IDP.2A.LO.S16.S8 R80, R85.reuse, c[0x2][0x0], R88 ;  /* 0x0080000055507a26 */ /* 0x040fe20000001658 */
[----:B------:R-:W-:Y:S01]  /*6fa0*/  HFMA2 R81, -R81, c[0x0] [0x190].H0_H0, R6.H0_H0 ;  /* 0x2000640051517a31 */ /* 0x000fe20000040106 */
[----:B------:R-:W-:-:S02]  /*6fb0*/  IDP.2A.HI.S16.S8 R85, R85, c[0x2][0x4], R90 ;  /* 0x0080010055557a26 */ /* 0x000fc4000000365a */
[----:B------:R-:W-:Y:S01]  /*6fc0*/  IMAD.MOV.U32 R90, RZ, RZ, c[0x0][0x414] ;  /* 0x00010500ff5a7624 */ /* 0x000fe200078e00ff */
[----:B------:R-:W-:Y:S01]  /*6fd0*/  LDS R96, [R80] ;  /* 0x0000000050607984 */ /* 0x000fe20000000800 */
[----:B------:R-:W-:Y:S02]  /*6fe0*/  IMAD.MOV.U32 R93, RZ, RZ, c[0x0][0x420] ;  /* 0x00010800ff5d7624 */ /* 0x000fe400078e00ff */
[C---:B------:R-:W-:Y:S01]  /*6ff0*/  IDP.2A.LO.S16.S8 R87, R91.reuse, c[0x2][0x0], R90 ;  /* 0x008000005b577a26 */ /* 0x040fe2000000165a */
[----:B------:R-:W-:Y:S01]  /*7000*/  LDS R97, [R85] ;  /* 0x0000000055617984 */ /* 0x000fe20000000800 */
[----:B------:R-:W-:Y:S02]  /*7010*/  IDP.2A.HI.S16.S8 R91, R91, c[0x2][0x4], R94 ;  /* 0x008001005b5b7a26 */ /* 0x000fe4000000365e */
[----:B------:R-:W-:Y:S01]  /*7020*/  IMAD.MOV.U32 R86, RZ, RZ, c[0x0][0x408] ;  /* 0x00010200ff567624 */ /* 0x000fe200078e00ff */
[----:B------:R-:W-:Y:S01]  /*7030*/  LDS R100, [R87] ;  /* 0x0000000057647984 */ /* 0x000fe20000000800 */
[----:B------:R-:W-:-:S02]  /*7040*/  IMAD.MOV.U32 R88, RZ, RZ, c[0x0][0x40c] ;  /* 0x00010300ff587624 */ /* 0x000fc400078e00ff */
[----:B------:R-:W-:Y:S01]  /*7050*/  IMAD.MOV.U32 R95, RZ, RZ, c[0x0][0x424] ;  /* 0x00010900ff5f7624 */ /* 0x000fe200078e00ff */
[----:B------:R-:W0:Y:S01]  /*7060*/  LDS R101, [R91] ;  /* 0x000000005b657984 */ /* 0x000e220000000800 */
[C---:B------:R-:W-:Y:S01]  /*7070*/  IDP.2A.LO.S16.S8 R90, R92.reuse, c[0x2][0x0], R93 ;  /* 0x008000005c5a7a26 */ /* 0x040fe2000000165d */
[----:B------:R-:W-:Y:S01]  /*7080*/  SHF.R.U32.HI R93, RZ, 0x1a, R37 ;  /* 0x0000001aff5d7819 */ /* 0x000fe20000011625 */
[C---:B------:R-:W-:Y:S02]  /*7090*/  IDP.2A.LO.S16.S8 R86, R81.reuse, c[0x2][0x0], R86 ;  /* 0x0080000051567a26 */ /* 0x040fe40000001656 */
[----:B------:R-:W-:Y:S01]  /*70a0*/  IDP.2A.HI.S16.S8 R88, R81, c[0x2][0x4], R88 ;  /* 0x0080010051587a26 */ /* 0x000fe20000003658 */
[----:B------:R-:W-:Y:S01]  /*70b0*/  LDS R103, [R90] ;  /* 0x000000005a677984 */ /* 0x000fe20000000800 */
[----:B------:R-:W-:Y:S01]  /*70c0*/  IDP.2A.HI.S16.S8 R92, R92, c[0x2][0x4], R95 ;  /* 0x008001005c5c7a26 */ /* 0x000fe2000000365f */
[----:B------:R-:W-:Y:S01]  /*70d0*/  HSET2.BF.GE.AND R81, R3.H0_H0, c[0x0] [0x428], PT ;  /* 0x00010a0003517633 */ /* 0x000fe20003806880 */
[----:B------:R-:W-:Y:S01]  /*70e0*/  IMAD.MOV.U32 R94, RZ, RZ, c[0x0][0x42c] ;  /* 0x00010b00ff5e7624 */ /* 0x000fe200078e00ff */
[----:B------:R-:W-:Y:S01]  /*70f0*/  LDS R98, [R86] ;  /* 0x0000000056627984 */ /* 0x000fe20000000800 */
[----:B------:R-:W-:-:S02]  /*7100*/  LOP3.LUT R95, R93, 0x3e, RZ, 0xc0, !PT ;  /* 0x0000003e5d5f7812 */ /* 0x000fc400078ec0ff */
[----:B------:R-:W-:Y:S01]  /*7110*/  HFMA2 R81, -R81, c[0x0] [0x190].H0_H0, R6.H0_H0 ;  /* 0x2000640051517a31 */ /* 0x000fe20000040106 */
[----:B------:R-:W1:Y:S01]  /*7120*/  LDS R99, [R88] ;  /* 0x0000000058637984 */ /* 0x000e620000000800 */
[----:B------:R-:W-:-:S03]  /*7130*/  SHF.R.U32.HI R93, RZ, 0x15, R37 ;  /* 0x00000015ff5d7819 */ /* 0x000fc60000011625 */
[----:B------:R-:W2:Y:S01]  /*7140*/  LDS R104, [R92] ;  /* 0x000000005c687984 */ /* 0x000ea20000000800 */
[----:B------:R-:W-:Y:S01]  /*7150*/  IDP.2A.LO.S16.S8 R81, R81, c[0x2][0x0], R94 ;  /* 0x0080000051517a26 */ /* 0x000fe2000000165e */
[----:B------:R-:W-:Y:S02]  /*7160*/  SHF.L.U32 R94, R54, R95, RZ ;  /* 0x0000005f365e7219 */ /* 0x000fe400000006ff */
[----:B------:R-:W-:Y:S02]  /*7170*/  LOP3.LUT R93, R93, 0x3e, RZ, 0xc0, !PT ;  /* 0x0000003e5d5d7812 */ /* 0x000fe400078ec0ff */
[----:B------:R1:W3:Y:S01]  /*7180*/  LDS R108, [R81] ;  /* 0x00000000516c7984 */ /* 0x0002e20000000800 */
[----:B------:R-:W-:Y:S01]  /*7190*/  LOP3.LUT R95, R94, 0xaaaaa, R37, 0xf8, !PT ;  /* 0x000aaaaa5e5f7812 */ /* 0x000fe200078ef825 */
[----:B------:R-:W-:Y:S01]  /*71a0*/  IMAD.SHL.U32 R37, R37, 0x2, RZ ;  /* 0x0000000225257824 */ /* 0x000fe200078e00ff */
[----:B------:R-:W-:Y:S02]  /*71b0*/  SHF.L.U32 R94, R54, R93, RZ ;  /* 0x0000005d365e7219 */ /* 0x000fe400000006ff */
[----:B------:R-:W-:-:S02]  /*71c0*/  LOP3.LUT R93, R38, 0x80008000, RZ, 0xfc, !PT ;  /* 0x80008000265d7812 */ /* 0x000fc400078efcff */
[----:B------:R-:W-:Y:S02]  /*71d0*/  LOP3.LUT R110, R94, 0xaaaaa, R37, 0xf8, !PT ;  /* 0x000aaaaa5e6e7812 */ /* 0x000fe400078ef825 */
                                                                                                                                   /* 0x0000005d26257241 */
                                                                                                                                   /* 0x1c0fe4000000005f */
                                                                                                                                   /* 0x0000005d265e7241 */
                                                                                                                                   /* 0x1c0fe4000000805f */
                                                                                                                                   /* 0x0000005d26697241 */
                                                                                                                                   /* 0x1c0fe4000001005f */
                                                                                                                                   /* 0x0000005d265f7241 */
                                                                                                                                   /* 0x000fe4000001805f */
[----:B0-----:R-:W-:-:S02]  /*7220*/  PRMT R112, R100, 0x7632, R101 ;  /* 0x0000763264707816 */ /* 0x001fc40000000065 */
[----:B------:R-:W-:Y:S02]  /*7230*/  PRMT R38, R96, 0x7632, R97 ;  /* 0x0000763260267816 */ /* 0x000fe40000000061 */
[----:B------:R-:W-:Y:S01]  /*7240*/  PRMT R100, R100, 0x5410, R101 ;  /* 0x0000541064647816 */ /* 0x000fe20000000065 */
[----:B------:R-:W-:Y:S02]  /*7250*/  HADD2 R93, R112, -R105 ;  /* 0x80000069705d7230 */ /* 0x000fe40000000000 */
[----:B------:R-:W-:Y:S01]  /*7260*/  HADD2 R37, R38, -R37 ;  /* 0x8000002526257230 */ /* 0x000fe20000000000 */
[----:B------:R-:W-:-:S04]  /*7270*/  LOP3.LUT R38, R39, 0x80008000, RZ, 0xfc, !PT ;  /* 0x8000800027267812 */ /* 0x000fc800078efcff */
                                                                                                                                   /* 0x0000002627697241 */
                                                                                                                                   /* 0x1c0fe4000000806e */
[----:B-1----:R-:W-:Y:S02]  /*7290*/  PRMT R81, R98, 0x7632, R99 ;  /* 0x0000763262517816 */ /* 0x002fe40000000063 */
                                                                                                                                   /* 0x00000026276b7241 */
                                                                                                                                   /* 0x080fe4000001006e */
[----:B--2---:R-:W-:Y:S01]  /*72b0*/  PRMT R112, R103, 0x7632, R104 ;  /* 0x0000763267707816 */ /* 0x004fe20000000068 */
[----:B------:R-:W-:Y:S01]  /*72c0*/  HADD2 R94, R81, -R94 ;  /* 0x8000005e515e7230 */ /* 0x000fe20000000000 */
                                                                                                                                   /* 0x0000002627517241 */
                                                                                                                                   /* 0x1c0fe4000000006e */
                                                                                                                                   /* 0x0000002627267241 */
                                                                                                                                   /* 0x000fe2000001806e */
[----:B------:R-:W-:Y:S01]  /*72f0*/  HADD2 R95, R112, -R95 ;  /* 0x8000005f705f7230 */ /* 0x000fe20000000000 */
[----:B------:R-:W-:-:S02]  /*7300*/  PRMT R110, R96, 0x5410, R97 ;  /* 0x00005410606e7816 */ /* 0x000fc40000000061 */
[----:B------:R-:W-:Y:S02]  /*7310*/  PRMT R97, R103, 0x5410, R104 ;  /* 0x0000541067617816 */ /* 0x000fe40000000068 */
                                                                                                                                   /* 0x0000005e25607241 */
                                                                                                                                   /* 0x080fe400000003ff */
                                                                                                                                   /* 0x0000005f5d277241 */
                                                                                                                                   /* 0x000fe200000003ff */
[----:B------:R-:W-:Y:S01]  /*7340*/  HADD2 R97, R97, -R38 ;  /* 0x8000002661617230 */ /* 0x000fe20000000000 */
[----:B------:R-:W-:Y:S02]  /*7350*/  PRMT R98, R98, 0x5410, R99 ;  /* 0x0000541062627816 */ /* 0x000fe40000000063 */
[C-C-:B---3--:R-:W-:Y:S01]  /*7360*/  PRMT R38, R108.reuse, 0x7632, R79.reuse ;  /* 0x000076326c267816 */ /* 0x148fe2000000004f */
[----:B------:R-:W-:Y:S01]  /*7370*/  IMAD R101, R39, 0x10, R96 ;  /* 0x0000001027657824 */ /* 0x000fe200078e0260 */
[----:B------:R-:W-:Y:S01]  /*7380*/  HADD2 R96, R110, -R81 ;  /* 0x800000516e607230 */ /* 0x000fe20000000000 */
[----:B------:R-:W-:Y:S01]  /*7390*/  PRMT R79, R108, 0x7610, R79 ;  /* 0x000076106c4f7816 */ /* 0x000fe2000000004f */
[----:B------:R-:W-:Y:S01]  /*73a0*/  HADD2 R99, R98, -R105 ;  /* 0x8000006962637230 */ /* 0x000fe20000000000 */
                                                                                                                                   /* 0x000000ff26687241 */
                                                                                                                                   /* 0x000fe200000003ff */
[----:B------:R-:W-:Y:S01]  /*73c0*/  HADD2 R98, R100, -R107 ;  /* 0x8000006b64627230 */ /* 0x000fe20000000000 */
                                                                                                                                   /* 0x0000005e256c7242 */
                                                                                                                                   /* 0x000fc400000017ff */
                                                                                                                                   /* 0x0000006360647241 */
                                                                                                                                   /* 0x000fe200000003ff */
[----:B------:R-:W-:Y:S01]  /*73f0*/  IMAD R107, R104, 0x100, R101 ;  /* 0x00000100686b7824 */ /* 0x000fe200078e0265 */
                                                                                                                                   /* 0x0000006162277241 */
                                                                                                                                   /* 0x000fe400000003ff */
                                                                                                                                   /* 0x000000ff4f687241 */
                                                                                                                                   /* 0x000fe200000003ff */
[----:B------:R-:W0:Y:S01]  /*7420*/  POPC R112, R107 ;  /* 0x0000006b00707309 */ /* 0x000e220000000000 */
                                                                                                                                   /* 0x0000006360517242 */
                                                                                                                                   /* 0x040fe200000017ff */
[----:B------:R-:W-:Y:S01]  /*7440*/  IMAD R39, R39, 0x10, R100 ;  /* 0x0000001027277824 */ /* 0x000fe200078e0264 */
                                                                                                                                   /* 0x0000005f5d6e7242 */
                                                                                                                                   /* 0x100fe4000010976c */
                                                                                                                                   /* 0x0000006360647241 */
                                                                                                                                   /* 0x000fe20000001051 */
[----:B------:R-:W-:Y:S01]  /*7470*/  IMAD R39, R104, 0x100, R39 ;  /* 0x0000010068277824 */ /* 0x000fe200078e0227 */
                                                                                                                                   /* 0x0000006162687242 */
                                                                                                                                   /* 0x0c0fe20000109751 */
[----:B------:R-:W-:Y:S01]  /*7490*/  IMAD.MOV.U32 R81, RZ, RZ, 0x9080000 ;  /* 0x09080000ff517424 */ /* 0x000fe200078e00ff */
                                                                                                                                   /* 0x0000005e256c7241 */
                                                                                                                                   /* 0x000fe2000000106c */
[----:B------:R-:W1:Y:S01]  /*74b0*/  POPC R105, R39 ;  /* 0x0000002700697309 */ /* 0x000e620000000000 */
                                                                                                                                   /* 0x0000006162657241 */
                                                                                                                                   /* 0x000fc40000009068 */
                                                                                                                                   /* 0x0000005f5d6d7241 */
                                                                                                                                   /* 0x000fe4000000906e */
                                                                                                                                   /* 0x0000006564677242 */
                                                                                                                                   /* 0x000fe400000017ff */
                                                                                                                                   /* 0x0000006d6c6f7242 */
                                                                                                                                   /* 0x000fe400000017ff */
                                                                                                                                   /* 0x0000006564647241 */
                                                                                                                                   /* 0x000fe40000001067 */
                                                                                                                                   /* 0x0000006d6c6d7241 */
                                                                                                                                   /* 0x000fe4000000106f */
                                                                                                                                   /* 0x2000005168677241 */
                                                                                                                                   /* 0x000fc40000001067 */
[----:B0-----:R-:W-:Y:S02]  /*7530*/  LOP3.LUT R112, R112, 0x1, RZ, 0xc0, !PT ;  /* 0x0000000170707812 */ /* 0x001fe400078ec0ff */
                                                                                                                                   /* 0x200000516e6e7241 */
                                                                                                                                   /* 0x000fe4000000106f */
                                                                                                                                   /* 0x000000266d657242 */
                                                                                                                                   /* 0x000fe400000017ff */
                                                                                                                                   /* 0x0000004f64687242 */
                                                                                                                                   /* 0x000fe400000017ff */
[----:B------:R-:W-:Y:S02]  /*7570*/  ISETP.NE.U32.AND P2, PT, R112, 0x1, PT ;  /* 0x000000017000780c */ /* 0x000fe40003f45070 */
[----:B-1----:R-:W-:-:S02]  /*7580*/  LOP3.LUT R105, R105, 0x1, RZ, 0xc0, !PT ;  /* 0x0000000169697812 */ /* 0x002fc400078ec0ff */
                                                                                                                                   /* 0x200000ff6e6e7241 */
                                                                                                                                   /* 0x100fe40000001065 */
                                                                                                                                   /* 0x200000ff67677241 */
                                                                                                                                   /* 0x100fe40000001068 */
                                                                                                                                   /* 0x000000266d6d7241 */
                                                                                                                                   /* 0x000fe40000001065 */
[----:B------:R-:W-:Y:S01]  /*75c0*/  SEL R38, R78, 0xa820a820, !P2 ;  /* 0xa820a8204e267807 */ /* 0x000fe20005000000 */
[C---:B------:R-:W-:Y:S01]  /*75d0*/  IMAD.SHL.U32 R101, R103.reuse, 0x2, RZ ;  /* 0x0000000267657824 */ /* 0x040fe200078e00ff */
                                                                                                                                   /* 0x0000004f64647241 */
                                                                                                                                   /* 0x000fe20000001068 */
[----:B------:R-:W-:Y:S01]  /*75f0*/  IMAD.SHL.U32 R103, R103, 0x400000, RZ ;  /* 0x0040000067677824 */ /* 0x000fe200078e00ff */
[----:B------:R-:W-:Y:S01]  /*7600*/  ISETP.NE.U32.AND P1, PT, R105, 0x1, PT ;  /* 0x000000016900780c */ /* 0x000fe20003f25070 */
[----:B------:R-:W-:Y:S01]  /*7610*/  IMAD.SHL.U32 R105, R110, 0x2, RZ ;  /* 0x000000026e697824 */ /* 0x000fe200078e00ff */
                                                                                                                                   /* 0x40400026266f7241 */
                                                                                                                                   /* 0x000fe2000000006b */
[----:B------:R-:W-:Y:S01]  /*7630*/  HMUL2 R38, R109, c[0x0] [0x180] ;  /* 0x000060006d267a32 */ /* 0x000fe20000000000 */
[----:B------:R-:W-:Y:S01]  /*7640*/  SEL R104, R78, 0xa820a820, !P1 ;  /* 0xa820a8204e687807 */ /* 0x000fe20004800000 */
[----:B------:R-:W-:Y:S01]  /*7650*/  HMUL2 R100, R100, c[0x0] [0x180] ;  /* 0x0000600064647a32 */ /* 0x000fe20000000000 */
[----:B------:R-:W-:-:S02]  /*7660*/  LOP3.LUT R105, R105, 0x1e, RZ, 0xc0, !PT ;  /* 0x0000001e69697812 */ /* 0x000fc400078ec0ff */
[----:B------:R-:W-:Y:S02]  /*7670*/  LOP3.LUT R101, R101, 0x1e, RZ, 0xc0, !PT ;  /* 0x0000001e65657812 */ /* 0x000fe400078ec0ff */
                                                                                                                                   /* 0x4040006868687241 */
                                                                                                                                   /* 0x000fe40000000027 */
[----:B------:R-:W-:Y:S02]  /*7690*/  HMNMX2 R38, |R38|, 65504, 65504, PT ;  /* 0x7bff7bff26267840 */ /* 0x000fe40003800200 */
[----:B------:R-:W-:Y:S02]  /*76a0*/  HMNMX2 R39, |R100|, 65504, 65504, PT ;  /* 0x7bff7bff64277840 */ /* 0x000fe40003800200 */
[C---:B------:R-:W-:Y:S02]  /*76b0*/  SHF.L.U32 R108, R54.reuse, R105, RZ ;  /* 0x00000069366c7219 */ /* 0x040fe400000006ff */
[----:B------:R-:W-:-:S02]  /*76c0*/  SHF.L.U32 R101, R54, R101, RZ ;  /* 0x0000006536657219 */ /* 0x000fc400000006ff */
[----:B------:R-:W-:Y:S02]  /*76d0*/  LOP3.LUT R109, R38, 0x80008000, RZ, 0xfc, !PT ;  /* 0x80008000266d7812 */ /* 0x000fe400078efcff */
[----:B------:R-:W-:Y:S02]  /*76e0*/  LOP3.LUT R107, R108, R111, RZ, 0xfc, !PT ;  /* 0x0000006f6c6b7212 */ /* 0x000fe400078efcff */
[----:B------:R-:W-:Y:S02]  /*76f0*/  LOP3.LUT R105, R39, 0x80008000, RZ, 0xfc, !PT ;  /* 0x8000800027697812 */ /* 0x000fe400078efcff */
[----:B------:R-:W-:Y:S02]  /*7700*/  LOP3.LUT R100, R101, R104, RZ, 0xfc, !PT ;  /* 0x0000006865647212 */ /* 0x000fe400078efcff */
                                                                                                                                   /* 0x0000006d26707241 */
                                                                                                                                   /* 0x000fe4000000006b */
                                                                                                                                   /* 0x0000006927657241 */
                                                                                                                                   /* 0x000fc40000000064 */
                                                                                                                                   /* 0x0000006d26717241 */
                                                                                                                                   /* 0x140fe2000000806b */
[----:B------:R-:W-:Y:S01]  /*7740*/  HADD2 R37, R37, R112 ;  /* 0x0000007025257230 */ /* 0x000fe20000000000 */
                                                                                                                                   /* 0x00000069276c7241 */
                                                                                                                                   /* 0x140fe20000008064 */
[----:B------:R-:W-:Y:S01]  /*7760*/  HADD2 R96, R96, R101 ;  /* 0x0000006560607230 */ /* 0x000fe20000000000 */
                                                                                                                                   /* 0x0000006d26727241 */
                                                                                                                                   /* 0x1c0fe2000001006b */
[----:B------:R-:W-:Y:S01]  /*7780*/  HADD2 R94, R94, R113 ;  /* 0x000000715e5e7230 */ /* 0x000fe20000000000 */
                                                                                                                                   /* 0x0000006d26747241 */
                                                                                                                                   /* 0x000fe2000001806b */
[----:B------:R-:W-:Y:S01]  /*77a0*/  HADD2 R99, R99, R108 ;  /* 0x0000006c63637230 */ /* 0x000fe20000000000 */
                                                                                                                                   /* 0x00000069276b7241 */
                                                                                                                                   /* 0x1c0fe20000010064 */
[----:B------:R-:W-:Y:S01]  /*77c0*/  HADD2 R93, R93, R114 ;  /* 0x000000725d5d7230 */ /* 0x000fe20000000000 */
[C-C-:B------:R-:W-:Y:S01]  /*77d0*/  PRMT R101, R96.reuse, 0x5410, R37.reuse ;  /* 0x0000541060657816 */ /* 0x140fe20000000025 */
[----:B------:R-:W-:Y:S01]  /*77e0*/  HADD2 R95, R95, R116 ;  /* 0x000000745f5f7230 */ /* 0x000fe20000000000 */
                                                                                                                                   /* 0x0000006927647241 */
                                                                                                                                   /* 0x000fe20000018064 */
        /* <DEDUP_REMOVED lines=12> */
[C-C-:B-1----:R-:W-:Y:S02]  /*78c0*/  PRMT R37, R99.reuse, 0x5410, R94.reuse ;  /* 0x0000541063257816 */ /* 0x142fe4000000005e */
[----:B------:R-:W-:Y:S02]  /*78d0*/  PRMT R94, R99, 0x7632, R94 ;  /* 0x00007632635e7816 */ /* 0x000fe4000000005e */
[C-C-:B------:R-:W-:Y:S01]  /*78e0*/  PRMT R85, R97.reuse, 0x5410, R95.reuse ;  /* 0x0000541061557816 */ /* 0x140fe2000000005f */
[----:B------:R0:W-:Y:S01]  /*78f0*/  STS [R86], R37 ;  /* 0x0000002556007388 */ /* 0x0001e20000000800 */
[----:B------:R-:W-:-:S03]  /*7900*/  PRMT R95, R97, 0x7632, R95 ;  /* 0x00007632615f7816 */ /* 0x000fc6000000005f */
[----:B------:R-:W-:Y:S04]  /*7910*/  STS [R88], R94 ;  /* 0x0000005e58007388 */ /* 0x000fe80000000800 */
[----:B------:R-:W-:Y:S01]  /*7920*/  STS [R87], R80 ;  /* 0x0000005057007388 */ /* 0x000fe20000000800 */
[----:B0-----:R-:W-:-:S03]  /*7930*/  LOP3.LUT R37, R111, 0x2aaaa, RZ, 0xc0, !PT ;  /* 0x0002aaaa6f257812 */ /* 0x001fc600078ec0ff */
[----:B------:R-:W-:Y:S02]  /*7940*/  STS [R91], R93 ;  /* 0x0000005d5b007388 */ /* 0x000fe40000000800 */
[----:B------:R-:W-:Y:S02]  /*7950*/  IMAD.IADD R37, R37, 0x1, R110 ;  /* 0x0000000125257824 */ /* 0x000fe400078e026e */
        /* <DEDUP_REMOVED lines=13> */
[----:B------:R-:W-:Y:S01]  /*7a30*/  LOP3.LUT R100, R34, 0xffff, RZ, 0xc0, !PT ;  /* 0x0000ffff22647812 */ /* 0x000fe200078ec0ff */
[C---:B------:R-:W-:Y:S01]  /*7a40*/  IDP.2A.LO.S16.S8 R80, R85.reuse, c[0x2][0x0], R90 ;  /* 0x0080000055507a26 */ /* 0x040fe2000000165a */
[--C-:B------:R-:W-:Y:S01]  /*7a50*/  HFMA2 R90, -R88, c[0x0] [0x190].H0_H0, R6.reuse.H0_H0 ;  /* 0x20006400585a7a31 */ /* 0x100fe20000040106 */
[----:B------:R-:W-:Y:S01]  /*7a60*/  IMAD.MOV.U32 R88, RZ, RZ, c[0x0][0x448] ;  /* 0x00011200ff587624 */ /* 0x000fe200078e00ff */
[----:B------:R-:W-:Y:S01]  /*7a70*/  HFMA2 R91, -R91, c[0x0] [0x190].H0_H0, R6.H0_H0 ;  /* 0x200064005b5b7a31 */ /* 0x000fe20000040106 */
[----:B------:R-:W-:Y:S01]  /*7a80*/  IMAD.MOV.U32 R93, RZ, RZ, c[0x0][0x450] ;  /* 0x00011400ff5d7624 */ /* 0x000fe200078e00ff */
[C---:B------:R-:W-:Y:S01]  /*7a90*/  LOP3.LUT R99, R36.reuse, 0x80008000, RZ, 0xfc, !PT ;  /* 0x8000800024637812 */ /* 0x040fe200078efcff */
[----:B------:R-:W-:Y:S01]  /*7aa0*/  IMAD.MOV.U32 R95, RZ, RZ, c[0x0][0x454] ;  /* 0x00011500ff5f7624 */ /* 0x000fe200078e00ff */
[----:B------:R-:W-:Y:S01]  /*7ab0*/  SHF.R.U32.HI R103, RZ, 0x10, R34 ;  /* 0x00000010ff677819 */ /* 0x000fe20000011622 */
[----:B------:R-:W-:Y:S01]  /*7ac0*/  IDP.2A.HI.S16.S8 R85, R85, c[0x2][0x4], R92 ;  /* 0x0080010055557a26 */ /* 0x000fe2000000365c */
[----:B------:R-:W-:Y:S01]  /*7ad0*/  LOP3.LUT R104, R35, 0x80008000, RZ, 0xfc, !PT ;  /* 0x8000800023687812 */ /* 0x000fe200078efcff */
[C---:B------:R-:W-:Y:S01]  /*7ae0*/  IDP.2A.LO.S16.S8 R86, R87.reuse, c[0x2][0x0], R86 ;  /* 0x0080000057567a26 */ /* 0x040fe20000001656 */
[----:B------:R-:W-:Y:S01]  /*7af0*/  LDS R92, [R80] ;  /* 0x00000000505c7984 */ /* 0x000fe20000000800 */
[----:B------:R-:W-:Y:S01]  /*7b00*/  IDP.2A.HI.S16.S8 R87, R87, c[0x2][0x4], R88 ;  /* 0x0080010057577a26 */ /* 0x000fe20000003658 */
                                                                                                                                   /* 0x0000006324227241 */
                                                                                                                                   /* 0x180fe20000000064 */
[----:B------:R-:W-:Y:S01]  /*7b20*/  IDP.2A.LO.S16.S8 R88, R90, c[0x2][0x0], R93 ;  /* 0x008000005a587a26 */ /* 0x000fe2000000165d */
[----:B------:R-:W-:Y:S01]  /*7b30*/  LDS R94, [R86] ;  /* 0x00000000565e7984 */ /* 0x000fe20000000800 */
[----:B------:R-:W-:Y:S01]  /*7b40*/  IMAD.MOV.U32 R96, RZ, RZ, c[0x0][0x45c] ;  /* 0x00011700ff607624 */ /* 0x000fe200078e00ff */
                                                                                                                                   /* 0x0000006324657241 */
                                                                                                                                   /* 0x080fe20000008064 */
[----:B------:R-:W-:Y:S01]  /*7b60*/  IDP.2A.HI.S16.S8 R90, R90, c[0x2][0x4], R95 ;  /* 0x008001005a5a7a26 */ /* 0x000fe2000000365f */
[----:B------:R-:W0:Y:S01]  /*7b70*/  LDS R93, [R85] ;  /* 0x00000000555d7984 */ /* 0x000e220000000800 */
[----:B------:R-:W-:Y:S01]  /*7b80*/  IDP.2A.LO.S16.S8 R91, R91, c[0x2][0x0], R96 ;  /* 0x008000005b5b7a26 */ /* 0x000fe20000001660 */
                                                                                                                                   /* 0x0000006324247241 */
                                                                                                                                   /* 0x000fc40000010064 */
[----:B------:R-:W1:Y:S01]  /*7ba0*/  LDS R95, [R87] ;  /* 0x00000000575f7984 */ /* 0x000e620000000800 */
                                                                                                                                   /* 0x0000006823637241 */
                                                                                                                                   /* 0x1c0fe40000000067 */
                                                                                                                                   /* 0x0000006823647241 */
                                                                                                                                   /* 0x1c0fe20000008067 */
[----:B------:R-:W-:Y:S01]  /*7bd0*/  LDS R96, [R88] ;  /* 0x0000000058607984 */ /* 0x000fe20000000800 */
                                                                                                                                   /* 0x0000006823237241 */
                                                                                                                                   /* 0x000fc60000010067 */
[----:B------:R-:W2:Y:S04]  /*7bf0*/  LDS R97, [R90] ;  /* 0x000000005a617984 */ /* 0x000ea80000000800 */
[----:B------:R0:W3:Y:S02]  /*7c00*/  LDS R98, [R91] ;  /* 0x000000005b627984 */ /* 0x0000e40000000800 */
[C-C-:B0-----:R-:W-:Y:S02]  /*7c10*/  PRMT R91, R92.reuse, 0x5410, R93.reuse ;  /* 0x000054105c5b7816 */ /* 0x141fe4000000005d */
[----:B------:R-:W-:Y:S02]  /*7c20*/  PRMT R104, R92, 0x7632, R93 ;  /* 0x000076325c687816 */ /* 0x000fe4000000005d */
[C-C-:B-1----:R-:W-:Y:S01]  /*7c30*/  PRMT R92, R94.reuse, 0x5410, R95.reuse ;  /* 0x000054105e5c7816 */ /* 0x142fe2000000005f */
[----:B------:R-:W-:Y:S01]  /*7c40*/  HADD2 R91, R91, -R34 ;  /* 0x800000225b5b7230 */ /* 0x000fe20000000000 */
[----:B------:R-:W-:Y:S01]  /*7c50*/  PRMT R95, R94, 0x7632, R95 ;  /* 0x000076325e5f7816 */ /* 0x000fe2000000005f */
[----:B------:R-:W-:-:S02]  /*7c60*/  HADD2 R99, R104, -R99 ;  /* 0x8000006368637230 */ /* 0x000fc40000000000 */
[----:B------:R-:W-:Y:S02]  /*7c70*/  HADD2 R101, R92, -R101 ;  /* 0x800000655c657230 */ /* 0x000fe40000000000 */
[----:B------:R-:W-:Y:S01]  /*7c80*/  HADD2 R100, R95, -R100 ;  /* 0x800000645f647230 */ /* 0x000fe20000000000 */
[C-C-:B--2---:R-:W-:Y:S02]  /*7c90*/  PRMT R94, R96.reuse, 0x7632, R97.reuse ;  /* 0x00007632605e7816 */ /* 0x144fe40000000061 */
[----:B------:R-:W-:Y:S02]  /*7ca0*/  PRMT R97, R96, 0x5410, R97 ;  /* 0x0000541060617816 */ /* 0x000fe40000000061 */
[C-C-:B---3--:R-:W-:Y:S01]  /*7cb0*/  PRMT R34, R98.reuse, 0x7632, R79.reuse ;  /* 0x0000763262227816 */ /* 0x148fe2000000004f */
[----:B------:R-:W-:Y:S01]  /*7cc0*/  HADD2 R103, R94, -R35 ;  /* 0x800000235e677230 */ /* 0x000fe20000000000 */
                                                                                                                                   /* 0x00000064635e7241 */
                                                                                                                                   /* 0x000fe200000003ff */
[----:B------:R-:W-:Y:S01]  /*7ce0*/  HADD2 R92, R97, -R36 ;  /* 0x80000024615c7230 */ /* 0x000fe20000000000 */
[----:B------:R-:W-:-:S02]  /*7cf0*/  PRMT R79, R98, 0x7610, R79 ;  /* 0x00007610624f7816 */ /* 0x000fc4000000004f */
                                                                                                                                   /* 0x0000002267237241 */
                                                                                                                                   /* 0x000fe400000003ff */
                                                                                                                                   /* 0x000000655b247241 */
                                                                                                                                   /* 0x000fe400000003ff */
                                                                                                                                   /* 0x00000064635d7242 */
                                                                                                                                   /* 0x000fe200000017ff */
[----:B------:R-:W-:Y:S01]  /*7d30*/  IMAD R96, R35, 0x10, R94 ;  /* 0x0000001023607824 */ /* 0x000fe200078e025e */
                                                                                                                                   /* 0x0000004f5c237241 */
                                                                                                                                   /* 0x000fe400000003ff */
                                                                                                                                   /* 0x0000002267617242 */
                                                                                                                                   /* 0x100fe2000010975d */
[----:B------:R-:W0:Y:S01]  /*7d60*/  POPC R105, R96 ;  /* 0x0000006000697309 */ /* 0x000e220000000000 */
                                                                                                                                   /* 0x00000064635f7241 */
                                                                                                                                   /* 0x000fe2000000105d */
[----:B------:R-:W-:Y:S01]  /*7d80*/  IMAD R35, R35, 0x10, R36 ;  /* 0x0000001023237824 */ /* 0x000fe200078e0224 */
                                                                                                                                   /* 0x000000655b247242 */
                                                                                                                                   /* 0x000fc400000017ff */
                                                                                                                                   /* 0x0000002267627241 */
                                                                                                                                   /* 0x000fe40000009061 */
                                                                                                                                   /* 0x0000004f5c227242 */
                                                                                                                                   /* 0x140fe20000109724 */
[----:B------:R-:W1:Y:S01]  /*7dc0*/  POPC R94, R35 ;  /* 0x00000023005e7309 */ /* 0x000e620000000000 */
                                                                                                                                   /* 0x000000625f687242 */
                                                                                                                                   /* 0x080fe400000017ff */
                                                                                                                                   /* 0x000000655b247241 */
                                                                                                                                   /* 0x000fe40000001024 */
                                                                                                                                   /* 0x0000004f5c5d7241 */
                                                                                                                                   /* 0x000fe40000009022 */
                                                                                                                                   /* 0x000000625f627241 */
                                                                                                                                   /* 0x000fc40000001068 */
[----:B0-----:R-:W-:Y:S02]  /*7e10*/  LOP3.LUT R105, R105, 0x1, RZ, 0xc0, !PT ;  /* 0x0000000169697812 */ /* 0x001fe400078ec0ff */
                                                                                                                                   /* 0x0000005d245f7242 */
                                                                                                                                   /* 0x000fe200000017ff */
[----:B------:R-:W-:Y:S01]  /*7e30*/  HMUL2 R98, R98, c[0x0] [0x180] ;  /* 0x0000600062627a32 */ /* 0x000fe20000000000 */
[----:B------:R-:W-:Y:S02]  /*7e40*/  ISETP.NE.U32.AND P1, PT, R105, 0x1, PT ;  /* 0x000000016900780c */ /* 0x000fe40003f25070 */
                                                                                                                                   /* 0x200000ff61617241 */
                                                                                                                                   /* 0x000fe40000001068 */
                                                                                                                                   /* 0x200000ff22227241 */
                                                                                                                                   /* 0x000fe4000000105f */
[----:B-1----:R-:W-:Y:S01]  /*7e70*/  LOP3.LUT R94, R94, 0x1, RZ, 0xc0, !PT ;  /* 0x000000015e5e7812 */ /* 0x002fe200078ec0ff */
[----:B------:R-:W-:Y:S01]  /*7e80*/  IMAD.SHL.U32 R97, R97, 0x2, RZ ;  /* 0x0000000261617824 */ /* 0x000fe200078e00ff */
[----:B------:R-:W-:-:S02]  /*7e90*/  SEL R105, R78, 0xa820a820, !P1 ;  /* 0xa820a8204e697807 */ /* 0x000fc40004800000 */
                                                                                                                                   /* 0x0000005d24247241 */
                                                                                                                                   /* 0x000fe2000000105f */
[----:B------:R-:W-:Y:S01]  /*7eb0*/  IMAD.SHL.U32 R93, R34, 0x2, RZ ;  /* 0x00000002225d7824 */ /* 0x000fe200078e00ff */
[----:B------:R-:W-:Y:S02]  /*7ec0*/  ISETP.NE.U32.AND P1, PT, R94, 0x1, PT ;  /* 0x000000015e00780c */ /* 0x000fe40003f25070 */
[----:B------:R-:W-:Y:S01]  /*7ed0*/  LOP3.LUT R97, R97, 0x1e, RZ, 0xc0, !PT ;  /* 0x0000001e61617812 */ /* 0x000fe200078ec0ff */
[----:B------:R-:W-:Y:S01]  /*7ee0*/  HMUL2 R36, R36, c[0x0] [0x180] ;  /* 0x0000600024247a32 */ /* 0x000fe20000000000 */
[----:B------:R-:W-:Y:S02]  /*7ef0*/  SEL R34, R78, 0xa820a820, !P1 ;  /* 0xa820a8204e227807 */ /* 0x000fe40004800000 */
[----:B------:R-:W-:Y:S02]  /*7f00*/  LOP3.LUT R93, R93, 0x1e, RZ, 0xc0, !PT ;  /* 0x0000001e5d5d7812 */ /* 0x000fe400078ec0ff */
                                                                                                                                   /* 0x4040002222227241 */
                                                                                                                                   /* 0x000fc40000000023 */
                                                                                                                                   /* 0x4040006969607241 */
                                                                                                                                   /* 0x000fe40000000060 */
        /* <DEDUP_REMOVED lines=8> */
                                                                                                                                   /* 0x0000006123627241 */
                                                                                                                                   /* 0x1c0fe40000000060 */
                                                                                                                                   /* 0x00000022245e7241 */
                                                                                                                                   /* 0x1c0fe4000000005d */
                                                                                                                                   /* 0x0000006123697241 */
                                                                                                                                   /* 0x1c0fe20000008060 */
[----:B------:R-:W-:Y:S01]  /*7fe0*/  HADD2 R99, R99, R98 ;  /* 0x0000006263637230 */ /* 0x000fe20000000000 */
                                                                                                                                   /* 0x0000006123627241 */
                                                                                                                                   /* 0x000fe20000010060 */
[----:B------:R-:W-:Y:S01]  /*8000*/  HADD2 R95, R91, R94 ;  /* 0x0000005e5b5f7230 */ /* 0x000fe20000000000 */
                                                                                                                                   /* 0x00000022245e7241 */
                                                                                                                                   /* 0x1c0fe2000000805d */
[----:B------:R-:W-:Y:S01]  /*8020*/  HADD2 R100, R100, R105 ;  /* 0x0000006964647230 */ /* 0x000fe20000000000 */
                                                                                                                                   /* 0x00000022245b7241 */
                                                                                                                                   /* 0x000fe2000001005d */
[----:B------:R-:W-:Y:S01]  /*8040*/  HADD2 R98, R103, R98 ;  /* 0x0000006267627230 */ /* 0x000fe20000000000 */
[C-C-:B------:R-:W-:Y:S01]  /*8050*/  PRMT R97, R95.reuse, 0x5410, R99.reuse ;  /* 0x000054105f617816 */ /* 0x140fe20000000063 */
[----:B------:R-:W-:Y:S01]  /*8060*/  HADD2 R94, R101, R94 ;  /* 0x0000005e655e7230 */ /* 0x000fe20000000000 */
[----:B------:R-:W-:Y:S01]  /*8070*/  PRMT R99, R95, 0x7632, R99 ;  /* 0x000076325f637816 */ /* 0x000fe20000000063 */
[----:B------:R-:W-:Y:S01]  /*8080*/  HADD2 R91, R92, R91 ;  /* 0x0000005b5c5b7230 */ /* 0x000fe20000000000 */
[----:B------:R-:W-:Y:S01]  /*8090*/  ISETP.NE.AND P1, PT, R77, 0x8, PT ;  /* 0x000000084d00780c */ /* 0x000fe20003f25270 */
[----:B------:R-:W-:Y:S01]  /*80a0*/  STS [R80], R97 ;  /* 0x0000006150007388 */ /* 0x000fe20000000800 */
[----:B------:R-:W-:-:S02]  /*80b0*/  LOP3.LUT R93, R93, 0xffff, RZ, 0xc0, !PT ;  /* 0x0000ffff5d5d7812 */ /* 0x000fc400078ec0ff */
[C-C-:B------:R-:W-:Y:S01]  /*80c0*/  PRMT R95, R91.reuse, 0x5410, R98.reuse ;  /* 0x000054105b5f7816 */ /* 0x140fe20000000062 */
[----:B------:R0:W-:Y:S01]  /*80d0*/  STS [R85], R99 ;  /* 0x0000006355007388 */ /* 0x0001e20000000800 */
[----:B------:R-:W-:Y:S02]  /*80e0*/  PRMT R98, R91, 0x7632, R98 ;  /* 0x000076325b627816 */ /* 0x000fe40000000062 */
[----:B------:R-:W-:Y:S02]  /*80f0*/  PRMT R34, R96, 0x1054, R93 ;  /* 0x0000105460227816 */ /* 0x000fe4000000005d */
[C-C-:B0-----:R-:W-:Y:S02]  /*8100*/  PRMT R85, R94.reuse, 0x5410, R100.reuse ;  /* 0x000054105e557816 */ /* 0x141fe40000000064 */
        /* <DEDUP_REMOVED lines=12> */
[--C-:B------:R-:W-:Y:S01]  /*81d0*/  HFMA2 R86, -R80, c[0x0] [0x190].H0_H0, R6.reuse.H0_H0 ;  /* 0x2000640050567a31 */ /* 0x100fe20000040106 */
[----:B------:R-:W-:Y:S01]  /*81e0*/  IMAD.MOV.U32 R93, RZ, RZ, c[0x0][0x49c] ;  /* 0x00012700ff5d7624 */ /* 0x000fe200078e00ff */
[--C-:B------:R-:W-:Y:S01]  /*81f0*/  HFMA2 R90, -R85, c[0x0] [0x190].H0_H0, R6.reuse.H0_H0 ;  /* 0x20006400555a7a31 */ /* 0x100fe20000040106 */
[----:B------:R-:W-:Y:S01]  /*8200*/  IMAD.MOV.U32 R85, RZ, RZ, c[0x0][0x498] ;  /* 0x00012600ff557624 */ /* 0x000fe200078e00ff */
[--C-:B------:R-:W-:Y:S01]  /*8210*/  HFMA2 R92, -R88, c[0x0] [0x190].H0_H0, R6.reuse.H0_H0 ;  /* 0x20006400585c7a31 */ /* 0x100fe20000040106 */
[C---:B------:R-:W-:Y:S01]  /*8220*/  IDP.2A.LO.S16.S8 R80, R86.reuse, c[0x2][0x0], R87 ;  /* 0x0080000056507a26 */ /* 0x040fe20000001657 */
[C---:B------:R-:W-:Y:S01]  /*8230*/  HSET2.BF.GE.AND R87, R3.reuse.H0_H0, c[0x0] [0x470], PT ;  /* 0x00011c0003577633 */ /* 0x040fe20003806880 */
[----:B------:R-:W-:Y:S01]  /*8240*/  IDP.2A.HI.S16.S8 R86, R86, c[0x2][0x4], R91 ;  /* 0x0080010056567a26 */ /* 0x000fe2000000365b */
[----:B------:R-:W-:Y:S01]  /*8250*/  HSET2.BF.GE.AND R91, R3.H0_H0, c[0x0] [0x488], PT ;  /* 0x00012200035b7633 */ /* 0x000fe20003806880 */
[C---:B------:R-:W-:Y:S01]  /*8260*/  IDP.2A.LO.S16.S8 R85, R90.reuse, c[0x2][0x0], R85 ;  /* 0x008000005a557a26 */ /* 0x040fe20000001655 */
[----:B------:R-:W-:Y:S01]  /*8270*/  SHF.R.U32.HI R105, RZ, 0x15, R31 ;  /* 0x00000015ff697819 */ /* 0x000fe2000001161f */
[----:B------:R-:W-:Y:S01]  /*8280*/  IDP.2A.HI.S16.S8 R94, R90, c[0x2][0x4], R93 ;  /* 0x008001005a5e7a26 */ /* 0x000fe2000000365d */
[--C-:B------:R-:W-:Y:S01]  /*8290*/  HFMA2 R90, -R87, c[0x0] [0x190].H0_H0, R6.reuse.H0_H0 ;  /* 0x20006400575a7a31 */ /* 0x100fe20000040106 */
[----:B------:R-:W-:Y:S01]  /*82a0*/  IMAD.MOV.U32 R87, RZ, RZ, c[0x0][0x474] ;  /* 0x00011d00ff577624 */ /* 0x000fe200078e00ff */
[----:B------:R-:W-:Y:S01]  /*82b0*/  HFMA2 R93, -R91, c[0x0] [0x190].H0_H0, R6.H0_H0 ;  /* 0x200064005b5d7a31 */ /* 0x000fe20000040106 */
[----:B------:R-:W-:Y:S01]  /*82c0*/  IMAD.MOV.U32 R91, RZ, RZ, c[0x0][0x478] ;  /* 0x00011e00ff5b7624 */ /* 0x000fe200078e00ff */
[----:B------:R0:W-:Y:S01]  /*82d0*/  LDS R108, [R94] ;  /* 0x000000005e6c7984 */ /* 0x0001e20000000800 */
[----:B------:R-:W-:Y:S01]  /*82e0*/  IMAD.MOV.U32 R95, RZ, RZ, c[0x0][0x480] ;  /* 0x00012000ff5f7624 */ /* 0x000fe200078e00ff */
[----:B------:R-:W-:Y:S01]  /*82f0*/  SHF.R.U32.HI R109, RZ, 0x1a, R31 ;  /* 0x0000001aff6d7819 */ /* 0x000fe2000001161f */
[----:B------:R-:W-:Y:S01]  /*8300*/  IMAD.MOV.U32 R96, RZ, RZ, c[0x0][0x48c] ;  /* 0x00012300ff607624 */ /* 0x000fe200078e00ff */
[----:B------:R-:W1:Y:S01]  /*8310*/  LDS R103, [R85] ;  /* 0x0000000055677984 */ /* 0x000e620000000800 */
[----:B------:R-:W-:Y:S01]  /*8320*/  IMAD.MOV.U32 R97, RZ, RZ, c[0x0][0x484] ;  /* 0x00012100ff617624 */ /* 0x000fe200078e00ff */
[----:B------:R-:W-:Y:S01]  /*8330*/  LOP3.LUT R107, R105, 0x3e, RZ, 0xc0, !PT ;  /* 0x0000003e696b7812 */ /* 0x000fe200078ec0ff */
[----:B------:R-:W-:Y:S01]  /*8340*/  IDP.2A.LO.S16.S8 R87, R90, c[0x2][0x0], R87 ;  /* 0x008000005a577a26 */ /* 0x000fe20000001657 */
[----:B------:R-:W-:Y:S01]  /*8350*/  LOP3.LUT R109, R109, 0x3e, RZ, 0xc0, !PT ;  /* 0x0000003e6d6d7812 */ /* 0x000fe200078ec0ff */
[----:B------:R-:W-:Y:S01]  /*8360*/  IMAD.MOV.U32 R98, RZ, RZ, c[0x0][0x490] ;  /* 0x00012400ff627624 */ /* 0x000fe200078e00ff */
[----:B------:R-:W-:Y:S01]  /*8370*/  SHF.L.U32 R110, R54, R107, RZ ;  /* 0x0000006b366e7219 */ /* 0x000fe200000006ff */
[----:B------:R-:W-:Y:S01]  /*8380*/  IDP.2A.HI.S16.S8 R90, R90, c[0x2][0x4], R91 ;  /* 0x008001005a5a7a26 */ /* 0x000fe2000000365b */
[----:B------:R-:W-:Y:S01]  /*8390*/  SHF.L.U32 R112, R54, R109, RZ ;  /* 0x0000006d36707219 */ /* 0x000fe200000006ff */
[----:B------:R-:W-:-:S02]  /*83a0*/  IDP.2A.LO.S16.S8 R88, R92, c[0x2][0x0], R95 ;  /* 0x008000005c587a26 */ /* 0x000fc4000000165f */
[C---:B------:R-:W-:Y:S01]  /*83b0*/  IDP.2A.LO.S16.S8 R91, R93.reuse, c[0x2][0x0], R96 ;  /* 0x008000005d5b7a26 */ /* 0x040fe20000001660 */
[----:B------:R-:W-:Y:S01]  /*83c0*/  LDS R95, [R80] ;  /* 0x00000000505f7984 */ /* 0x000fe20000000800 */
[----:B------:R-:W-:Y:S01]  /*83d0*/  IDP.2A.HI.S16.S8 R92, R92, c[0x2][0x4], R97 ;  /* 0x008001005c5c7a26 */ /* 0x000fe20000003661 */
[----:B------:R-:W-:Y:S01]  /*83e0*/  LOP3.LUT R111, R112, 0xaaaaa, R31, 0xf8, !PT ;  /* 0x000aaaaa706f7812 */ /* 0x000fe200078ef81f */
[----:B------:R-:W-:Y:S01]  /*83f0*/  IDP.2A.HI.S16.S8 R93, R93, c[0x2][0x4], R98 ;  /* 0x008001005d5d7a26 */ /* 0x000fe20000003662 */
[----:B------:R-:W2:Y:S01]  /*8400*/  LDS R96, [R86] ;  /* 0x0000000056607984 */ /* 0x000ea20000000800 */
[----:B------:R-:W-:Y:S01]  /*8410*/  IMAD.SHL.U32 R105, R31, 0x2, RZ ;  /* 0x000000021f697824 */ /* 0x000fe200078e00ff */
[----:B------:R-:W-:Y:S02]  /*8420*/  LOP3.LUT R112, R32, 0x80008000, RZ, 0xfc, !PT ;  /* 0x8000800020707812 */ /* 0x000fe400078efcff */
[----:B------:R-:W-:Y:S02]  /*8430*/  LDS R97, [R87] ;  /* 0x0000000057617984 */ /* 0x000fe40000000800 */
[----:B------:R-:W-:-:S02]  /*8440*/  LOP3.LUT R110, R110, 0xaaaaa, R105, 0xf8, !PT ;  /* 0x000aaaaa6e6e7812 */ /* 0x000fc400078ef869 */
[----:B------:R-:W3:Y:S01]  /*8450*/  LDS R98, [R90] ;  /* 0x000000005a627984 */ /* 0x000ee20000000800 */
[C---:B------:R-:W-:Y:S02]  /*8460*/  LOP3.LUT R105, R33.reuse, 0x80008000, RZ, 0xfc, !PT ;  /* 0x8000800021697812 */ /* 0x040fe400078efcff */
                                                                                                                                   /* 0x0000007020717241 */
                                                                                                                                   /* 0x000fe2000001006f */
[----:B------:R-:W-:Y:S01]  /*8480*/  LDS R99, [R88] ;  /* 0x0000000058637984 */ /* 0x000fe20000000800 */
                                                                                                                                   /* 0x00000069211f7241 */
                                                                                                                                   /* 0x1c0fe4000000006e */
                                                                                                                                   /* 0x00000069215e7241 */
                                                                                                                                   /* 0x1c1fe2000000806e */
[----:B------:R-:W0:Y:S01]  /*84b0*/  LDS R100, [R92] ;  /* 0x000000005c647984 */ /* 0x000e220000000800 */
                                                                                                                                   /* 0x00000069216b7241 */
                                                                                                                                   /* 0x1c0fe4000001006e */
                                                                                                                                   /* 0x00000069216d7241 */
                                                                                                                                   /* 0x1c0fe2000001806e */
[----:B------:R-:W-:Y:S01]  /*84e0*/  LDS R101, [R91] ;  /* 0x000000005b657984 */ /* 0x000fe20000000800 */
                                                                                                                                   /* 0x0000006921217241 */
                                                                                                                                   /* 0x000fc4000002006e */
                                                                                                                                   /* 0x0000007020697241 */
                                                                                                                                   /* 0x1c0fe2000000006f */
[----:B------:R-:W4:Y:S01]  /*8510*/  LDS R104, [R93] ;  /* 0x000000005d687984 */ /* 0x000f220000000800 */
                                                                                                                                   /* 0x00000070206e7241 */
                                                                                                                                   /* 0x1c0fe4000000806f */
                                                                                                                                   /* 0x0000007020727241 */
                                                                                                                                   /* 0x1c0fe4000001806f */
                                                                                                                                   /* 0x00000070206f7241 */
                                                                                                                                   /* 0x000fe4000002006f */
[C-C-:B-1----:R-:W-:Y:S02]  /*8550*/  PRMT R112, R103.reuse, 0x5410, R108.reuse ;  /* 0x0000541067707816 */ /* 0x142fe4000000006c */
[----:B------:R-:W-:-:S02]  /*8560*/  PRMT R108, R103, 0x7632, R108 ;  /* 0x00007632676c7816 */ /* 0x000fc4000000006c */
[----:B------:R-:W-:Y:S02]  /*8570*/  PRMT R33, R33, 0x5410, RZ ;  /* 0x0000541021217816 */ /* 0x000fe400000000ff */
[C-C-:B--2---:R-:W-:Y:S02]  /*8580*/  PRMT R32, R95.reuse, 0x5410, R96.reuse ;  /* 0x000054105f207816 */ /* 0x144fe40000000060 */
[----:B------:R-:W-:-:S03]  /*8590*/  PRMT R116, R95, 0x7632, R96 ;  /* 0x000076325f747816 */ /* 0x000fc60000000060 */
[----:B------:R-:W-:Y:S01]  /*85a0*/  HADD2 R31, R32, -R31 ;  /* 0x8000001f201f7230 */ /* 0x000fe20000000000 */
[----:B---3--:R-:W-:-:S05]  /*85b0*/  PRMT R95, R97, 0x5410, R98 ;  /* 0x00005410615f7816 */ /* 0x008fca0000000062 */
[----:B------:R-:W-:Y:S01]  /*85c0*/  HADD2 R95, R95, -R94 ;  /* 0x8000005e5f5f7230 */ /* 0x000fe20000000000 */
[C-C-:B0-----:R-:W-:Y:S02]  /*85d0*/  PRMT R96, R99.reuse, 0x5410, R100.reuse ;  /* 0x0000541063607816 */ /* 0x141fe40000000064 */
[----:B------:R-:W-:Y:S02]  /*85e0*/  PRMT R100, R99, 0x7632, R100 ;  /* 0x0000763263647816 */ /* 0x000fe40000000064 */
                                                                                                                                   /* 0x0000005f1f677241 */
                                                                                                                                   /* 0x000fe200000003ff */
[----:B------:R-:W-:Y:S01]  /*8600*/  HADD2 R96, R96, -R107 ;  /* 0x8000006b60607230 */ /* 0x000fe20000000000 */
[----:B------:R-:W-:Y:S01]  /*8610*/  PRMT R107, R97, 0x7632, R98 ;  /* 0x00007632616b7816 */ /* 0x000fe20000000062 */
[----:B------:R-:W-:Y:S01]  /*8620*/  HADD2 R99, R100, -R113 ;  /* 0x8000007164637230 */ /* 0x000fe20000000000 */
[----:B----4-:R-:W-:Y:S01]  /*8630*/  PRMT R94, R101, 0x5410, R104 ;  /* 0x00005410655e7816 */ /* 0x010fe20000000068 */
[----:B------:R-:W-:-:S02]  /*8640*/  HADD2 R97, R116, -R105 ;  /* 0x8000006974617230 */ /* 0x000fc40000000000 */
[----:B------:R-:W-:Y:S02]  /*8650*/  HADD2 R98, R107, -R110 ;  /* 0x8000006e6b627230 */ /* 0x000fe40000000000 */
[----:B------:R-:W-:Y:S01]  /*8660*/  HADD2 R94, R94, -R109 ;  /* 0x8000006d5e5e7230 */ /* 0x000fe20000000000 */
[----:B------:R-:W-:Y:S02]  /*8670*/  PRMT R109, R101, 0x7632, R104 ;  /* 0x00007632656d7816 */ /* 0x000fe40000000068 */
[----:B------:R-:W-:Y:S02]  /*8680*/  PRMT R101, R111, 0x5410, RZ ;  /* 0x000054106f657816 */ /* 0x000fe400000000ff */
                                                                                                                                   /* 0x0000005e60207241 */
                                                                                                                                   /* 0x000fe200000003ff */
[----:B------:R-:W-:Y:S01]  /*86a0*/  HADD2 R100, R109, -R114 ;  /* 0x800000726d647230 */ /* 0x000fe20000000000 */
                                                                                                                                   /* 0x0000006261697241 */
                                                                                                                                   /* 0x0c0fe200000003ff */
[----:B------:R-:W-:Y:S01]  /*86c0*/  HADD2 R101, R108, -R101 ;  /* 0x800000656c657230 */ /* 0x000fe20000000000 */
                                                                                                                                   /* 0x00000062616c7242 */
                                                                                                                                   /* 0x000fe200000017ff */
[----:B------:R-:W-:Y:S01]  /*86e0*/  IMAD R32, R32, 0x10, R103 ;  /* 0x0000001020207824 */ /* 0x000fe200078e0267 */
[----:B------:R-:W-:Y:S01]  /*86f0*/  HADD2 R103, R112, -R33 ;  /* 0x8000002170677230 */ /* 0x000fe20000000000 */
                                                                                                                                   /* 0x0000006463687241 */
                                                                                                                                   /* 0x000fc400000003ff */
                                                                                                                                   /* 0x0000006463707242 */
                                                                                                                                   /* 0x100fe4000010976c */
                                                                                                                                   /* 0x000000ff67217241 */
                                                                                                                                   /* 0x000fe200000003ff */
[----:B------:R-:W-:Y:S01]  /*8730*/  IMAD R104, R104, 0x10, R105 ;  /* 0x0000001068687824 */ /* 0x000fe200078e0269 */
                                                                                                                                   /* 0x000000ff65697241 */
                                                                                                                                   /* 0x000fe400000003ff */
                                                                                                                                   /* 0x00000062616d7241 */
                                                                                                                                   /* 0x000fe2000000106c */
[----:B------:R-:W-:Y:S01]  /*8760*/  IMAD R32, R33, 0x100, R32 ;  /* 0x0000010021207824 */ /* 0x000fe200078e0220 */
                                                                                                                                   /* 0x0000005f1f217242 */
                                                                                                                                   /* 0x000fe200000017ff */
[----:B------:R-:W-:Y:S01]  /*8780*/  IMAD R110, R105, 0x100, R104 ;  /* 0x00000100696e7824 */ /* 0x000fe200078e0268 */
                                                                                                                                   /* 0x0000006463727241 */
                                                                                                                                   /* 0x000fe20000009070 */
[----:B------:R-:W0:Y:S01]  /*87a0*/  POPC R107, R32 ;  /* 0x00000020006b7309 */ /* 0x000e220000000000 */
                                                                                                                                   /* 0x0000005e60697242 */
                                                                                                                                   /* 0x000fc40000109721 */
                                                                                                                                   /* 0x0000005f1f217241 */
                                                                                                                                   /* 0x000fe40000001021 */
                                                                                                                                   /* 0x0000005e60687241 */
                                                                                                                                   /* 0x000fe40000009069 */
                                                                                                                                   /* 0x000000726d6f7242 */
                                                                                                                                   /* 0x000fe200000017ff */
[----:B------:R-:W1:Y:S01]  /*87f0*/  POPC R113, R110 ;  /* 0x0000006e00717309 */ /* 0x000e620000000000 */
                                                                                                                                   /* 0x00000068216c7242 */
                                                                                                                                   /* 0x000fe400000017ff */
                                                                                                                                   /* 0x000000726d727241 */
                                                                                                                                   /* 0x000fe4000000106f */
                                                                                                                                   /* 0x0000006821687241 */
                                                                                                                                   /* 0x000fc4000000106c */
                                                                                                                                   /* 0x2000005169697241 */
                                                                                                                                   /* 0x000fe4000000106c */
[----:B0-----:R-:W-:Y:S02]  /*8840*/  LOP3.LUT R107, R107, 0x1, RZ, 0xc0, !PT ;  /* 0x000000016b6b7812 */ /* 0x001fe400078ec0ff */
                                                                                                                                   /* 0x00000067686c7242 */
                                                                                                                                   /* 0x000fe400000017ff */
[----:B------:R-:W-:Y:S02]  /*8860*/  ISETP.NE.U32.AND P1, PT, R107, 0x1, PT ;  /* 0x000000016b00780c */ /* 0x000fe40003f25070 */
                                                                                                                                   /* 0x20000051706f7241 */
                                                                                                                                   /* 0x000fe4000000106f */
[----:B-1----:R-:W-:-:S02]  /*8880*/  LOP3.LUT R113, R113, 0x1, RZ, 0xc0, !PT ;  /* 0x0000000171717812 */ /* 0x002fc400078ec0ff */
                                                                                                                                   /* 0x0000006572707242 */
                                                                                                                                   /* 0x000fe400000017ff */
[----:B------:R-:W-:Y:S02]  /*88a0*/  SEL R33, R78, 0xa820a820, !P1 ;  /* 0xa820a8204e217807 */ /* 0x000fe40004800000 */
                                                                                                                                   /* 0x200000ff69697241 */
                                                                                                                                   /* 0x100fe4000000106c */
[----:B------:R-:W-:Y:S02]  /*88c0*/  ISETP.NE.U32.AND P2, PT, R113, 0x1, PT ;  /* 0x000000017100780c */ /* 0x000fe40003f45070 */
                                                                                                                                   /* 0x0000006768687241 */
                                                                                                                                   /* 0x000fe4000000106c */
                                                                                                                                   /* 0x200000ff6f717241 */
                                                                                                                                   /* 0x000fc40000001070 */
                                                                                                                                   /* 0x40400021216b7241 */
                                                                                                                                   /* 0x000fe20000000020 */
[----:B------:R-:W-:Y:S01]  /*8900*/  IMAD.SHL.U32 R32, R105, 0x2, RZ ;  /* 0x0000000269207824 */ /* 0x000fe200078e00ff */
                                                                                                                                   /* 0x0000006572727241 */
                                                                                                                                   /* 0x000fe20000001070 */
[----:B------:R-:W-:Y:S01]  /*8920*/  HMUL2 R33, R104, c[0x0] [0x180] ;  /* 0x0000600068217a32 */ /* 0x000fe20000000000 */
[----:B------:R-:W-:Y:S01]  /*8930*/  IMAD.SHL.U32 R104, R113, 0x2, RZ ;  /* 0x0000000271687824 */ /* 0x000fe200078e00ff */
[----:B------:R-:W-:Y:S01]  /*8940*/  SEL R111, R78, 0xa820a820, !P2 ;  /* 0xa820a8204e6f7807 */ /* 0x000fe20005000000 */
[----:B------:R-:W-:Y:S01]  /*8950*/  IMAD.SHL.U32 R105, R105, 0x400000, RZ ;  /* 0x0040000069697824 */ /* 0x000fe200078e00ff */
[----:B------:R-:W-:Y:S01]  /*8960*/  HMUL2 R114, R114, c[0x0] [0x180] ;  /* 0x0000600072727a32 */ /* 0x000fe20000000000 */
[----:B------:R-:W-:Y:S02]  /*8970*/  LOP3.LUT R109, R32, 0x1e, RZ, 0xc0, !PT ;  /* 0x0000001e206d7812 */ /* 0x000fe400078ec0ff */
[----:B------:R-:W-:-:S02]  /*8980*/  LOP3.LUT R117, R104, 0x1e, RZ, 0xc0, !PT ;  /* 0x0000001e68757812 */ /* 0x000fc400078ec0ff */
[----:B------:R-:W-:Y:S02]  /*8990*/  HMNMX2 R33, |R33|, 65504, 65504, PT ;  /* 0x7bff7bff21217840 */ /* 0x000fe40003800200 */
[C---:B------:R-:W-:Y:S02]  /*89a0*/  SHF.L.U32 R104, R54.reuse, R109, RZ ;  /* 0x0000006d36687219 */ /* 0x040fe400000006ff */
                                                                                                                                   /* 0x4040006f6f737241 */
                                                                                                                                   /* 0x000fe4000000006e */
[----:B------:R-:W-:Y:S02]  /*89c0*/  HMNMX2 R32, |R114|, 65504, 65504, PT ;  /* 0x7bff7bff72207840 */ /* 0x000fe40003800200 */
[----:B------:R-:W-:Y:S02]  /*89d0*/  SHF.L.U32 R110, R54, R117, RZ ;  /* 0x00000075366e7219 */ /* 0x000fe400000006ff */
[----:B------:R-:W-:-:S02]  /*89e0*/  LOP3.LUT R108, R33, 0x80008000, RZ, 0xfc, !PT ;  /* 0x80008000216c7812 */ /* 0x000fc400078efcff */
[----:B------:R-:W-:Y:S02]  /*89f0*/  LOP3.LUT R104, R104, R107, RZ, 0xfc, !PT ;  /* 0x0000006b68687212 */ /* 0x000fe400078efcff */
[----:B------:R-:W-:Y:S02]  /*8a00*/  LOP3.LUT R114, R32, 0x80008000, RZ, 0xfc, !PT ;  /* 0x8000800020727812 */ /* 0x000fe400078efcff */
[----:B------:R-:W-:Y:S02]  /*8a10*/  LOP3.LUT R117, R110, R115, RZ, 0xfc, !PT ;  /* 0x000000736e757212 */ /* 0x000fe400078efcff */
                                                                                                                                   /* 0x0000006c216e7241 */
                                                                                                                                   /* 0x1c0fe40000000068 */
                                                                                                                                   /* 0x0000006c21707241 */
                                                                                                                                   /* 0x1c0fe40000008068 */
                                                                                                                                   /* 0x0000006c216d7241 */
                                                                                                                                   /* 0x1c0fe20000010068 */
[----:B------:R-:W-:Y:S01]  /*8a50*/  HADD2 R31, R31, R110 ;  /* 0x0000006e1f1f7230 */ /* 0x000fe20000000000 */
                                                                                                                                   /* 0x0000006c216f7241 */
                                                                                                                                   /* 0x1c0fe20000018068 */
[----:B------:R-:W-:Y:S01]  /*8a70*/  HADD2 R95, R95, R112 ;  /* 0x000000705f5f7230 */ /* 0x000fe20000000000 */
                                                                                                                                   /* 0x0000006c21687241 */
                                                                                                                                   /* 0x000fe20000020068 */
[----:B------:R-:W-:Y:S01]  /*8a90*/  HADD2 R96, R96, R109 ;  /* 0x0000006d60607230 */ /* 0x000fe20000000000 */
                                                                                                                                   /* 0x00000072206c7241 */
                                                                                                                                   /* 0x1c0fe20000000075 */
[----:B------:R-:W-:Y:S01]  /*8ab0*/  HADD2 R94, R94, R111 ;  /* 0x0000006f5e5e7230 */ /* 0x000fe20000000000 */
                                                                                                                                   /* 0x0000007220777241 */
                                                                                                                                   /* 0x1c0fe20000008075 */
[----:B------:R-:W-:Y:S01]  /*8ad0*/  HADD2 R104, R103.H0_H0, R104.H0_H0 ;  /* 0x2000006867687230 */ /* 0x000fe20000000800 */
                                                                                                                                   /* 0x0000007220747241 */
                                                                                                                                   /* 0x1c0fe20000010075 */
[----:B------:R-:W-:Y:S01]  /*8af0*/  HADD2 R97, R97, R108 ;  /* 0x0000006c61617230 */ /* 0x000fe20000000000 */
                                                                                                                                   /* 0x0000007220797241 */
                                                                                                                                   /* 0x1c0fe20000018075 */
[----:B------:R-:W-:Y:S01]  /*8b10*/  HADD2 R98, R98, R119 ;  /* 0x0000007762627230 */ /* 0x000fe20000000000 */
                                                                                                                                   /* 0x0000007220727241 */
                                                                                                                                   /* 0x000fe20000020075 */
        /* <DEDUP_REMOVED lines=8> */
[----:B------:R0:W-:Y:S01]  /*8bb0*/  STS [R80], R101 ;  /* 0x0000006550007388 */ /* 0x0001e20000000800 */
[----:B------:R-:W-:Y:S02]  /*8bc0*/  PRMT R99, R96, 0x7632, R99 ;  /* 0x0000763260637816 */ /* 0x000fe40000000063 */
[----:B------:R-:W-:Y:S01]  /*8bd0*/  PRMT R104, R104, 0x5410, R114 ;  /* 0x0000541068687816 */ /* 0x000fe20000000072 */
[----:B------:R1:W-:Y:S01]  /*8be0*/  STS [R86], R97 ;  /* 0x0000006156007388 */ /* 0x0003e20000000800 */
[C-C-:B0-----:R-:W-:Y:S02]  /*8bf0*/  PRMT R80, R95.reuse, 0x5410, R98.reuse ;  /* 0x000054105f507816 */ /* 0x141fe40000000062 */
[----:B------:R-:W-:-:S02]  /*8c00*/  PRMT R98, R95, 0x7632, R98 ;  /* 0x000076325f627816 */ /* 0x000fc40000000062 */
[----:B-1----:R-:W-:Y:S01]  /*8c10*/  LOP3.LUT R86, R105, 0x7c00000, RZ, 0xc0, !PT ;  /* 0x07c0000069567812 */ /* 0x002fe200078ec0ff */
[----:B------:R0:W-:Y:S03]  /*8c20*/  STS [R87], R80 ;  /* 0x0000005057007388 */ /* 0x0001e60000000800 */
[----:B------:R-:W-:Y:S01]  /*8c30*/  LEA.HI R86, R107, R86, RZ, 0x1f ;  /* 0x000000566b567211 */ /* 0x000fe200078ff8ff */
[----:B------:R-:W-:Y:S04]  /*8c40*/  STS [R90], R98 ;  /* 0x000000625a007388 */ /* 0x000fe80000000800 */
[----:B------:R1:W-:Y:S01]  /*8c50*/  STS [R88], R31 ;  /* 0x0000001f58007388 */ /* 0x0003e20000000800 */
[----:B------:R-:W-:Y:S01]  /*8c60*/  IMAD R86, R113, 0x8000000, R86 ;  /* 0x0800000071567824 */ /* 0x000fe200078e0256 */
[----:B0-----:R-:W-:-:S02]  /*8c70*/  PRMT R80, R94, 0x5410, R100 ;  /* 0x000054105e507816 */ /* 0x001fc40000000064 */
[----:B------:R-:W-:Y:S01]  /*8c80*/  PRMT R100, R94, 0x7632, R100 ;  /* 0x000076325e647816 */ /* 0x000fe20000000064 */
[----:B------:R-:W-:Y:S04]  /*8c90*/  STS [R92], R99 ;  /* 0x000000635c007388 */ /* 0x000fe80000000800 */
[----:B------:R-:W-:Y:S01]  /*8ca0*/  STS [R91], R80 ;  /* 0x000000505b007388 */ /* 0x000fe20000000800 */
[----:B-1----:R-:W-:-:S03]  /*8cb0*/  LOP3.LUT R31, R115, 0xaaaaa, RZ, 0xc0, !PT ;  /* 0x000aaaaa731f7812 */ /* 0x002fc600078ec0ff */
[----:B------:R-:W-:Y:S02]  /*8cc0*/  STS [R93], R100 ;  /* 0x000000645d007388 */ /* 0x000fe40000000800 */
[----:B------:R-:W-:Y:S02]  /*8cd0*/  IMAD.IADD R31, R31, 0x1, R86 ;  /* 0x000000011f1f7824 */ /* 0x000fe400078e0256 */
        /* <DEDUP_REMOVED lines=10> */
[----:B------:R-:W-:Y:S01]  /*8d80*/  IMAD.MOV.U32 R94, RZ, RZ, c[0x0][0x4c0] ;  /* 0x00013000ff5e7624 */ /* 0x000fe200078e00ff */
[----:B------:R-:W-:Y:S01]  /*8d90*/  LOP3.LUT R107, R29, 0x80008000, RZ, 0xfc, !PT ;  /* 0x800080001d6b7812 */ /* 0x000fe200078efcff */
[--C-:B------:R-:W-:Y:S01]  /*8da0*/  HFMA2 R91, -R87, c[0x0] [0x190].H0_H0, R6.reuse.H0_H0 ;  /* 0x20006400575b7a31 */ /* 0x100fe20000040106 */
[C---:B------:R-:W-:Y:S01]  /*8db0*/  IDP.2A.LO.S16.S8 R80, R85.reuse, c[0x2][0x0], R88 ;  /* 0x0080000055507a26 */ /* 0x040fe20000001658 */
[--C-:B------:R-:W-:Y:S01]  /*8dc0*/  HFMA2 R88, -R86, c[0x0] [0x190].H0_H0, R6.reuse.H0_H0 ;  /* 0x2000640056587a31 */ /* 0x100fe20000040106 */
[----:B------:R-:W-:Y:S01]  /*8dd0*/  IDP.2A.HI.S16.S8 R85, R85, c[0x2][0x4], R92 ;  /* 0x0080010055557a26 */ /* 0x000fe2000000365c */
[----:B------:R-:W-:Y:S01]  /*8de0*/  HFMA2 R92, -R90, c[0x0] [0x190].H0_H0, R6.H0_H0 ;  /* 0x200064005a5c7a31 */ /* 0x000fe20000040106 */
[----:B------:R-:W-:Y:S01]  /*8df0*/  IMAD.MOV.U32 R87, RZ, RZ, c[0x0][0x4b0] ;  /* 0x00012c00ff577624 */ /* 0x000fe200078e00ff */
[----:B------:R-:W-:Y:S01]  /*8e00*/  LDS R96, [R80] ;  /* 0x0000000050607984 */ /* 0x000fe20000000800 */
[----:B------:R-:W-:-:S02]  /*8e10*/  IMAD.MOV.U32 R90, RZ, RZ, c[0x0][0x4bc] ;  /* 0x00012f00ff5a7624 */ /* 0x000fc400078e00ff */
[----:B------:R-:W-:Y:S02]  /*8e20*/  IDP.2A.LO.S16.S8 R86, R88, c[0x2][0x0], R87 ;  /* 0x0080000058567a26 */ /* 0x000fe40000001657 */
[C---:B------:R-:W-:Y:S02]  /*8e30*/  IDP.2A.LO.S16.S8 R87, R91.reuse, c[0x2][0x0], R90 ;  /* 0x008000005b577a26 */ /* 0x040fe4000000165a */
[----:B------:R-:W-:Y:S01]  /*8e40*/  IDP.2A.HI.S16.S8 R91, R91, c[0x2][0x4], R94 ;  /* 0x008001005b5b7a26 */ /* 0x000fe2000000365e */
[----:B------:R-:W-:Y:S01]  /*8e50*/  LDS R98, [R86] ;  /* 0x0000000056627984 */ /* 0x000fe20000000800 */
[----:B------:R-:W-:Y:S01]  /*8e60*/  IMAD.MOV.U32 R93, RZ, RZ, c[0x0][0x4b4] ;  /* 0x00012d00ff5d7624 */ /* 0x000fe200078e00ff */
[----:B------:R-:W-:Y:S01]  /*8e70*/  SHF.R.U32.HI R94, RZ, 0x1a, R28 ;  /* 0x0000001aff5e7819 */ /* 0x000fe2000001161c */
[----:B------:R-:W-:Y:S01]  /*8e80*/  IMAD.MOV.U32 R95, RZ, RZ, c[0x0][0x4c8] ;  /* 0x00013200ff5f7624 */ /* 0x000fe200078e00ff */
[----:B------:R-:W-:Y:S01]  /*8e90*/  LDS R100, [R87] ;  /* 0x0000000057647984 */ /* 0x000fe20000000800 */
[----:B------:R-:W-:-:S02]  /*8ea0*/  IMAD.MOV.U32 R97, RZ, RZ, c[0x0][0x4cc] ;  /* 0x00013300ff617624 */ /* 0x000fc400078e00ff */
[----:B------:R-:W-:Y:S01]  /*8eb0*/  IDP.2A.HI.S16.S8 R88, R88, c[0x2][0x4], R93 ;  /* 0x0080010058587a26 */ /* 0x000fe2000000365d */
[----:B------:R-:W0:Y:S01]  /*8ec0*/  LDS R101, [R91] ;  /* 0x000000005b657984 */ /* 0x000e220000000800 */
[C---:B------:R-:W-:Y:S01]  /*8ed0*/  IDP.2A.LO.S16.S8 R90, R92.reuse, c[0x2][0x0], R95 ;  /* 0x008000005c5a7a26 */ /* 0x040fe2000000165f */
[----:B------:R-:W-:Y:S01]  /*8ee0*/  HSET2.BF.GE.AND R93, R3.H0_H0, c[0x0] [0x4d0], PT ;  /* 0x00013400035d7633 */ /* 0x000fe20003806880 */
[----:B------:R-:W-:Y:S01]  /*8ef0*/  IDP.2A.HI.S16.S8 R92, R92, c[0x2][0x4], R97 ;  /* 0x008001005c5c7a26 */ /* 0x000fe20000003661 */
[----:B------:R-:W1:Y:S01]  /*8f00*/  LDS R99, [R88] ;  /* 0x0000000058637984 */ /* 0x000e620000000800 */
[----:B------:R-:W-:Y:S01]  /*8f10*/  IMAD.MOV.U32 R108, RZ, RZ, c[0x0][0x4d4] ;  /* 0x00013500ff6c7624 */ /* 0x000fe200078e00ff */
[----:B------:R-:W-:Y:S01]  /*8f20*/  LOP3.LUT R95, R94, 0x3e, RZ, 0xc0, !PT ;  /* 0x0000003e5e5f7812 */ /* 0x000fe200078ec0ff */
[----:B------:R-:W-:Y:S01]  /*8f30*/  HFMA2 R93, -R93, c[0x0] [0x190].H0_H0, R6.H0_H0 ;  /* 0x200064005d5d7a31 */ /* 0x000fe20000040106 */
[----:B------:R-:W2:Y:S01]  /*8f40*/  LDS R97, [R85] ;  /* 0x0000000055617984 */ /* 0x000ea20000000800 */
[----:B------:R-:W-:-:S02]  /*8f50*/  SHF.R.U32.HI R94, RZ, 0x15, R28 ;  /* 0x00000015ff5e7819 */ /* 0x000fc4000001161c */
        /* <DEDUP_REMOVED lines=8> */
[----:B------:R4:W5:Y:S01]  /*8fe0*/  LDS R108, [R93] ;  /* 0x000000005d6c7984 */ /* 0x0009620000000800 */
                                                                                                                                   /* 0x0000006b1d6d7241 */
                                                                                                                                   /* 0x000fc4000001005e */
[----:B------:R-:W-:Y:S02]  /*9000*/  LOP3.LUT R105, R95, 0xaaaaa, R28, 0xf8, !PT ;  /* 0x000aaaaa5f697812 */ /* 0x000fe400078ef81c */
                                                                                                                                   /* 0x0000006b1d1c7241 */
                                                                                                                                   /* 0x1c0fe4000000005e */
                                                                                                                                   /* 0x0000006b1d5f7241 */
                                                                                                                                   /* 0x1c0fe4000000805e */
                                                                                                                                   /* 0x0000006b1d6b7241 */
                                                                                                                                   /* 0x000fe4000001805e */
[C-C-:B0-----:R-:W-:Y:S02]  /*9040*/  PRMT R110, R100.reuse, 0x7632, R101.reuse ;  /* 0x00007632646e7816 */ /* 0x141fe40000000065 */
[----:B------:R-:W-:-:S02]  /*9050*/  PRMT R101, R100, 0x5410, R101 ;  /* 0x0000541064657816 */ /* 0x000fc40000000065 */
[C-C-:B-1----:R-:W-:Y:S01]  /*9060*/  PRMT R94, R98.reuse, 0x7632, R99.reuse ;  /* 0x00007632625e7816 */ /* 0x142fe20000000063 */
[----:B----4-:R-:W-:Y:S01]  /*9070*/  HADD2 R93, R110, -R109 ;  /* 0x8000006d6e5d7230 */ /* 0x010fe20000000000 */
[----:B------:R-:W-:Y:S02]  /*9080*/  PRMT R98, R98, 0x5410, R99 ;  /* 0x0000541062627816 */ /* 0x000fe40000000063 */
[C-C-:B--2---:R-:W-:Y:S01]  /*9090*/  PRMT R29, R96.reuse, 0x7632, R97.reuse ;  /* 0x00007632601d7816 */ /* 0x144fe20000000061 */
[----:B------:R-:W-:Y:S01]  /*90a0*/  HADD2 R94, R94, -R95 ;  /* 0x8000005f5e5e7230 */ /* 0x000fe20000000000 */
[----:B------:R-:W-:-:S03]  /*90b0*/  PRMT R96, R96, 0x5410, R97 ;  /* 0x0000541060607816 */ /* 0x000fc60000000061 */
[----:B------:R-:W-:Y:S01]  /*90c0*/  HADD2 R28, R29, -R28 ;  /* 0x8000001c1d1c7230 */ /* 0x000fe20000000000 */
[C---:B------:R-:W-:Y:S02]  /*90d0*/  LOP3.LUT R29, R30.reuse, 0x80008000, RZ, 0xfc, !PT ;  /* 0x800080001e1d7812 */ /* 0x040fe400078efcff */
[----:B---3--:R-:W-:Y:S02]  /*90e0*/  PRMT R110, R103, 0x7632, R104 ;  /* 0x00007632676e7816 */ /* 0x008fe40000000068 */
                                                                                                                                   /* 0x0000001d1e6d7241 */
                                                                                                                                   /* 0x180fe40000008069 */
                                                                                                                                   /* 0x0000005e1c617241 */
                                                                                                                                   /* 0x000fe200000003ff */
[----:B------:R-:W-:Y:S01]  /*9110*/  HADD2 R95, R110, -R107 ;  /* 0x8000006b6e5f7230 */ /* 0x000fe20000000000 */
                                                                                                                                   /* 0x0000001d1e6b7241 */
                                                                                                                                   /* 0x1c0fe20000000069 */
[----:B------:R-:W-:Y:S01]  /*9130*/  HADD2 R99, R98, -R109 ;  /* 0x8000006d62637230 */ /* 0x000fe20000000000 */
                                                                                                                                   /* 0x0000001d1e6e7241 */
                                                                                                                                   /* 0x000fc40000010069 */
                                                                                                                                   /* 0x0000001d1e1d7241 */
                                                                                                                                   /* 0x000fe20000018069 */
[----:B------:R-:W-:Y:S01]  /*9160*/  HADD2 R96, R96, -R107 ;  /* 0x8000006b60607230 */ /* 0x000fe20000000000 */
                                                                                                                                   /* 0x0000005f5d1e7241 */
                                                                                                                                   /* 0x000fe200000003ff */
[----:B------:R-:W-:Y:S01]  /*9180*/  HADD2 R98, R101, -R110 ;  /* 0x8000006e65627230 */ /* 0x000fe20000000000 */
[----:B------:R-:W-:Y:S02]  /*9190*/  PRMT R104, R103, 0x5410, R104 ;  /* 0x0000541067687816 */ /* 0x000fe40000000068 */
                                                                                                                                   /* 0x0000006360657241 */
                                                                                                                                   /* 0x000fe200000003ff */
[----:B------:R-:W-:Y:S02]  /*91b0*/  IMAD R100, R30, 0x10, R97 ;  /* 0x000000101e647824 */ /* 0x000fe400078e0261 */
[----:B------:R-:W-:Y:S01]  /*91c0*/  HADD2 R97, R104, -R29 ;  /* 0x8000001d68617230 */ /* 0x000fe20000000000 */
[----:B-----5:R-:W-:-:S02]  /*91d0*/  PRMT R29, R108, 0x7632, R79 ;  /* 0x000076326c1d7816 */ /* 0x020fc4000000004f */
[----:B------:R-:W-:Y:S02]  /*91e0*/  PRMT R79, R108, 0x7610, R79 ;  /* 0x000076106c4f7816 */ /* 0x000fe4000000004f */
                                                                                                                                   /* 0x000000ff1d677241 */
                                                                                                                                   /* 0x000fe400000003ff */
                                                                                                                                   /* 0x00000061621e7241 */
                                                                                                                                   /* 0x000fc600000003ff */
[----:B------:R-:W-:Y:S01]  /*9210*/  IMAD R107, R103, 0x100, R100 ;  /* 0x00000100676b7824 */ /* 0x000fe200078e0264 */
                                                                                                                                   /* 0x000000ff4f677241 */
                                                                                                                                   /* 0x000fe200000003ff */
[----:B------:R-:W-:Y:S01]  /*9230*/  IMAD R30, R30, 0x10, R101 ;  /* 0x000000101e1e7824 */ /* 0x000fe200078e0265 */
                                                                                                                                   /* 0x0000006360647242 */
                                                                                                                                   /* 0x000fe200000017ff */
[----:B------:R-:W-:Y:S02]  /*9250*/  POPC R112, R107 ;  /* 0x0000006b00707309 */ /* 0x000fe40000000000 */
[----:B------:R-:W-:Y:S01]  /*9260*/  IMAD R30, R103, 0x100, R30 ;  /* 0x00000100671e7824 */ /* 0x000fe200078e021e */
                                                                                                                                   /* 0x0000005e1c677242 */
                                                                                                                                   /* 0x080fe400000017ff */
                                                                                                                                   /* 0x0000006162687242 */
                                                                                                                                   /* 0x000fe40000109764 */
                                                                                                                                   /* 0x0000005f5d6e7242 */
                                                                                                                                   /* 0x100fe20000109767 */
[----:B------:R-:W0:Y:S01]  /*92a0*/  POPC R105, R30 ;  /* 0x0000001e00697309 */ /* 0x000e220000000000 */
                                                                                                                                   /* 0x0000005e1c6c7241 */
                                                                                                                                   /* 0x000fc40000001067 */
                                                                                                                                   /* 0x0000005f5d6d7241 */
                                                                                                                                   /* 0x000fe4000000906e */
                                                                                                                                   /* 0x0000006360647241 */
                                                                                                                                   /* 0x000fe40000001064 */
                                                                                                                                   /* 0x0000006162657241 */
                                                                                                                                   /* 0x000fe40000009068 */
                                                                                                                                   /* 0x0000006d6c6f7242 */
                                                                                                                                   /* 0x000fe400000017ff */
                                                                                                                                   /* 0x0000006564677242 */
                                                                                                                                   /* 0x000fe400000017ff */
                                                                                                                                   /* 0x0000006d6c6c7241 */
                                                                                                                                   /* 0x000fc4000000106f */
                                                                                                                                   /* 0x0000006564647241 */
                                                                                                                                   /* 0x100fe40000001067 */
                                                                                                                                   /* 0x2000005168677241 */
                                                                                                                                   /* 0x080fe40000001067 */
                                                                                                                                   /* 0x200000516e517241 */
                                                                                                                                   /* 0x000fe4000000106f */
                                                                                                                                   /* 0x0000001d6c6e7242 */
                                                                                                                                   /* 0x000fe400000017ff */
                                                                                                                                   /* 0x0000004f64687242 */
                                                                                                                                   /* 0x000fe400000017ff */
                                                                                                                                   /* 0x0000001d6c6c7241 */
                                                                                                                                   /* 0x000fc4000000106e */
[----:B0-----:R-:W-:Y:S02]  /*9380*/  LOP3.LUT R105, R105, 0x1, RZ, 0xc0, !PT ;  /* 0x0000000169697812 */ /* 0x001fe400078ec0ff */
                                                                                                                                   /* 0x200000ff516e7241 */
                                                                                                                                   /* 0x000fe2000000106e */
[----:B------:R-:W-:Y:S01]  /*93a0*/  HMUL2 R29, R108, c[0x0] [0x180] ;  /* 0x000060006c1d7a32 */ /* 0x000fe20000000000 */
                                                                                                                                   /* 0x200000ff67677241 */
                                                                                                                                   /* 0x100fe40000001068 */
[----:B------:R-:W-:Y:S02]  /*93c0*/  LOP3.LUT R112, R112, 0x1, RZ, 0xc0, !PT ;  /* 0x0000000170707812 */ /* 0x000fe400078ec0ff */
                                                                                                                                   /* 0x0000004f64647241 */
                                                                                                                                   /* 0x000fe20000001068 */
[----:B------:R-:W-:Y:S01]  /*93e0*/  IMAD.SHL.U32 R104, R110, 0x2, RZ ;  /* 0x000000026e687824 */ /* 0x000fe200078e00ff */
[----:B------:R-:W-:Y:S01]  /*93f0*/  ISETP.NE.U32.AND P1, PT, R105, 0x1, PT ;  /* 0x000000016900780c */ /* 0x000fe20003f25070 */
[C---:B------:R-:W-:Y:S01]  /*9400*/  IMAD.SHL.U32 R101, R103.reuse, 0x2, RZ ;  /* 0x0000000267657824 */ /* 0x040fe200078e00ff */
[----:B------:R-:W-:Y:S01]  /*9410*/  ISETP.NE.U32.AND P2, PT, R112, 0x1, PT ;  /* 0x000000017000780c */ /* 0x000fe20003f45070 */
[----:B------:R-:W-:Y:S01]  /*9420*/  HMUL2 R100, R100, c[0x0] [0x180] ;  /* 0x0000600064647a32 */ /* 0x000fe20000000000 */
[C---:B------:R-:W-:Y:S01]  /*9430*/  SEL R81, R78.reuse, 0xa820a820, !P1 ;  /* 0xa820a8204e517807 */ /* 0x040fe20004800000 */
[----:B------:R-:W-:Y:S01]  /*9440*/  IMAD.SHL.U32 R103, R103, 0x400000, RZ ;  /* 0x0040000067677824 */ /* 0x000fe200078e00ff */
[----:B------:R-:W-:-:S02]  /*9450*/  SEL R112, R78, 0xa820a820, !P2 ;  /* 0xa820a8204e707807 */ /* 0x000fc40005000000 */
[----:B------:R-:W-:Y:S02]  /*9460*/  LOP3.LUT R105, R104, 0x1e, RZ, 0xc0, !PT ;  /* 0x0000001e68697812 */ /* 0x000fe400078ec0ff */
[----:B------:R-:W-:Y:S02]  /*9470*/  LOP3.LUT R101, R101, 0x1e, RZ, 0xc0, !PT ;  /* 0x0000001e65657812 */ /* 0x000fe400078ec0ff */
                                                                                                                                   /* 0x4040005151517241 */
                                                                                                                                   /* 0x000fe4000000001e */
[----:B------:R-:W-:Y:S02]  /*9490*/  HMNMX2 R29, |R29|, 65504, 65504, PT ;  /* 0x7bff7bff1d1d7840 */ /* 0x000fe40003800200 */
[----:B------:R-:W-:Y:S02]  /*94a0*/  HMNMX2 R30, |R100|, 65504, 65504, PT ;  /* 0x7bff7bff641e7840 */ /* 0x000fe40003800200 */
                                                                                                                                   /* 0x4040007070707241 */
                                                                                                                                   /* 0x000fc4000000006b */
[C---:B------:R-:W-:Y:S02]  /*94c0*/  SHF.L.U32 R105, R54.reuse, R105, RZ ;  /* 0x0000006936697219 */ /* 0x040fe400000006ff */
[----:B------:R-:W-:Y:S02]  /*94d0*/  SHF.L.U32 R100, R54, R101, RZ ;  /* 0x0000006536647219 */ /* 0x000fe400000006ff */
[----:B------:R-:W-:Y:S02]  /*94e0*/  LOP3.LUT R107, R29, 0x80008000, RZ, 0xfc, !PT ;  /* 0x800080001d6b7812 */ /* 0x000fe400078efcff */
[----:B------:R-:W-:Y:S02]  /*94f0*/  LOP3.LUT R108, R105, R112, RZ, 0xfc, !PT ;  /* 0x00000070696c7212 */ /* 0x000fe400078efcff */
[----:B------:R-:W-:Y:S02]  /*9500*/  LOP3.LUT R104, R30, 0x80008000, RZ, 0xfc, !PT ;  /* 0x800080001e687812 */ /* 0x000fe400078efcff */
[----:B------:R-:W-:-:S02]  /*9510*/  LOP3.LUT R101, R100, R81, RZ, 0xfc, !PT ;  /* 0x0000005164657212 */ /* 0x000fc400078efcff */
                                                                                                                                   /* 0x0000006b1d6d7241 */
                                                                                                                                   /* 0x1c0fe4000000006c */
                                                                                                                                   /* 0x000000681e697241 */
                                                                                                                                   /* 0x1c0fe40000000065 */
                                                                                                                                   /* 0x0000006b1d6f7241 */
                                                                                                                                   /* 0x1c0fe2000000806c */
[----:B------:R-:W-:Y:S01]  /*9550*/  HADD2 R28, R28, R109 ;  /* 0x0000006d1c1c7230 */ /* 0x000fe20000000000 */
                                                                                                                                   /* 0x0000006b1d727241 */
                                                                                                                                   /* 0x1c0fe2000001006c */
[----:B------:R-:W-:Y:S01]  /*9570*/  HADD2 R96, R96, R105 ;  /* 0x0000006960607230 */ /* 0x000fe20000000000 */
                                                                                                                                   /* 0x0000006b1d6c7241 */
                                                                                                                                   /* 0x000fe2000001806c */
[----:B------:R-:W-:Y:S01]  /*9590*/  HADD2 R94, R94, R111 ;  /* 0x0000006f5e5e7230 */ /* 0x000fe20000000000 */
                                                                                                                                   /* 0x000000681e647241 */
                                                                                                                                   /* 0x1c0fe20000008065 */
[----:B------:R-:W-:Y:S01]  /*95b0*/  HADD2 R93, R93, R114 ;  /* 0x000000725d5d7230 */ /* 0x000fe20000000000 */
                                                                                                                                   /* 0x000000681e6b7241 */
                                                                                                                                   /* 0x1c0fe20000010065 */
[----:B------:R-:W-:Y:S01]  /*95d0*/  HADD2 R95, R95, R108 ;  /* 0x0000006c5f5f7230 */ /* 0x000fe20000000000 */
                                                                                                                                   /* 0x000000681e687241 */
                                                                                                                                   /* 0x000fe20000018065 */
        /* <DEDUP_REMOVED lines=9> */
[----:B0-----:R-:W-:Y:S02]  /*9680*/  LOP3.LUT R80, R103, 0x7c00000, RZ, 0xc0, !PT ;  /* 0x07c0000067507812 */ /* 0x001fe400078ec0ff */
[C-C-:B-1----:R-:W-:Y:S02]  /*9690*/  PRMT R85, R99.reuse, 0x5410, R94.reuse ;  /* 0x0000541063557816 */ /* 0x142fe4000000005e */
[----:B------:R-:W-:Y:S02]  /*96a0*/  PRMT R94, R99, 0x7632, R94 ;  /* 0x00007632635e7816 */ /* 0x000fe4000000005e */
[C-C-:B------:R-:W-:Y:S01]  /*96b0*/  PRMT R28, R98.reuse, 0x5410, R93.reuse ;  /* 0x00005410621c7816 */ /* 0x140fe2000000005d */
[----:B------:R0:W-:Y:S01]  /*96c0*/  STS [R86], R85 ;  /* 0x0000005556007388 */ /* 0x0001e20000000800 */
[----:B------:R-:W-:Y:S02]  /*96d0*/  PRMT R93, R98, 0x7632, R93 ;  /* 0x00007632625d7816 */ /* 0x000fe4000000005d */
        /* <DEDUP_REMOVED lines=22> */
[----:B------:R-:W-:Y:S01]  /*9840*/  IMAD.MOV.U32 R93, RZ, RZ, c[0x0][0x4fc] ;  /* 0x00013f00ff5d7624 */ /* 0x000fe200078e00ff */
[----:B------:R-:W-:Y:S01]  /*9850*/  LOP3.LUT R98, R27, 0x80008000, RZ, 0xfc, !PT ;  /* 0x800080001b627812 */ /* 0x000fe200078efcff */
[C---:B------:R-:W-:Y:S01]  /*9860*/  IDP.2A.LO.S16.S8 R80, R81.reuse, c[0x2][0x0], R86 ;  /* 0x0080000051507a26 */ /* 0x040fe20000001656 */
[--C-:B------:R-:W-:Y:S01]  /*9870*/  HFMA2 R86, -R85, c[0x0] [0x190].H0_H0, R6.reuse.H0_H0 ;  /* 0x2000640055567a31 */ /* 0x100fe20000040106 */
[----:B------:R-:W-:Y:S01]  /*9880*/  IDP.2A.HI.S16.S8 R81, R81, c[0x2][0x4], R88 ;  /* 0x0080010051517a26 */ /* 0x000fe20000003658 */
[--C-:B------:R-:W-:Y:S01]  /*9890*/  HFMA2 R88, -R87, c[0x0] [0x190].H0_H0, R6.reuse.H0_H0 ;  /* 0x2000640057587a31 */ /* 0x100fe20000040106 */
[----:B------:R-:W-:Y:S01]  /*98a0*/  IMAD.MOV.U32 R85, RZ, RZ, c[0x0][0x4ec] ;  /* 0x00013b00ff557624 */ /* 0x000fe200078e00ff */
[----:B------:R-:W-:Y:S01]  /*98b0*/  HFMA2 R90, -R90, c[0x0] [0x190].H0_H0, R6.H0_H0 ;  /* 0x200064005a5a7a31 */ /* 0x000fe20000040106 */
[----:B------:R-:W-:Y:S01]  /*98c0*/  IMAD.MOV.U32 R87, RZ, RZ, c[0x0][0x4f0] ;  /* 0x00013c00ff577624 */ /* 0x000fe200078e00ff */
[----:B------:R-:W-:Y:S01]  /*98d0*/  LDS R92, [R81] ;  /* 0x00000000515c7984 */ /* 0x000fe20000000800 */
[C---:B------:R-:W-:Y:S01]  /*98e0*/  IDP.2A.LO.S16.S8 R85, R86.reuse, c[0x2][0x0], R85 ;  /* 0x0080000056557a26 */ /* 0x040fe20000001655 */
[----:B------:R-:W-:Y:S01]  /*98f0*/  SHF.R.U32.HI R100, RZ, 0x10, R25 ;  /* 0x00000010ff647819 */ /* 0x000fe20000011619 */
[----:B------:R-:W-:Y:S01]  /*9900*/  IDP.2A.HI.S16.S8 R86, R86, c[0x2][0x4], R87 ;  /* 0x0080010056567a26 */ /* 0x000fe20000003657 */
[----:B------:R-:W-:Y:S01]  /*9910*/  LOP3.LUT R101, R26, 0x80008000, RZ, 0xfc, !PT ;  /* 0x800080001a657812 */ /* 0x000fe200078efcff */
[C---:B------:R-:W-:Y:S01]  /*9920*/  IDP.2A.LO.S16.S8 R87, R88.reuse, c[0x2][0x0], R91 ;  /* 0x0080000058577a26 */ /* 0x040fe2000000165b */
                                                                                                                                   /* 0x000000621b197241 */
                                                                                                                                   /* 0x0c0fe20000000061 */
[----:B------:R-:W-:Y:S01]  /*9940*/  IMAD.MOV.U32 R95, RZ, RZ, c[0x0][0x504] ;  /* 0x00014100ff5f7624 */ /* 0x000fe200078e00ff */
[----:B------:R-:W0:Y:S01]  /*9950*/  LDS R91, [R80] ;  /* 0x00000000505b7984 */ /* 0x000e220000000800 */
[----:B------:R-:W-:Y:S01]  /*9960*/  IDP.2A.HI.S16.S8 R88, R88, c[0x2][0x4], R93 ;  /* 0x0080010058587a26 */ /* 0x000fe2000000365d */
                                                                                                                                   /* 0x000000621b637241 */
                                                                                                                                   /* 0x0c0fe20000008061 */
[----:B------:R-:W-:Y:S01]  /*9980*/  IDP.2A.LO.S16.S8 R90, R90, c[0x2][0x0], R95 ;  /* 0x008000005a5a7a26 */ /* 0x000fe2000000165f */
[----:B------:R-:W-:Y:S01]  /*9990*/  LDS R93, [R85] ;  /* 0x00000000555d7984 */ /* 0x000fe20000000800 */
                                                                                                                                   /* 0x000000621b1b7241 */
                                                                                                                                   /* 0x000fc40000010061 */
                                                                                                                                   /* 0x000000651a617241 */
                                                                                                                                   /* 0x1c0fe20000000064 */
[----:B------:R-:W1:Y:S01]  /*99c0*/  LDS R94, [R86] ;  /* 0x00000000565e7984 */ /* 0x000e620000000800 */
                                                                                                                                   /* 0x000000651a627241 */
                                                                                                                                   /* 0x1c0fe40000008064 */
                                                                                                                                   /* 0x000000651a1a7241 */
                                                                                                                                   /* 0x000fe20000010064 */
[----:B------:R-:W-:Y:S04]  /*99f0*/  LDS R95, [R87] ;  /* 0x00000000575f7984 */ /* 0x000fe80000000800 */
[----:B------:R-:W2:Y:S04]  /*9a00*/  LDS R96, [R88] ;  /* 0x0000000058607984 */ /* 0x000ea80000000800 */
[----:B------:R-:W3:Y:S01]  /*9a10*/  LDS R90, [R90] ;  /* 0x000000005a5a7984 */ /* 0x000ee20000000800 */
[----:B0-----:R-:W-:-:S02]  /*9a20*/  PRMT R104, R91, 0x5410, R92 ;  /* 0x000054105b687816 */ /* 0x001fc4000000005c */
[----:B------:R-:W-:-:S05]  /*9a30*/  PRMT R100, R91, 0x7632, R92 ;  /* 0x000076325b647816 */ /* 0x000fca000000005c */
[----:B------:R-:W-:Y:S01]  /*9a40*/  HADD2 R97, R100, -R97 ;  /* 0x8000006164617230 */ /* 0x000fe20000000000 */
[C-C-:B-1----:R-:W-:Y:S02]  /*9a50*/  PRMT R92, R93.reuse, 0x5410, R94.reuse ;  /* 0x000054105d5c7816 */ /* 0x142fe4000000005e */
[----:B------:R-:W-:-:S03]  /*9a60*/  PRMT R93, R93, 0x7632, R94 ;  /* 0x000076325d5d7816 */ /* 0x000fc6000000005e */
[----:B------:R-:W-:Y:S02]  /*9a70*/  HADD2 R99, R92, -R99 ;  /* 0x800000635c637230 */ /* 0x000fe40000000000 */
[----:B------:R-:W-:Y:S01]  /*9a80*/  HADD2 R98, R93, -R98 ;  /* 0x800000625d627230 */ /* 0x000fe20000000000 */
[C-C-:B--2---:R-:W-:Y:S02]  /*9a90*/  PRMT R91, R95.reuse, 0x7632, R96.reuse ;  /* 0x000076325f5b7816 */ /* 0x144fe40000000060 */
[----:B------:R-:W-:Y:S02]  /*9aa0*/  PRMT R96, R95, 0x5410, R96 ;  /* 0x000054105f607816 */ /* 0x000fe40000000060 */
                                                                                                                                   /* 0x00000062615d7241 */
                                                                                                                                   /* 0x0c0fe200000003ff */
[----:B------:R-:W-:Y:S01]  /*9ac0*/  HADD2 R100, R91, -R26 ;  /* 0x8000001a5b647230 */ /* 0x000fe20000000000 */
                                                                                                                                   /* 0x00000062615e7242 */
                                                                                                                                   /* 0x000fe200000017ff */
[----:B------:R-:W-:Y:S01]  /*9ae0*/  HADD2 R91, R104, -R25 ;  /* 0x80000019685b7230 */ /* 0x000fe20000000000 */
[C-C-:B---3--:R-:W-:Y:S01]  /*9af0*/  PRMT R25, R90.reuse, 0x7632, R79.reuse ;  /* 0x000076325a197816 */ /* 0x148fe2000000004f */
[----:B------:R-:W-:Y:S01]  /*9b00*/  HADD2 R92, R96, -R27 ;  /* 0x8000001b605c7230 */ /* 0x000fe20000000000 */
[----:B------:R-:W-:-:S02]  /*9b10*/  PRMT R79, R90, 0x7610, R79 ;  /* 0x000076105a4f7816 */ /* 0x000fc4000000004f */
                                                                                                                                   /* 0x00000019641a7241 */
                                                                                                                                   /* 0x040fe400000003ff */
                                                                                                                                   /* 0x000000635b1b7241 */
                                                                                                                                   /* 0x040fe400000003ff */
                                                                                                                                   /* 0x0000001964607242 */
                                                                                                                                   /* 0x100fe2000010975e */
[----:B------:R-:W-:Y:S01]  /*9b50*/  IMAD R95, R26, 0x10, R93 ;  /* 0x000000101a5f7824 */ /* 0x000fe200078e025d */
                                                                                                                                   /* 0x0000004f5c1a7241 */
                                                                                                                                   /* 0x000fe400000003ff */
                                                                                                                                   /* 0x000000635b5a7242 */
                                                                                                                                   /* 0x000fe200000017ff */
[----:B------:R-:W0:Y:S01]  /*9b80*/  POPC R104, R95 ;  /* 0x0000005f00687309 */ /* 0x000e220000000000 */
                                                                                                                                   /* 0x00000062615e7241 */
                                                                                                                                   /* 0x000fe2000000105e */
[----:B------:R-:W-:Y:S01]  /*9ba0*/  IMAD R26, R26, 0x10, R27 ;  /* 0x000000101a1a7824 */ /* 0x000fe200078e021b */
                                                                                                                                   /* 0x0000001964657241 */
                                                                                                                                   /* 0x000fc40000009060 */
                                                                                                                                   /* 0x0000004f5c197242 */
                                                                                                                                   /* 0x100fe4000010975a */
                                                                                                                                   /* 0x000000655e677242 */
                                                                                                                                   /* 0x000fe200000017ff */
[----:B------:R-:W1:Y:S01]  /*9be0*/  POPC R93, R26 ;  /* 0x0000001a005d7309 */ /* 0x000e620000000000 */
                                                                                                                                   /* 0x000000635b5a7241 */
                                                                                                                                   /* 0x000fe4000000105a */
                                                                                                                                   /* 0x0000004f5c1b7241 */
                                                                                                                                   /* 0x000fe40000009019 */
                                                                                                                                   /* 0x000000655e657241 */
                                                                                                                                   /* 0x000fe40000001067 */
                                                                                                                                   /* 0x0000001b5a5e7242 */
                                                                                                                                   /* 0x000fc400000017ff */
[----:B0-----:R-:W-:Y:S01]  /*9c30*/  LOP3.LUT R104, R104, 0x1, RZ, 0xc0, !PT ;  /* 0x0000000168687812 */ /* 0x001fe200078ec0ff */
[----:B------:R-:W-:Y:S01]  /*9c40*/  HMUL2 R101, R101, c[0x0] [0x180] ;  /* 0x0000600065657a32 */ /* 0x000fe20000000000 */
                                                                                                                                   /* 0x200000ff19197241 */
                                                                                                                                   /* 0x100fe4000000105e */
[----:B------:R-:W-:Y:S02]  /*9c60*/  ISETP.NE.U32.AND P1, PT, R104, 0x1, PT ;  /* 0x000000016800780c */ /* 0x000fe40003f25070 */
                                                                                                                                   /* 0x200000ff60607241 */
                                                                                                                                   /* 0x000fe40000001067 */
[----:B-1----:R-:W-:Y:S02]  /*9c80*/  LOP3.LUT R93, R93, 0x1, RZ, 0xc0, !PT ;  /* 0x000000015d5d7812 */ /* 0x002fe400078ec0ff */
[----:B------:R-:W-:Y:S01]  /*9c90*/  SEL R104, R78, 0xa820a820, !P1 ;  /* 0xa820a8204e687807 */ /* 0x000fe20004800000 */
[----:B------:R-:W-:Y:S01]  /*9ca0*/  IMAD.SHL.U32 R96, R96, 0x2, RZ ;  /* 0x0000000260607824 */ /* 0x000fe200078e00ff */
                                                                                                                                   /* 0x0000001b5a1b7241 */
                                                                                                                                   /* 0x000fe2000000105e */
[----:B------:R-:W-:Y:S01]  /*9cc0*/  IMAD.SHL.U32 R90, R25, 0x2, RZ ;  /* 0x00000002195a7824 */ /* 0x000fe200078e00ff */
[----:B------:R-:W-:-:S02]  /*9cd0*/  ISETP.NE.U32.AND P1, PT, R93, 0x1, PT ;  /* 0x000000015d00780c */ /* 0x000fc40003f25070 */
[----:B------:R-:W-:Y:S01]  /*9ce0*/  LOP3.LUT R103, R96, 0x1e, RZ, 0xc0, !PT ;  /* 0x0000001e60677812 */ /* 0x000fe200078ec0ff */
[----:B------:R-:W-:Y:S01]  /*9cf0*/  HMUL2 R27, R27, c[0x0] [0x180] ;  /* 0x000060001b1b7a32 */ /* 0x000fe20000000000 */
[----:B------:R-:W-:Y:S02]  /*9d00*/  SEL R25, R78, 0xa820a820, !P1 ;  /* 0xa820a8204e197807 */ /* 0x000fe40004800000 */
[----:B------:R-:W-:Y:S02]  /*9d10*/  LOP3.LUT R93, R90, 0x1e, RZ, 0xc0, !PT ;  /* 0x0000001e5a5d7812 */ /* 0x000fe400078ec0ff */
                                                                                                                                   /* 0x4040001919197241 */
                                                                                                                                   /* 0x000fe4000000001a */
[----:B------:R-:W-:Y:S02]  /*9d30*/  HMNMX2 R26, |R101|, 65504, 65504, PT ;  /* 0x7bff7bff651a7840 */ /* 0x000fe40003800200 */
[----:B------:R-:W-:-:S02]  /*9d40*/  SHF.L.U32 R90, R54, R93, RZ ;  /* 0x0000005d365a7219 */ /* 0x000fc400000006ff */
[----:B------:R-:W-:Y:S02]  /*9d50*/  HMNMX2 R27, |R27|, 65504, 65504, PT ;  /* 0x7bff7bff1b1b7840 */ /* 0x000fe40003800200 */
                                                                                                                                   /* 0x40400068685f7241 */
                                                                                                                                   /* 0x000fe4000000005f */
[----:B------:R-:W-:Y:S02]  /*9d70*/  SHF.L.U32 R94, R54, R103, RZ ;  /* 0x00000067365e7219 */ /* 0x000fe400000006ff */
[----:B------:R-:W-:Y:S02]  /*9d80*/  LOP3.LUT R90, R90, R25, RZ, 0xfc, !PT ;  /* 0x000000195a5a7212 */ /* 0x000fe400078efcff */
[----:B------:R-:W-:Y:S02]  /*9d90*/  LOP3.LUT R95, R94, R95, RZ, 0xfc, !PT ;  /* 0x0000005f5e5f7212 */ /* 0x000fe400078efcff */
[----:B------:R-:W-:-:S02]  /*9da0*/  LOP3.LUT R93, R26, 0x80008000, RZ, 0xfc, !PT ;  /* 0x800080001a5d7812 */ /* 0x000fc400078efcff */
[C---:B------:R-:W-:Y:S02]  /*9db0*/  LOP3.LUT R25, R27.reuse, 0x80008000, RZ, 0xfc, !PT ;  /* 0x800080001b197812 */ /* 0x040fe400078efcff */
                                                                                                                                   /* 0x0000005d1a607241 */
                                                                                                                                   /* 0x140fe4000000005f */
                                                                                                                                   /* 0x000000191b5e7241 */
                                                                                                                                   /* 0x140fe4000000005a */
                                                                                                                                   /* 0x0000005d1a657241 */
                                                                                                                                   /* 0x1c0fe2000000805f */
[----:B------:R-:W-:Y:S01]  /*9df0*/  HADD2 R96, R97, R96 ;  /* 0x0000006061607230 */ /* 0x000fe20000000000 */
                                                                                                                                   /* 0x0000005d1a5d7241 */
                                                                                                                                   /* 0x000fe2000001005f */
[----:B------:R-:W-:Y:S01]  /*9e10*/  HADD2 R91, R91, R94 ;  /* 0x0000005e5b5b7230 */ /* 0x000fe20000000000 */
                                                                                                                                   /* 0x000000191b5e7241 */
                                                                                                                                   /* 0x1c0fe2000000805a */
[----:B------:R-:W-:Y:S01]  /*9e30*/  HADD2 R98, R98, R101 ;  /* 0x0000006562627230 */ /* 0x000fe20000000000 */
                                                                                                                                   /* 0x000000191b197241 */
                                                                                                                                   /* 0x000fe2000001005a */
[----:B------:R-:W-:Y:S01]  /*9e50*/  HADD2 R93, R100, R93 ;  /* 0x0000005d645d7230 */ /* 0x000fe20000000000 */
[--C-:B------:R-:W-:Y:S01]  /*9e60*/  PRMT R97, R91, 0x5410, R96.reuse ;  /* 0x000054105b617816 */ /* 0x100fe20000000060 */
[----:B------:R-:W-:Y:S01]  /*9e70*/  HADD2 R94, R99, R94 ;  /* 0x0000005e635e7230 */ /* 0x000fe20000000000 */
[----:B------:R-:W-:Y:S01]  /*9e80*/  ISETP.NE.AND P1, PT, R77, 0xb, PT ;  /* 0x0000000b4d00780c */ /* 0x000fe20003f25270 */
[----:B------:R-:W-:Y:S01]  /*9e90*/  HADD2 R25, R92, R25 ;  /* 0x000000195c197230 */ /* 0x000fe20000000000 */
[----:B------:R-:W-:Y:S01]  /*9ea0*/  PRMT R96, R91, 0x7632, R96 ;  /* 0x000076325b607816 */ /* 0x000fe20000000060 */
[----:B------:R0:W-:Y:S01]  /*9eb0*/  STS [R80], R97 ;  /* 0x0000006150007388 */ /* 0x0001e20000000800 */
[----:B------:R-:W-:-:S02]  /*9ec0*/  LOP3.LUT R90, R90, 0xffff, RZ, 0xc0, !PT ;  /* 0x0000ffff5a5a7812 */ /* 0x000fc400078ec0ff */
[C-C-:B------:R-:W-:Y:S01]  /*9ed0*/  PRMT R92, R25.reuse, 0x5410, R93.reuse ;  /* 0x00005410195c7816 */ /* 0x140fe2000000005d */
[----:B------:R-:W-:Y:S01]  /*9ee0*/  STS [R81], R96 ;  /* 0x0000006051007388 */ /* 0x000fe20000000800 */
        /* <DEDUP_REMOVED lines=29> */
                                                                                                                                   /* 0x00000064176b7241 */
                                                                                                                                   /* 0x1c0fe20000018065 */
[----:B------:R-:W-:Y:S01]  /*a0d0*/  IMAD.MOV.U32 R99, RZ, RZ, c[0x0][0x52c] ;  /* 0x00014b00ff637624 */ /* 0x000fe200078e00ff */
                                                                                                                                   /* 0x0000006417677241 */
                                                                                                                                   /* 0x1c0fe20000000065 */
[----:B------:R-:W-:Y:S01]  /*a0f0*/  IMAD.MOV.U32 R95, RZ, RZ, c[0x0][0x520] ;  /* 0x00014800ff5f7624 */ /* 0x000fe200078e00ff */
                                                                                                                                   /* 0x0000006417687241 */
                                                                                                                                   /* 0x180fe20000008065 */
[----:B------:R-:W-:Y:S01]  /*a110*/  IDP.2A.LO.S16.S8 R85, R87, c[0x2][0x0], R86 ;  /* 0x0080000057557a26 */ /* 0x000fe20000001656 */
                                                                                                                                   /* 0x0000006417697241 */
                                                                                                                                   /* 0x000fe20000010065 */
        /* <DEDUP_REMOVED lines=10> */
                                                                                                                                   /* 0x0000006318177241 */
                                                                                                                                   /* 0x1c0fe40000000016 */
[----:B------:R-:W1:Y:S01]  /*a1e0*/  LDS R98, [R85] ;  /* 0x0000000055627984 */ /* 0x000e620000000800 */
                                                                                                                                   /* 0x0000006318647241 */
                                                                                                                                   /* 0x000fc40000008016 */
                                                                                                                                   /* 0x0000006318657241 */
                                                                                                                                   /* 0x1c0fe20000010016 */
[----:B------:R-:W-:Y:S01]  /*a210*/  LDS R96, [R87] ;  /* 0x0000000057607984 */ /* 0x000fe20000000800 */
                                                                                                                                   /* 0x0000006318167241 */
                                                                                                                                   /* 0x000fc60000018016 */
        /* <DEDUP_REMOVED lines=17> */
                                                                                                                                   /* 0x000000165c177241 */
                                                                                                                                   /* 0x000fe200000003ff */
[----:B------:R-:W-:Y:S02]  /*a350*/  HADD2 R91, R91, -R104 ;  /* 0x800000685b5b7230 */ /* 0x000fe40000000000 */
[----:B------:R-:W-:-:S02]  /*a360*/  HADD2 R95, R109, -R24 ;  /* 0x800000186d5f7230 */ /* 0x000fc40000000000 */
[----:B------:R-:W-:Y:S01]  /*a370*/  HADD2 R100, R99, -R100 ;  /* 0x8000006463647230 */ /* 0x000fe20000000000 */
                                                                                                                                   /* 0x0000005b5d187241 */
                                                                                                                                   /* 0x0c0fe400000003ff */
                                                                                                                                   /* 0x0000005b5d607242 */
                                                                                                                                   /* 0x000fc600000017ff */
[----:B------:R-:W-:Y:S01]  /*a3a0*/  IMAD R103, R23, 0x10, R24 ;  /* 0x0000001017677824 */ /* 0x000fe200078e0218 */
                                                                                                                                   /* 0x000000645e187241 */
                                                                                                                                   /* 0x000fe400000003ff */
                                                                                                                                   /* 0x0000005f65177241 */
                                                                                                                                   /* 0x000fe200000003ff */
[----:B------:R-:W0:Y:S01]  /*a3d0*/  POPC R97, R103 ;  /* 0x0000006700617309 */ /* 0x000e220000000000 */
                                                                                                                                   /* 0x000000165c697242 */
                                                                                                                                   /* 0x100fe40000109760 */
                                                                                                                                   /* 0x0000005b5d637241 */
                                                                                                                                   /* 0x000fe20000001060 */
[----:B------:R-:W-:Y:S01]  /*a400*/  IMAD R23, R23, 0x10, R24 ;  /* 0x0000001017177824 */ /* 0x000fe200078e0218 */
                                                                                                                                   /* 0x000000645e187242 */
                                                                                                                                   /* 0x000fe400000017ff */
                                                                                                                                   /* 0x000000165c687241 */
                                                                                                                                   /* 0x000fe20000009069 */
[----:B------:R-:W1:Y:S01]  /*a430*/  POPC R98, R23 ;  /* 0x0000001700627309 */ /* 0x000e620000000000 */
                                                                                                                                   /* 0x0000005f65607242 */
                                                                                                                                   /* 0x000fc40000109718 */
                                                                                                                                   /* 0x00000068636c7242 */
                                                                                                                                   /* 0x040fe400000017ff */
                                                                                                                                   /* 0x000000645e187241 */
                                                                                                                                   /* 0x000fe40000001018 */
                                                                                                                                   /* 0x0000006863687241 */
                                                                                                                                   /* 0x000fe4000000106c */
[----:B0-----:R-:W-:Y:S02]  /*a480*/  LOP3.LUT R107, R97, 0x1, RZ, 0xc0, !PT ;  /* 0x00000001616b7812 */ /* 0x001fe400078ec0ff */
                                                                                                                                   /* 0x0000005f65617241 */
                                                                                                                                   /* 0x000fe20000009060 */
[----:B------:R-:W-:Y:S01]  /*a4a0*/  HMUL2 R104, R104, c[0x0] [0x180] ;  /* 0x0000600068687a32 */ /* 0x000fe20000000000 */
[----:B------:R-:W-:-:S02]  /*a4b0*/  ISETP.NE.U32.AND P1, PT, R107, 0x1, PT ;  /* 0x000000016b00780c */ /* 0x000fc40003f25070 */
                                                                                                                                   /* 0x0000006118637242 */
                                                                                                                                   /* 0x000fe400000017ff */
                                                                                                                                   /* 0x200000ff69697241 */
                                                                                                                                   /* 0x000fe4000000106c */
[----:B-1----:R-:W-:Y:S02]  /*a4e0*/  LOP3.LUT R98, R98, 0x1, RZ, 0xc0, !PT ;  /* 0x0000000162627812 */ /* 0x002fe400078ec0ff */
                                                                                                                                   /* 0x200000ff60607241 */
                                                                                                                                   /* 0x000fe20000001063 */
[----:B------:R-:W-:Y:S01]  /*a500*/  IMAD.SHL.U32 R105, R105, 0x2, RZ ;  /* 0x0000000269697824 */ /* 0x000fe200078e00ff */
[----:B------:R-:W-:Y:S02]  /*a510*/  SEL R108, R78, 0xa820a820, !P1 ;  /* 0xa820a8204e6c7807 */ /* 0x000fe40004800000 */
[----:B------:R-:W-:-:S02]  /*a520*/  ISETP.NE.U32.AND P1, PT, R98, 0x1, PT ;  /* 0x000000016200780c */ /* 0x000fc40003f25070 */
                                                                                                                                   /* 0x0000006118187241 */
                                                                                                                                   /* 0x000fe20000001063 */
[----:B------:R-:W-:Y:S01]  /*a540*/  IMAD.SHL.U32 R97, R96, 0x2, RZ ;  /* 0x0000000260617824 */ /* 0x000fe200078e00ff */
[----:B------:R-:W-:Y:S02]  /*a550*/  SEL R96, R78, 0xa820a820, !P1 ;  /* 0xa820a8204e607807 */ /* 0x000fe40004800000 */
[----:B------:R-:W-:Y:S01]  /*a560*/  LOP3.LUT R105, R105, 0x1e, RZ, 0xc0, !PT ;  /* 0x0000001e69697812 */ /* 0x000fe200078ec0ff */
[----:B------:R-:W-:Y:S01]  /*a570*/  HMUL2 R24, R24, c[0x0] [0x180] ;  /* 0x0000600018187a32 */ /* 0x000fe20000000000 */
[----:B------:R-:W-:Y:S02]  /*a580*/  LOP3.LUT R97, R97, 0x1e, RZ, 0xc0, !PT ;  /* 0x0000001e61617812 */ /* 0x000fe400078ec0ff */
                                                                                                                                   /* 0x4040006060607241 */
                                                                                                                                   /* 0x000fe40000000017 */
[----:B------:R-:W-:-:S02]  /*a5a0*/  HMNMX2 R23, |R104|, 65504, 65504, PT ;  /* 0x7bff7bff68177840 */ /* 0x000fc40003800200 */
                                                                                                                                   /* 0x4040006c6c677241 */
                                                                                                                                   /* 0x000fe40000000067 */
[C---:B------:R-:W-:Y:S02]  /*a5c0*/  SHF.L.U32 R98, R54.reuse, R105, RZ ;  /* 0x0000006936627219 */ /* 0x040fe400000006ff */
[----:B------:R-:W-:Y:S02]  /*a5d0*/  HMNMX2 R24, |R24|, 65504, 65504, PT ;  /* 0x7bff7bff18187840 */ /* 0x000fe40003800200 */
[----:B------:R-:W-:Y:S02]  /*a5e0*/  SHF.L.U32 R97, R54, R97, RZ ;  /* 0x0000006136617219 */ /* 0x000fe400000006ff */
[----:B------:R-:W-:Y:S02]  /*a5f0*/  LOP3.LUT R98, R98, R103, RZ, 0xfc, !PT ;  /* 0x0000006762627212 */ /* 0x000fe400078efcff */
[----:B------:R-:W-:-:S02]  /*a600*/  LOP3.LUT R104, R23, 0x80008000, RZ, 0xfc, !PT ;  /* 0x8000800017687812 */ /* 0x000fc400078efcff */
[----:B------:R-:W-:Y:S02]  /*a610*/  LOP3.LUT R97, R97, R96, RZ, 0xfc, !PT ;  /* 0x0000006061617212 */ /* 0x000fe400078efcff */
[C---:B------:R-:W-:Y:S02]  /*a620*/  LOP3.LUT R96, R24.reuse, 0x80008000, RZ, 0xfc, !PT ;  /* 0x8000800018607812 */ /* 0x040fe400078efcff */
                                                                                                                                   /* 0x00000068176c7241 */
                                                                                                                                   /* 0x140fe40000000062 */
                                                                                                                                   /* 0x0000006018637241 */
                                                                                                                                   /* 0x1c0fe40000000061 */
                                                                                                                                   /* 0x0000006018677241 */
                                                                                                                                   /* 0x140fe20000008061 */
[----:B------:R-:W-:Y:S01]  /*a660*/  HADD2 R105, R93, R108 ;  /* 0x0000006c5d697230 */ /* 0x000fe20000000000 */
                                                                                                                                   /* 0x00000068175d7241 */
                                                                                                                                   /* 0x1c0fe20000010062 */
[----:B------:R-:W-:Y:S01]  /*a680*/  HADD2 R99, R94, R99 ;  /* 0x000000635e637230 */ /* 0x000fe20000000000 */
                                                                                                                                   /* 0x00000068176c7241 */
                                                                                                                                   /* 0x100fe20000008062 */
[----:B------:R-:W-:Y:S01]  /*a6a0*/  HADD2 R100, R100, R103 ;  /* 0x0000006764647230 */ /* 0x000fe20000000000 */
                                                                                                                                   /* 0x00000060185e7241 */
                                                                                                                                   /* 0x0c0fe20000010061 */
[----:B------:R-:W-:Y:S01]  /*a6c0*/  HADD2 R92, R92, R93 ;  /* 0x0000005d5c5c7230 */ /* 0x000fe20000000000 */
[----:B------:R-:W-:Y:S01]  /*a6d0*/  PRMT R93, R99, 0x5410, R105 ;  /* 0x00005410635d7816 */ /* 0x000fe20000000069 */
[----:B------:R-:W-:Y:S01]  /*a6e0*/  HADD2 R91, R91, R108 ;  /* 0x0000006c5b5b7230 */ /* 0x000fe20000000000 */
                                                                                                                                   /* 0x0000006018607241 */
                                                                                                                                   /* 0x000fe20000018061 */
[----:B------:R-:W-:Y:S01]  /*a700*/  HADD2 R94, R101, R94 ;  /* 0x0000005e655e7230 */ /* 0x000fe20000000000 */
                                                                                                                                   /* 0x0000006817677241 */
                                                                                                                                   /* 0x000fe20000018062 */
        /* <DEDUP_REMOVED lines=44> */
                                                                                                                                   /* 0x0000006215137241 */
                                                                                                                                   /* 0x0c0fe20000000061 */
[----:B------:R-:W-:Y:S01]  /*a9f0*/  IMAD.MOV.U32 R95, RZ, RZ, c[0x0][0x564] ;  /* 0x00015900ff5f7624 */ /* 0x000fe200078e00ff */
[----:B------:R-:W0:Y:S01]  /*aa00*/  LDS R91, [R80] ;  /* 0x00000000505b7984 */ /* 0x000e220000000800 */
[----:B------:R-:W-:Y:S01]  /*aa10*/  IDP.2A.HI.S16.S8 R88, R88, c[0x2][0x4], R93 ;  /* 0x0080010058587a26 */ /* 0x000fe2000000365d */
                                                                                                                                   /* 0x0000006215637241 */
                                                                                                                                   /* 0x0c0fe20000008061 */
[----:B------:R-:W-:Y:S01]  /*aa30*/  IDP.2A.LO.S16.S8 R90, R90, c[0x2][0x0], R95 ;  /* 0x008000005a5a7a26 */ /* 0x000fe2000000165f */
[----:B------:R-:W-:Y:S01]  /*aa40*/  LDS R93, [R85] ;  /* 0x00000000555d7984 */ /* 0x000fe20000000800 */
                                                                                                                                   /* 0x0000006215157241 */
                                                                                                                                   /* 0x000fc40000010061 */
                                                                                                                                   /* 0x0000006514617241 */
                                                                                                                                   /* 0x1c0fe20000000064 */
[----:B------:R-:W1:Y:S01]  /*aa70*/  LDS R94, [R86] ;  /* 0x00000000565e7984 */ /* 0x000e620000000800 */
                                                                                                                                   /* 0x0000006514627241 */
                                                                                                                                   /* 0x1c0fe40000008064 */
                                                                                                                                   /* 0x0000006514147241 */
                                                                                                                                   /* 0x000fe20000010064 */
        /* <DEDUP_REMOVED lines=12> */
                                                                                                                                   /* 0x00000062615d7241 */
                                                                                                                                   /* 0x0c0fe200000003ff */
[----:B------:R-:W-:Y:S01]  /*ab70*/  HADD2 R100, R91, -R20 ;  /* 0x800000145b647230 */ /* 0x000fe20000000000 */
                                                                                                                                   /* 0x00000062615e7242 */
                                                                                                                                   /* 0x000fe200000017ff */
[----:B------:R-:W-:Y:S01]  /*ab90*/  HADD2 R91, R104, -R19 ;  /* 0x80000013685b7230 */ /* 0x000fe20000000000 */
[C-C-:B---3--:R-:W-:Y:S01]  /*aba0*/  PRMT R19, R90.reuse, 0x7632, R79.reuse ;  /* 0x000076325a137816 */ /* 0x148fe2000000004f */
[----:B------:R-:W-:Y:S01]  /*abb0*/  HADD2 R92, R96, -R21 ;  /* 0x80000015605c7230 */ /* 0x000fe20000000000 */
[----:B------:R-:W-:-:S02]  /*abc0*/  PRMT R79, R90, 0x7610, R79 ;  /* 0x000076105a4f7816 */ /* 0x000fc4000000004f */
                                                                                                                                   /* 0x0000001364147241 */
                                                                                                                                   /* 0x040fe400000003ff */
                                                                                                                                   /* 0x000000635b157241 */
                                                                                                                                   /* 0x040fe400000003ff */
                                                                                                                                   /* 0x0000001364607242 */
                                                                                                                                   /* 0x100fe2000010975e */
[----:B------:R-:W-:Y:S01]  /*ac00*/  IMAD R95, R20, 0x10, R93 ;  /* 0x00000010145f7824 */ /* 0x000fe200078e025d */
                                                                                                                                   /* 0x0000004f5c147241 */
                                                                                                                                   /* 0x000fe400000003ff */
                                                                                                                                   /* 0x000000635b5a7242 */
                                                                                                                                   /* 0x000fe200000017ff */
[----:B------:R-:W0:Y:S01]  /*ac30*/  POPC R104, R95 ;  /* 0x0000005f00687309 */ /* 0x000e220000000000 */
                                                                                                                                   /* 0x00000062615e7241 */
                                                                                                                                   /* 0x000fe2000000105e */
[----:B------:R-:W-:Y:S01]  /*ac50*/  IMAD R20, R20, 0x10, R21 ;  /* 0x0000001014147824 */ /* 0x000fe200078e0215 */
                                                                                                                                   /* 0x0000001364657241 */
                                                                                                                                   /* 0x000fc40000009060 */
                                                                                                                                   /* 0x0000004f5c137242 */
                                                                                                                                   /* 0x100fe4000010975a */
                                                                                                                                   /* 0x000000655e677242 */
                                                                                                                                   /* 0x000fe200000017ff */
[----:B------:R-:W1:Y:S01]  /*ac90*/  POPC R93, R20 ;  /* 0x00000014005d7309 */ /* 0x000e620000000000 */
                                                                                                                                   /* 0x000000635b5a7241 */
                                                                                                                                   /* 0x000fe4000000105a */
                                                                                                                                   /* 0x0000004f5c157241 */
                                                                                                                                   /* 0x000fe40000009013 */
                                                                                                                                   /* 0x000000655e657241 */
                                                                                                                                   /* 0x000fe40000001067 */
                                                                                                                                   /* 0x000000155a5e7242 */
                                                                                                                                   /* 0x000fc400000017ff */
[----:B0-----:R-:W-:Y:S01]  /*ace0*/  LOP3.LUT R104, R104, 0x1, RZ, 0xc0, !PT ;  /* 0x0000000168687812 */ /* 0x001fe200078ec0ff */
[----:B------:R-:W-:Y:S01]  /*acf0*/  HMUL2 R101, R101, c[0x0] [0x180] ;  /* 0x0000600065657a32 */ /* 0x000fe20000000000 */
                                                                                                                                   /* 0x200000ff13137241 */
                                                                                                                                   /* 0x100fe4000000105e */
[----:B------:R-:W-:Y:S02]  /*ad10*/  ISETP.NE.U32.AND P1, PT, R104, 0x1, PT ;  /* 0x000000016800780c */ /* 0x000fe40003f25070 */
                                                                                                                                   /* 0x200000ff60607241 */
                                                                                                                                   /* 0x000fe40000001067 */
[----:B-1----:R-:W-:Y:S02]  /*ad30*/  LOP3.LUT R93, R93, 0x1, RZ, 0xc0, !PT ;  /* 0x000000015d5d7812 */ /* 0x002fe400078ec0ff */
[----:B------:R-:W-:Y:S01]  /*ad40*/  SEL R104, R78, 0xa820a820, !P1 ;  /* 0xa820a8204e687807 */ /* 0x000fe20004800000 */
[----:B------:R-:W-:Y:S01]  /*ad50*/  IMAD.SHL.U32 R96, R96, 0x2, RZ ;  /* 0x0000000260607824 */ /* 0x000fe200078e00ff */
                                                                                                                                   /* 0x000000155a157241 */
                                                                                                                                   /* 0x000fe2000000105e */
[----:B------:R-:W-:Y:S01]  /*ad70*/  IMAD.SHL.U32 R90, R19, 0x2, RZ ;  /* 0x00000002135a7824 */ /* 0x000fe200078e00ff */
[----:B------:R-:W-:-:S02]  /*ad80*/  ISETP.NE.U32.AND P1, PT, R93, 0x1, PT ;  /* 0x000000015d00780c */ /* 0x000fc40003f25070 */
[----:B------:R-:W-:Y:S01]  /*ad90*/  LOP3.LUT R103, R96, 0x1e, RZ, 0xc0, !PT ;  /* 0x0000001e60677812 */ /* 0x000fe200078ec0ff */
[----:B------:R-:W-:Y:S01]  /*ada0*/  HMUL2 R21, R21, c[0x0] [0x180] ;  /* 0x0000600015157a32 */ /* 0x000fe20000000000 */
[----:B------:R-:W-:Y:S02]  /*adb0*/  SEL R19, R78, 0xa820a820, !P1 ;  /* 0xa820a8204e137807 */ /* 0x000fe40004800000 */
[----:B------:R-:W-:Y:S02]  /*adc0*/  LOP3.LUT R93, R90, 0x1e, RZ, 0xc0, !PT ;  /* 0x0000001e5a5d7812 */ /* 0x000fe400078ec0ff */
                                                                                                                                   /* 0x4040001313137241 */
                                                                                                                                   /* 0x000fe40000000014 */
[----:B------:R-:W-:Y:S02]  /*ade0*/  HMNMX2 R20, |R101|, 65504, 65504, PT ;  /* 0x7bff7bff65147840 */ /* 0x000fe40003800200 */
[----:B------:R-:W-:-:S02]  /*adf0*/  SHF.L.U32 R90, R54, R93, RZ ;  /* 0x0000005d365a7219 */ /* 0x000fc400000006ff */
[----:B------:R-:W-:Y:S02]  /*ae00*/  HMNMX2 R21, |R21|, 65504, 65504, PT ;  /* 0x7bff7bff15157840 */ /* 0x000fe40003800200 */
                                                                                                                                   /* 0x40400068685f7241 */
                                                                                                                                   /* 0x000fe4000000005f */
[----:B------:R-:W-:Y:S02]  /*ae20*/  SHF.L.U32 R94, R54, R103, RZ ;  /* 0x00000067365e7219 */ /* 0x000fe400000006ff */
[----:B------:R-:W-:Y:S02]  /*ae30*/  LOP3.LUT R90, R90, R19, RZ, 0xfc, !PT ;  /* 0x000000135a5a7212 */ /* 0x000fe400078efcff */
[----:B------:R-:W-:Y:S02]  /*ae40*/  LOP3.LUT R95, R94, R95, RZ, 0xfc, !PT ;  /* 0x0000005f5e5f7212 */ /* 0x000fe400078efcff */
[----:B------:R-:W-:-:S02]  /*ae50*/  LOP3.LUT R93, R20, 0x80008000, RZ, 0xfc, !PT ;  /* 0x80008000145d7812 */ /* 0x000fc400078efcff */
[C---:B------:R-:W-:Y:S02]  /*ae60*/  LOP3.LUT R19, R21.reuse, 0x80008000, RZ, 0xfc, !PT ;  /* 0x8000800015137812 */ /* 0x040fe400078efcff */
                                                                                                                                   /* 0x0000005d14607241 */
                                                                                                                                   /* 0x140fe4000000005f */
                                                                                                                                   /* 0x00000013155e7241 */
                                                                                                                                   /* 0x140fe4000000005a */
                                                                                                                                   /* 0x0000005d14657241 */
                                                                                                                                   /* 0x1c0fe2000000805f */
[----:B------:R-:W-:Y:S01]  /*aea0*/  HADD2 R96, R97, R96 ;  /* 0x0000006061607230 */ /* 0x000fe20000000000 */
                                                                                                                                   /* 0x0000005d145d7241 */
                                                                                                                                   /* 0x000fe2000001005f */
[----:B------:R-:W-:Y:S01]  /*aec0*/  HADD2 R91, R91, R94 ;  /* 0x0000005e5b5b7230 */ /* 0x000fe20000000000 */
                                                                                                                                   /* 0x00000013155e7241 */
                                                                                                                                   /* 0x1c0fe2000000805a */
[----:B------:R-:W-:Y:S01]  /*aee0*/  HADD2 R98, R98, R101 ;  /* 0x0000006562627230 */ /* 0x000fe20000000000 */
                                                                                                                                   /* 0x0000001315137241 */
                                                                                                                                   /* 0x000fe2000001005a */
        /* <DEDUP_REMOVED lines=29> */
[----:B------:R-:W-:Y:S01]  /*b0d0*/  HFMA2 R88, -R81, c[0x0] [0x190].H0_H0, R6.H0_H0 ;  /* 0x2000640051587a31 */ /* 0x000fe20000040106 */
        /* <DEDUP_REMOVED lines=8> */
[C---:B------:R-:W-:Y:S01]  /*b160*/  IDP.2A.LO.S16.S8 R85, R80.reuse, c[0x2][0x0], R87 ;  /* 0x0080000050557a26 */ /* 0x040fe20000001657 */
[----:B------:R-:W-:Y:S01]  /*b170*/  LDS R94, [R81] ;  /* 0x00000000515e7984 */ /* 0x000fe20000000800 */
[----:B------:R-:W-:Y:S01]  /*b180*/  IDP.2A.HI.S16.S8 R87, R80, c[0x2][0x4], R91 ;  /* 0x0080010050577a26 */ /* 0x000fe2000000365b */
                                                                                                                                   /* 0x0000006011637241 */
                                                                                                                                   /* 0x1c0fe20000000062 */
[C---:B------:R-:W-:Y:S01]  /*b1a0*/  IDP.2A.LO.S16.S8 R86, R88.reuse, c[0x2][0x0], R93 ;  /* 0x0080000058567a26 */ /* 0x040fe2000000165d */
[----:B------:R-:W-:Y:S01]  /*b1b0*/  LDS R80, [R85] ;  /* 0x0000000055507984 */ /* 0x000fe20000000800 */
[----:B------:R-:W-:Y:S01]  /*b1c0*/  IDP.2A.HI.S16.S8 R88, R88, c[0x2][0x4], R95 ;  /* 0x0080010058587a26 */ /* 0x000fe2000000365f */
                                                                                                                                   /* 0x0000006011647241 */
                                                                                                                                   /* 0x000fc40000008062 */
[----:B------:R-:W0:Y:S01]  /*b1e0*/  LDS R91, [R87] ;  /* 0x00000000575b7984 */ /* 0x000e220000000800 */
                                                                                                                                   /* 0x0000006011607241 */
                                                                                                                                   /* 0x000fe40000010062 */
                                                                                                                                   /* 0x0000006112117241 */
                                                                                                                                   /* 0x000fe20000000010 */
[----:B------:R1:W2:Y:S01]  /*b210*/  LDS R95, [R90] ;  /* 0x000000005a5f7984 */ /* 0x0002a20000000800 */
[----:B------:R-:W-:-:S03]  /*b220*/  PRMT R96, R96, 0x5410, RZ ;  /* 0x0000541060607816 */ /* 0x000fc600000000ff */
[----:B------:R-:W-:Y:S04]  /*b230*/  LDS R92, [R86] ;  /* 0x00000000565c7984 */ /* 0x000fe80000000800 */
[----:B------:R-:W3:Y:S01]  /*b240*/  LDS R93, [R88] ;  /* 0x00000000585d7984 */ /* 0x000ee20000000800 */
                                                                                                                                   /* 0x00000061125a7241 */
                                                                                                                                   /* 0x1c2fe40000008010 */
                                                                                                                                   /* 0x0000006112107241 */
                                                                                                                                   /* 0x000fc80000010010 */
[----:B------:R-:W-:Y:S02]  /*b270*/  PRMT R16, R16, 0x5410, RZ ;  /* 0x0000541010107816 */ /* 0x000fe400000000ff */
[C-C-:B0-----:R-:W-:Y:S02]  /*b280*/  PRMT R18, R80.reuse, 0x5410, R91.reuse ;  /* 0x0000541050127816 */ /* 0x141fe4000000005b */
[----:B------:R-:W-:Y:S02]  /*b290*/  PRMT R80, R80, 0x7632, R91 ;  /* 0x0000763250507816 */ /* 0x000fe4000000005b */
[C-C-:B--2---:R-:W-:Y:S02]  /*b2a0*/  PRMT R97, R94.reuse, 0x5410, R95.reuse ;  /* 0x000054105e617816 */ /* 0x144fe4000000005f */
[----:B------:R-:W-:Y:S01]  /*b2b0*/  PRMT R95, R94, 0x7632, R95 ;  /* 0x000076325e5f7816 */ /* 0x000fe2000000005f */
[----:B------:R-:W-:Y:S01]  /*b2c0*/  HADD2 R99, R80, -R99 ;  /* 0x8000006350637230 */ /* 0x000fe20000000000 */
[----:B------:R-:W-:-:S03]  /*b2d0*/  IMAD.MOV.U32 R80, RZ, RZ, 0x5040000 ;  /* 0x05040000ff507424 */ /* 0x000fc600078e00ff */
[----:B------:R-:W-:Y:S01]  /*b2e0*/  HADD2 R96, R95, -R96 ;  /* 0x800000605f607230 */ /* 0x000fe20000000000 */
[C-C-:B---3--:R-:W-:Y:S02]  /*b2f0*/  PRMT R91, R92.reuse, 0x7632, R93.reuse ;  /* 0x000076325c5b7816 */ /* 0x148fe4000000005d */
[----:B------:R-:W-:-:S03]  /*b300*/  PRMT R93, R92, 0x5410, R93 ;  /* 0x000054105c5d7816 */ /* 0x000fc6000000005d */
[----:B------:R-:W-:Y:S02]  /*b310*/  HADD2 R100, R91, -R100 ;  /* 0x800000645b647230 */ /* 0x000fe40000000000 */
[----:B------:R-:W-:Y:S02]  /*b320*/  HADD2 R91, R97, -R16 ;  /* 0x80000010615b7230 */ /* 0x000fe40000000000 */
[----:B------:R-:W-:Y:S01]  /*b330*/  HADD2 R16, R18, -R17 ;  /* 0x8000001112107230 */ /* 0x000fe20000000000 */
                                                                                                                                   /* 0x000000ff60117241 */
                                                                                                                                   /* 0x000fe200000003ff */
[----:B------:R-:W-:Y:S01]  /*b350*/  HADD2 R90, R93, -R90 ;  /* 0x8000005a5d5a7230 */ /* 0x000fe20000000000 */
                                                                                                                                   /* 0x0000006463127241 */
                                                                                                                                   /* 0x0c0fe400000003ff */
                                                                                                                                   /* 0x0000006463627242 */
                                                                                                                                   /* 0x100fe40000001750 */
                                                                                                                                   /* 0x0000005a105d7242 */
                                                                                                                                   /* 0x000fe20000001750 */
[----:B------:R-:W-:Y:S01]  /*b390*/  IMAD R94, R17, 0x10, R18 ;  /* 0x00000010115e7824 */ /* 0x000fe200078e0212 */
                                                                                                                                   /* 0x000000ff5b117241 */
                                                                                                                                   /* 0x000fc400000003ff */
                                                                                                                                   /* 0x0000005a10127241 */
                                                                                                                                   /* 0x000fe200000003ff */
[----:B------:R-:W0:Y:S01]  /*b3c0*/  POPC R97, R94 ;  /* 0x0000005e00617309 */ /* 0x000e220000000000 */
                                                                                                                                   /* 0x00000064635f7241 */
                                                                                                                                   /* 0x000fc60000001062 */
[----:B------:R-:W-:Y:S01]  /*b3e0*/  IMAD R17, R17, 0x10, R18 ;  /* 0x0000001011117824 */ /* 0x000fe200078e0212 */
                                                                                                                                   /* 0x0000005a10127241 */
                                                                                                                                   /* 0x000fe4000000105d */
                                                                                                                                   /* 0x000000605f377242 */
                                                                                                                                   /* 0x080fe20000001737 */
[----:B------:R-:W1:Y:S01]  /*b410*/  POPC R92, R17 ;  /* 0x00000011005c7309 */ /* 0x000e620000000000 */
                                                                                                                                   /* 0x0000005b12387242 */
                                                                                                                                   /* 0x080fe40000001738 */
                                                                                                                                   /* 0x200000ff62627241 */
                                                                                                                                   /* 0x100fe40000001037 */
                                                                                                                                   /* 0x200000ff5d5d7241 */
                                                                                                                                   /* 0x100fe40000001038 */
                                                                                                                                   /* 0x000000605f5f7241 */
                                                                                                                                   /* 0x000fe20000001037 */
[----:B------:R-:W-:Y:S01]  /*b460*/  IMAD.SHL.U32 R98, R98, 0x2, RZ ;  /* 0x0000000262627824 */ /* 0x000fe200078e00ff */
[----:B0-----:R-:W-:Y:S01]  /*b470*/  LOP3.LUT R97, R97, 0x1, RZ, 0xc0, !PT ;  /* 0x0000000161617812 */ /* 0x001fe200078ec0ff */
[----:B------:R-:W-:Y:S01]  /*b480*/  IMAD.SHL.U32 R93, R93, 0x2, RZ ;  /* 0x000000025d5d7824 */ /* 0x000fe200078e00ff */
                                                                                                                                   /* 0x0000005b12127241 */
                                                                                                                                   /* 0x000fe20000001038 */
[----:B------:R-:W-:Y:S01]  /*b4a0*/  HMUL2 R95, R95, c[0x0] [0x180] ;  /* 0x000060005f5f7a32 */ /* 0x000fe20000000000 */
[----:B------:R-:W-:-:S02]  /*b4b0*/  ISETP.NE.U32.AND P1, PT, R97, 0x1, PT ;  /* 0x000000016100780c */ /* 0x000fc40003f25070 */
[----:B------:R-:W-:Y:S01]  /*b4c0*/  LOP3.LUT R93, R93, 0x1e, RZ, 0xc0, !PT ;  /* 0x0000001e5d5d7812 */ /* 0x000fe200078ec0ff */
[----:B------:R-:W-:Y:S01]  /*b4d0*/  HMUL2 R18, R18, c[0x0] [0x180] ;  /* 0x0000600012127a32 */ /* 0x000fe20000000000 */
[----:B-1----:R-:W-:Y:S02]  /*b4e0*/  LOP3.LUT R92, R92, 0x1, RZ, 0xc0, !PT ;  /* 0x000000015c5c7812 */ /* 0x002fe400078ec0ff */
[----:B------:R-:W-:Y:S02]  /*b4f0*/  SEL R97, R78, 0xa820a820, !P1 ;  /* 0xa820a8204e617807 */ /* 0x000fe40004800000 */
[----:B------:R-:W-:Y:S02]  /*b500*/  ISETP.NE.U32.AND P1, PT, R92, 0x1, PT ;  /* 0x000000015c00780c */ /* 0x000fe40003f25070 */
                                                                                                                                   /* 0x40400061615e7241 */
                                                                                                                                   /* 0x000fe4000000005e */
[----:B------:R-:W-:-:S02]  /*b520*/  SEL R92, R78, 0xa820a820, !P1 ;  /* 0xa820a8204e5c7807 */ /* 0x000fc40004800000 */
[----:B------:R-:W-:Y:S02]  /*b530*/  LOP3.LUT R97, R98, 0x1e, RZ, 0xc0, !PT ;  /* 0x0000001e62617812 */ /* 0x000fe400078ec0ff */
                                                                                                                                   /* 0x4040005c5c5c7241 */
                                                                                                                                   /* 0x000fe40000000011 */
[----:B------:R-:W-:Y:S02]  /*b550*/  HMNMX2 R17, |R95|, 65504, 65504, PT ;  /* 0x7bff7bff5f117840 */ /* 0x000fe40003800200 */
[C---:B------:R-:W-:Y:S02]  /*b560*/  SHF.L.U32 R97, R54.reuse, R97, RZ ;  /* 0x0000006136617219 */ /* 0x040fe400000006ff */
[----:B------:R-:W-:Y:S02]  /*b570*/  SHF.L.U32 R93, R54, R93, RZ ;  /* 0x0000005d365d7219 */ /* 0x000fe400000006ff */
[----:B------:R-:W-:-:S02]  /*b580*/  HMNMX2 R18, |R18|, 65504, 65504, PT ;  /* 0x7bff7bff12127840 */ /* 0x000fc40003800200 */
[----:B------:R-:W-:Y:S02]  /*b590*/  LOP3.LUT R94, R97, R94, RZ, 0xfc, !PT ;  /* 0x0000005e615e7212 */ /* 0x000fe400078efcff */
[----:B------:R-:W-:Y:S02]  /*b5a0*/  LOP3.LUT R93, R93, R92, RZ, 0xfc, !PT ;  /* 0x0000005c5d5d7212 */ /* 0x000fe400078efcff */
[C---:B------:R-:W-:Y:S02]  /*b5b0*/  LOP3.LUT R97, R17.reuse, 0x80008000, RZ, 0xfc, !PT ;  /* 0x8000800011617812 */ /* 0x040fe400078efcff */
[C---:B------:R-:W-:Y:S02]  /*b5c0*/  LOP3.LUT R92, R18.reuse, 0x80008000, RZ, 0xfc, !PT ;  /* 0x80008000125c7812 */ /* 0x040fe400078efcff */
                                                                                                                                   /* 0x0000006111627241 */
                                                                                                                                   /* 0x000fe4000000005e */
                                                                                                                                   /* 0x0000005c125f7241 */
                                                                                                                                   /* 0x000fc4000000005d */
                                                                                                                                   /* 0x0000006111657241 */
                                                                                                                                   /* 0x1c0fe2000000805e */
[----:B------:R-:W-:Y:S01]  /*b600*/  HADD2 R98, R99, R98 ;  /* 0x0000006263627230 */ /* 0x000fe20000000000 */
                                                                                                                                   /* 0x0000006111617241 */
                                                                                                                                   /* 0x000fe2000001005e */
[----:B------:R-:W-:Y:S01]  /*b620*/  HADD2 R16, R16, R95 ;  /* 0x0000005f10107230 */ /* 0x000fe20000000000 */
                                                                                                                                   /* 0x0000005c125f7241 */
                                                                                                                                   /* 0x1c0fe2000000805d */
[----:B------:R-:W-:Y:S01]  /*b640*/  HADD2 R100, R100, R101 ;  /* 0x0000006564647230 */ /* 0x000fe20000000000 */
                                                                                                                                   /* 0x0000005c125c7241 */
                                                                                                                                   /* 0x000fe2000001005d */
        /* <DEDUP_REMOVED lines=10> */
[----:B------:R-:W-:Y:S02]  /*b700*/  PRMT R16, R94, 0x1054, R93 ;  /* 0x000010545e107816 */ /* 0x000fe4000000005d */
[C-C-:B0-----:R-:W-:Y:S02]  /*b710*/  PRMT R85, R90.reuse, 0x5410, R100.reuse ;  /* 0x000054105a557816 */ /* 0x141fe40000000064 */
        /* <DEDUP_REMOVED lines=15> */
[----:B------:R-:W-:Y:S01]  /*b810*/  HSET2.BF.GE.AND R91, R3.H0_H0, c[0x0] [0x5b4], PT ;  /* 0x00016d00035b7633 */ /* 0x000fe20003806880 */
[----:B------:R-:W-:Y:S01]  /*b820*/  IDP.2A.LO.S16.S8 R81, R85, c[0x2][0x0], R90 ;  /* 0x0080000055517a26 */ /* 0x000fe2000000165a */
[--C-:B------:R-:W-:Y:S01]  /*b830*/  HFMA2 R90, -R88, c[0x0] [0x190].H0_H0, R6.reuse.H0_H0 ;  /* 0x20006400585a7a31 */ /* 0x100fe20000040106 */
[----:B------:R-:W-:Y:S01]  /*b840*/  IMAD.MOV.U32 R88, RZ, RZ, c[0x0][0x5a4] ;  /* 0x00016900ff587624 */ /* 0x000fe200078e00ff */
[----:B------:R-:W-:Y:S01]  /*b850*/  LOP3.LUT R99, R13, 0xffff, RZ, 0xc0, !PT ;  /* 0x0000ffff0d637812 */ /* 0x000fe200078ec0ff */
[----:B------:R-:W-:Y:S01]  /*b860*/  IDP.2A.HI.S16.S8 R85, R85, c[0x2][0x4], R92 ;  /* 0x0080010055557a26 */ /* 0x000fe2000000365c */
[----:B------:R-:W-:Y:S01]  /*b870*/  HFMA2 R91, -R91, c[0x0] [0x190].H0_H0, R6.H0_H0 ;  /* 0x200064005b5b7a31 */ /* 0x000fe20000040106 */
[----:B------:R-:W-:Y:S01]  /*b880*/  IMAD.MOV.U32 R95, RZ, RZ, c[0x0][0x5b0] ;  /* 0x00016c00ff5f7624 */ /* 0x000fe200078e00ff */
[----:B------:R-:W-:Y:S01]  /*b890*/  LDS R92, [R81] ;  /* 0x00000000515c7984 */ /* 0x000fe20000000800 */
[----:B------:R-:W-:Y:S01]  /*b8a0*/  IDP.2A.LO.S16.S8 R86, R87, c[0x2][0x0], R86 ;  /* 0x0080000057567a26 */ /* 0x000fe20000001656 */
[----:B------:R-:W-:Y:S01]  /*b8b0*/  LOP3.LUT R100, R15, 0x80008000, RZ, 0xfc, !PT ;  /* 0x800080000f647812 */ /* 0x000fe200078efcff */
        /* <DEDUP_REMOVED lines=8> */
                                                                                                                                   /* 0x000000640f0d7241 */
                                                                                                                                   /* 0x000fc40000000063 */
[----:B------:R-:W-:Y:S01]  /*b950*/  IDP.2A.LO.S16.S8 R91, R91, c[0x2][0x0], R96 ;  /* 0x008000005b5b7a26 */ /* 0x000fe20000001660 */
[----:B------:R-:W1:Y:S01]  /*b960*/  LDS R95, [R87] ;  /* 0x00000000575f7984 */ /* 0x000e620000000800 */
                                                                                                                                   /* 0x000000640f657241 */
                                                                                                                                   /* 0x1c0fe40000008063 */
                                                                                                                                   /* 0x000000640f0f7241 */
                                                                                                                                   /* 0x000fe20000010063 */
[----:B------:R-:W-:Y:S01]  /*b990*/  LDS R96, [R88] ;  /* 0x0000000058607984 */ /* 0x000fe20000000800 */
                                                                                                                                   /* 0x000000670e637241 */
                                                                                                                                   /* 0x1c0fe40000000068 */
                                                                                                                                   /* 0x000000670e647241 */
                                                                                                                                   /* 0x1c0fe20000008068 */
[----:B------:R-:W2:Y:S01]  /*b9c0*/  LDS R97, [R90] ;  /* 0x000000005a617984 */ /* 0x000ea20000000800 */
                                                                                                                                   /* 0x000000670e0e7241 */
                                                                                                                                   /* 0x000fc60000010068 */
        /* <DEDUP_REMOVED lines=13> */
                                                                                                                                   /* 0x00000064635d7241 */
                                                                                                                                   /* 0x000fe200000003ff */
[----:B------:R-:W-:Y:S01]  /*bac0*/  HADD2 R92, R96, -R15 ;  /* 0x8000000f605c7230 */ /* 0x000fe20000000000 */
[----:B------:R-:W-:Y:S02]  /*bad0*/  PRMT R79, R98, 0x7610, R79 ;  /* 0x00007610624f7816 */ /* 0x000fe4000000004f */
                                                                                                                                   /* 0x0000000d5f0e7241 */
                                                                                                                                   /* 0x000fc400000003ff */
                                                                                                                                   /* 0x000000655b0f7241 */
                                                                                                                                   /* 0x000fe400000003ff */
                                                                                                                                   /* 0x0000006463607242 */
                                                                                                                                   /* 0x080fe200000017ff */
[----:B------:R-:W-:Y:S01]  /*bb10*/  IMAD R97, R14, 0x10, R93 ;  /* 0x000000100e617824 */ /* 0x000fe200078e025d */
                                                                                                                                   /* 0x0000004f5c0e7241 */
                                                                                                                                   /* 0x000fe400000003ff */
                                                                                                                                   /* 0x0000000d5f627242 */
                                                                                                                                   /* 0x100fe20000109760 */
[----:B------:R-:W0:Y:S01]  /*bb40*/  POPC R104, R97 ;  /* 0x0000006100687309 */ /* 0x000e220000000000 */
                                                                                                                                   /* 0x000000655b5e7242 */
                                                                                                                                   /* 0x000fe200000017ff */
[----:B------:R-:W-:Y:S01]  /*bb60*/  IMAD R14, R14, 0x10, R15 ;  /* 0x000000100e0e7824 */ /* 0x000fe200078e020f */
                                                                                                                                   /* 0x0000006463607241 */
                                                                                                                                   /* 0x000fc40000001060 */
                                                                                                                                   /* 0x0000000d5f677241 */
                                                                                                                                   /* 0x000fe40000009062 */
                                                                                                                                   /* 0x0000004f5c0d7242 */
                                                                                                                                   /* 0x100fe2000010975e */
[----:B------:R-:W1:Y:S01]  /*bba0*/  POPC R93, R14 ;  /* 0x0000000e005d7309 */ /* 0x000e620000000000 */
                                                                                                                                   /* 0x0000006760697242 */
                                                                                                                                   /* 0x000fe400000017ff */
                                                                                                                                   /* 0x000000655b5e7241 */
                                                                                                                                   /* 0x000fe4000000105e */
                                                                                                                                   /* 0x0000004f5c0f7241 */
                                                                                                                                   /* 0x000fe4000000900d */
                                                                                                                                   /* 0x0000006760677241 */
                                                                                                                                   /* 0x000fc40000001069 */
[----:B0-----:R-:W-:Y:S02]  /*bbf0*/  LOP3.LUT R104, R104, 0x1, RZ, 0xc0, !PT ;  /* 0x0000000168687812 */ /* 0x001fe400078ec0ff */
                                                                                                                                   /* 0x0000000f5e607242 */
                                                                                                                                   /* 0x000fe200000017ff */
[----:B------:R-:W-:Y:S01]  /*bc10*/  HMUL2 R103, R103, c[0x0] [0x180] ;  /* 0x0000600067677a32 */ /* 0x000fe20000000000 */
[----:B------:R-:W-:Y:S02]  /*bc20*/  ISETP.NE.U32.AND P1, PT, R104, 0x1, PT ;  /* 0x000000016800780c */ /* 0x000fe40003f25070 */
                                                                                                                                   /* 0x200000ff0d0d7241 */
                                                                                                                                   /* 0x000fe40000001060 */
[----:B-1----:R-:W-:Y:S02]  /*bc40*/  LOP3.LUT R93, R93, 0x1, RZ, 0xc0, !PT ;  /* 0x000000015d5d7812 */ /* 0x002fe400078ec0ff */
[----:B------:R-:W-:-:S02]  /*bc50*/  SEL R104, R78, 0xa820a820, !P1 ;  /* 0xa820a8204e687807 */ /* 0x000fc40004800000 */
                                                                                                                                   /* 0x200000ff62627241 */
                                                                                                                                   /* 0x000fe40000001069 */
                                                                                                                                   /* 0x0000000f5e0f7241 */
                                                                                                                                   /* 0x000fe40000001060 */
[----:B------:R-:W-:Y:S01]  /*bc80*/  ISETP.NE.U32.AND P1, PT, R93, 0x1, PT ;  /* 0x000000015d00780c */ /* 0x000fe20003f25070 */
[----:B------:R-:W-:Y:S01]  /*bc90*/  IMAD.SHL.U32 R93, R13, 0x2, RZ ;  /* 0x000000020d5d7824 */ /* 0x000fe200078e00ff */
                                                                                                                                   /* 0x4040006868617241 */
                                                                                                                                   /* 0x000fe20000000061 */
[----:B------:R-:W-:Y:S01]  /*bcb0*/  IMAD.SHL.U32 R98, R98, 0x2, RZ ;  /* 0x0000000262627824 */ /* 0x000fe200078e00ff */
[----:B------:R-:W-:Y:S01]  /*bcc0*/  HMUL2 R15, R15, c[0x0] [0x180] ;  /* 0x000060000f0f7a32 */ /* 0x000fe20000000000 */
[----:B------:R-:W-:Y:S02]  /*bcd0*/  SEL R13, R78, 0xa820a820, !P1 ;  /* 0xa820a8204e0d7807 */ /* 0x000fe40004800000 */
[----:B------:R-:W-:-:S02]  /*bce0*/  LOP3.LUT R93, R93, 0x1e, RZ, 0xc0, !PT ;  /* 0x0000001e5d5d7812 */ /* 0x000fc400078ec0ff */
[----:B------:R-:W-:Y:S02]  /*bcf0*/  LOP3.LUT R105, R98, 0x1e, RZ, 0xc0, !PT ;  /* 0x0000001e62697812 */ /* 0x000fe400078ec0ff */
                                                                                                                                   /* 0x4040000d0d0d7241 */
                                                                                                                                   /* 0x000fe4000000000e */
[C---:B------:R-:W-:Y:S02]  /*bd10*/  SHF.L.U32 R94, R54.reuse, R93, RZ ;  /* 0x0000005d365e7219 */ /* 0x040fe400000006ff */
[----:B------:R-:W-:Y:S02]  /*bd20*/  HMNMX2 R15, |R15|, 65504, 65504, PT ;  /* 0x7bff7bff0f0f7840 */ /* 0x000fe40003800200 */
[----:B------:R-:W-:Y:S02]  /*bd30*/  HMNMX2 R14, |R103|, 65504, 65504, PT ;  /* 0x7bff7bff670e7840 */ /* 0x000fe40003800200 */
[----:B------:R-:W-:-:S02]  /*bd40*/  SHF.L.U32 R96, R54, R105, RZ ;  /* 0x0000006936607219 */ /* 0x000fc400000006ff */
[----:B------:R-:W-:Y:S02]  /*bd50*/  LOP3.LUT R94, R94, R13, RZ, 0xfc, !PT ;  /* 0x0000000d5e5e7212 */ /* 0x000fe400078efcff */
[C---:B------:R-:W-:Y:S02]  /*bd60*/  LOP3.LUT R13, R15.reuse, 0x80008000, RZ, 0xfc, !PT ;  /* 0x800080000f0d7812 */ /* 0x040fe400078efcff */
[----:B------:R-:W-:Y:S02]  /*bd70*/  LOP3.LUT R97, R96, R97, RZ, 0xfc, !PT ;  /* 0x0000006160617212 */ /* 0x000fe400078efcff */
[C---:B------:R-:W-:Y:S02]  /*bd80*/  LOP3.LUT R93, R14.reuse, 0x80008000, RZ, 0xfc, !PT ;  /* 0x800080000e5d7812 */ /* 0x040fe400078efcff */
                                                                                                                                   /* 0x0000000d0f607241 */
                                                                                                                                   /* 0x000fe4000000005e */
                                                                                                                                   /* 0x0000005d0e627241 */
                                                                                                                                   /* 0x000fc40000000061 */
                                                                                                                                   /* 0x0000005d0e677241 */
                                                                                                                                   /* 0x140fe20000008061 */
[----:B------:R-:W-:Y:S01]  /*bdc0*/  HADD2 R91, R91, R96 ;  /* 0x000000605b5b7230 */ /* 0x000fe20000000000 */
                                                                                                                                   /* 0x0000000d0f607241 */
                                                                                                                                   /* 0x1c0fe2000000805e */
[----:B------:R-:W-:Y:S01]  /*bde0*/  HADD2 R99, R99, R98 ;  /* 0x0000006263637230 */ /* 0x000fe20000000000 */
                                                                                                                                   /* 0x0000000d0f0d7241 */
                                                                                                                                   /* 0x000fe2000001005e */
[----:B------:R-:W-:Y:S01]  /*be00*/  HADD2 R100, R100, R103 ;  /* 0x0000006764647230 */ /* 0x000fe20000000000 */
                                                                                                                                   /* 0x0000005d0e627241 */
                                                                                                                                   /* 0x000fe20000010061 */
[----:B------:R-:W-:Y:S01]  /*be20*/  HADD2 R96, R101, R96 ;  /* 0x0000006065607230 */ /* 0x000fe20000000000 */
[----:B------:R-:W-:Y:S01]  /*be30*/  ISETP.NE.AND P1, PT, R77, 0xf, PT ;  /* 0x0000000f4d00780c */ /* 0x000fe20003f25270 */
[----:B------:R-:W-:Y:S01]  /*be40*/  HADD2 R13, R92, R13 ;  /* 0x0000000d5c0d7230 */ /* 0x000fe20000000000 */
[C-C-:B------:R-:W-:Y:S01]  /*be50*/  PRMT R92, R91.reuse, 0x5410, R99.reuse ;  /* 0x000054105b5c7816 */ /* 0x140fe20000000063 */
[----:B------:R-:W-:Y:S01]  /*be60*/  HADD2 R95, R95, R98 ;  /* 0x000000625f5f7230 */ /* 0x000fe20000000000 */
[----:B------:R-:W-:-:S02]  /*be70*/  PRMT R99, R91, 0x7632, R99 ;  /* 0x000076325b637816 */ /* 0x000fc40000000063 */
[----:B------:R-:W-:Y:S01]  /*be80*/  LOP3.LUT R94, R94, 0xffff, RZ, 0xc0, !PT ;  /* 0x0000ffff5e5e7812 */ /* 0x000fe200078ec0ff */
[----:B------:R0:W-:Y:S04]  /*be90*/  STS [R81], R92 ;  /* 0x0000005c51007388 */ /* 0x0001e80000000800 */
[----:B------:R1:W-:Y:S01]  /*bea0*/  STS [R85], R99 ;  /* 0x0000006355007388 */ /* 0x0003e20000000800 */
[C-C-:B0-----:R-:W-:Y:S02]  /*beb0*/  PRMT R81, R96.reuse, 0x5410, R100.reuse ;  /* 0x0000541060517816 */ /* 0x141fe40000000064 */
[----:B------:R-:W-:Y:S02]  /*bec0*/  PRMT R100, R96, 0x7632, R100 ;  /* 0x0000763260647816 */ /* 0x000fe40000000064 */
[C-C-:B-1----:R-:W-:Y:S01]  /*bed0*/  PRMT R85, R13.reuse, 0x5410, R95.reuse ;  /* 0x000054100d557816 */ /* 0x142fe2000000005f */
[----:B------:R-:W-:Y:S01]  /*bee0*/  STS [R86], R81 ;  /* 0x0000005156007388 */ /* 0x000fe20000000800 */
[----:B------:R-:W-:-:S02]  /*bef0*/  PRMT R95, R13, 0x7632, R95 ;  /* 0x000076320d5f7816 */ /* 0x000fc4000000005f */
        /* <DEDUP_REMOVED lines=29> */
                                                                                                                                   /* 0x000000630c0a7241 */
                                                                                                                                   /* 0x180fe20000000064 */
[----:B------:R-:W-:Y:S01]  /*c0e0*/  IDP.2A.LO.S16.S8 R88, R90, c[0x2][0x0], R93 ;  /* 0x008000005a587a26 */ /* 0x000fe2000000165d */
[----:B------:R-:W-:Y:S01]  /*c0f0*/  LDS R94, [R86] ;  /* 0x00000000565e7984 */ /* 0x000fe20000000800 */
[----:B------:R-:W-:Y:S01]  /*c100*/  IMAD.MOV.U32 R96, RZ, RZ, c[0x0][0x5e8] ;  /* 0x00017a00ff607624 */ /* 0x000fe200078e00ff */
                                                                                                                                   /* 0x000000630c657241 */
                                                                                                                                   /* 0x080fe20000008064 */
[----:B------:R-:W-:Y:S01]  /*c120*/  IDP.2A.HI.S16.S8 R90, R90, c[0x2][0x4], R95 ;  /* 0x008001005a5a7a26 */ /* 0x000fe2000000365f */
[----:B------:R-:W0:Y:S01]  /*c130*/  LDS R93, [R85] ;  /* 0x00000000555d7984 */ /* 0x000e220000000800 */
[----:B------:R-:W-:Y:S01]  /*c140*/  IDP.2A.LO.S16.S8 R91, R91, c[0x2][0x0], R96 ;  /* 0x008000005b5b7a26 */ /* 0x000fe20000001660 */
                                                                                                                                   /* 0x000000630c0c7241 */
                                                                                                                                   /* 0x000fc40000010064 */
[----:B------:R-:W1:Y:S01]  /*c160*/  LDS R95, [R87] ;  /* 0x00000000575f7984 */ /* 0x000e620000000800 */
                                                                                                                                   /* 0x000000680b637241 */
                                                                                                                                   /* 0x1c0fe40000000067 */
                                                                                                                                   /* 0x000000680b647241 */
                                                                                                                                   /* 0x1c0fe20000008067 */
[----:B------:R-:W-:Y:S01]  /*c190*/  LDS R96, [R88] ;  /* 0x0000000058607984 */ /* 0x000fe20000000800 */
                                                                                                                                   /* 0x000000680b0b7241 */
                                                                                                                                   /* 0x000fc60000010067 */
        /* <DEDUP_REMOVED lines=14> */
                                                                                                                                   /* 0x00000064635e7241 */
                                                                                                                                   /* 0x000fe200000003ff */
[----:B------:R-:W-:Y:S01]  /*c2a0*/  HADD2 R92, R97, -R12 ;  /* 0x8000000c615c7230 */ /* 0x000fe20000000000 */
[----:B------:R-:W-:-:S02]  /*c2b0*/  PRMT R79, R98, 0x7610, R79 ;  /* 0x00007610624f7816 */ /* 0x000fc4000000004f */
                                                                                                                                   /* 0x0000000a670b7241 */
                                                                                                                                   /* 0x000fe400000003ff */
                                                                                                                                   /* 0x000000655b0c7241 */
                                                                                                                                   /* 0x000fe400000003ff */
                                                                                                                                   /* 0x00000064635d7242 */
                                                                                                                                   /* 0x000fe200000017ff */
[----:B------:R-:W-:Y:S01]  /*c2f0*/  IMAD R96, R11, 0x10, R94 ;  /* 0x000000100b607824 */ /* 0x000fe200078e025e */
                                                                                                                                   /* 0x0000004f5c0b7241 */
                                                                                                                                   /* 0x000fe400000003ff */
                                                                                                                                   /* 0x0000000a67617242 */
                                                                                                                                   /* 0x100fe2000010975d */
[----:B------:R-:W0:Y:S01]  /*c320*/  POPC R105, R96 ;  /* 0x0000006000697309 */ /* 0x000e220000000000 */
                                                                                                                                   /* 0x00000064635f7241 */
                                                                                                                                   /* 0x000fe2000000105d */
[----:B------:R-:W-:Y:S01]  /*c340*/  IMAD R11, R11, 0x10, R12 ;  /* 0x000000100b0b7824 */ /* 0x000fe200078e020c */
                                                                                                                                   /* 0x000000655b0c7242 */
                                                                                                                                   /* 0x000fc400000017ff */
                                                                                                                                   /* 0x0000000a67627241 */
                                                                                                                                   /* 0x000fe40000009061 */
                                                                                                                                   /* 0x0000004f5c0a7242 */
                                                                                                                                   /* 0x140fe2000010970c */
[----:B------:R-:W1:Y:S01]  /*c380*/  POPC R94, R11 ;  /* 0x0000000b005e7309 */ /* 0x000e620000000000 */
                                                                                                                                   /* 0x000000625f687242 */
                                                                                                                                   /* 0x080fe400000017ff */
                                                                                                                                   /* 0x000000655b0c7241 */
                                                                                                                                   /* 0x000fe4000000100c */
                                                                                                                                   /* 0x0000004f5c5d7241 */
                                                                                                                                   /* 0x000fe4000000900a */
                                                                                                                                   /* 0x000000625f627241 */
                                                                                                                                   /* 0x000fc40000001068 */
[----:B0-----:R-:W-:Y:S02]  /*c3d0*/  LOP3.LUT R105, R105, 0x1, RZ, 0xc0, !PT ;  /* 0x0000000169697812 */ /* 0x001fe400078ec0ff */
                                                                                                                                   /* 0x0000005d0c5f7242 */
                                                                                                                                   /* 0x000fe200000017ff */
[----:B------:R-:W-:Y:S01]  /*c3f0*/  HMUL2 R98, R98, c[0x0] [0x180] ;  /* 0x0000600062627a32 */ /* 0x000fe20000000000 */
[----:B------:R-:W-:Y:S02]  /*c400*/  ISETP.NE.U32.AND P1, PT, R105, 0x1, PT ;  /* 0x000000016900780c */ /* 0x000fe40003f25070 */
                                                                                                                                   /* 0x200000ff61617241 */
                                                                                                                                   /* 0x000fe40000001068 */
                                                                                                                                   /* 0x200000ff0a0a7241 */
                                                                                                                                   /* 0x000fe4000000105f */
[----:B-1----:R-:W-:Y:S01]  /*c430*/  LOP3.LUT R94, R94, 0x1, RZ, 0xc0, !PT ;  /* 0x000000015e5e7812 */ /* 0x002fe200078ec0ff */
[----:B------:R-:W-:Y:S01]  /*c440*/  IMAD.SHL.U32 R97, R97, 0x2, RZ ;  /* 0x0000000261617824 */ /* 0x000fe200078e00ff */
[----:B------:R-:W-:-:S02]  /*c450*/  SEL R105, R78, 0xa820a820, !P1 ;  /* 0xa820a8204e697807 */ /* 0x000fc40004800000 */
                                                                                                                                   /* 0x0000005d0c0c7241 */
                                                                                                                                   /* 0x000fe2000000105f */
[----:B------:R-:W-:Y:S01]  /*c470*/  IMAD.SHL.U32 R93, R10, 0x2, RZ ;  /* 0x000000020a5d7824 */ /* 0x000fe200078e00ff */
[----:B------:R-:W-:Y:S02]  /*c480*/  ISETP.NE.U32.AND P1, PT, R94, 0x1, PT ;  /* 0x000000015e00780c */ /* 0x000fe40003f25070 */
[----:B------:R-:W-:Y:S01]  /*c490*/  LOP3.LUT R97, R97, 0x1e, RZ, 0xc0, !PT ;  /* 0x0000001e61617812 */ /* 0x000fe200078ec0ff */
[----:B------:R-:W-:Y:S01]  /*c4a0*/  HMUL2 R12, R12, c[0x0] [0x180] ;  /* 0x000060000c0c7a32 */ /* 0x000fe20000000000 */
[----:B------:R-:W-:Y:S02]  /*c4b0*/  SEL R10, R78, 0xa820a820, !P1 ;  /* 0xa820a8204e0a7807 */ /* 0x000fe40004800000 */
[----:B------:R-:W-:Y:S02]  /*c4c0*/  LOP3.LUT R93, R93, 0x1e, RZ, 0xc0, !PT ;  /* 0x0000001e5d5d7812 */ /* 0x000fe400078ec0ff */
                                                                                                                                   /* 0x4040000a0a0a7241 */
                                                                                                                                   /* 0x000fc4000000000b */
                                                                                                                                   /* 0x4040006969607241 */
                                                                                                                                   /* 0x000fe40000000060 */
        /* <DEDUP_REMOVED lines=8> */
                                                                                                                                   /* 0x000000610b627241 */
                                                                                                                                   /* 0x1c0fe40000000060 */
                                                                                                                                   /* 0x0000000a0c5e7241 */
                                                                                                                                   /* 0x1c0fe4000000005d */
                                                                                                                                   /* 0x000000610b697241 */
                                                                                                                                   /* 0x1c0fe20000008060 */
[----:B------:R-:W-:Y:S01]  /*c5a0*/  HADD2 R99, R99, R98 ;  /* 0x0000006263637230 */ /* 0x000fe20000000000 */
                                                                                                                                   /* 0x000000610b627241 */
                                                                                                                                   /* 0x000fe20000010060 */
[----:B------:R-:W-:Y:S01]  /*c5c0*/  HADD2 R95, R91, R94 ;  /* 0x0000005e5b5f7230 */ /* 0x000fe20000000000 */
                                                                                                                                   /* 0x0000000a0c5e7241 */
                                                                                                                                   /* 0x1c0fe2000000805d */
[----:B------:R-:W-:Y:S01]  /*c5e0*/  HADD2 R100, R100, R105 ;  /* 0x0000006964647230 */ /* 0x000fe20000000000 */
                                                                                                                                   /* 0x0000000a0c5b7241 */
                                                                                                                                   /* 0x000fe2000001005d */
        /* <DEDUP_REMOVED lines=34> */
[C---:B------:R-:W-:Y:S01]  /*c820*/  IDP.2A.HI.S16.S8 R90, R86.reuse, c[0x2][0x4], R85 ;  /* 0x00800100565a7a26 */ /* 0x040fe20000003655 */
[----:B------:R-:W-:Y:S01]  /*c830*/  LOP3.LUT R7, R7, 0xffff, RZ, 0xc0, !PT ;  /* 0x0000ffff07077812 */ /* 0x000fe200078ec0ff */
[----:B------:R-:W-:Y:S01]  /*c840*/  IDP.2A.LO.S16.S8 R85, R87, c[0x2][0x0], R92 ;  /* 0x0080000057557a26 */ /* 0x000fe2000000165c */
[----:B------:R-:W-:Y:S01]  /*c850*/  LOP3.LUT R96, R9, 0x80008000, RZ, 0xfc, !PT ;  /* 0x8000800009607812 */ /* 0x000fe200078efcff */
[----:B------:R-:W-:Y:S01]  /*c860*/  IDP.2A.LO.S16.S8 R81, R86, c[0x2][0x0], R81 ;  /* 0x0080000056517a26 */ /* 0x000fe20000001651 */
                                                                                                                                   /* 0x0000006108637241 */
                                                                                                                                   /* 0x080fe20000000062 */
[----:B------:R-:W-:Y:S01]  /*c880*/  IDP.2A.HI.S16.S8 R87, R87, c[0x2][0x4], R94 ;  /* 0x0080010057577a26 */ /* 0x000fe2000000365e */
[----:B------:R-:W-:Y:S01]  /*c890*/  LDS R90, [R90] ;  /* 0x000000005a5a7984 */ /* 0x000fe20000000800 */
[----:B------:R-:W-:Y:S01]  /*c8a0*/  IDP.2A.LO.S16.S8 R86, R88, c[0x2][0x0], R91 ;  /* 0x0080000058567a26 */ /* 0x000fe2000000165b */
                                                                                                                                   /* 0x0000006108647241 */
                                                                                                                                   /* 0x180fe20000008062 */
[----:B------:R-:W-:Y:S01]  /*c8c0*/  IDP.2A.HI.S16.S8 R88, R88, c[0x2][0x4], R93 ;  /* 0x0080010058587a26 */ /* 0x000fe2000000365d */
[----:B------:R-:W-:Y:S01]  /*c8d0*/  LDS R91, [R85] ;  /* 0x00000000555b7984 */ /* 0x000fe20000000800 */
                                                                                                                                   /* 0x0000006108627241 */
                                                                                                                                   /* 0x000fc40000010062 */
                                                                                                                                   /* 0x0000006009087241 */
                                                                                                                                   /* 0x1c0fe20000000007 */
[----:B------:R-:W0:Y:S01]  /*c900*/  LDS R92, [R87] ;  /* 0x00000000575c7984 */ /* 0x000e220000000800 */
                                                                                                                                   /* 0x0000006009617241 */
                                                                                                                                   /* 0x1c0fe40000008007 */
                                                                                                                                   /* 0x0000006009077241 */
                                                                                                                                   /* 0x000fe20000010007 */
[----:B------:R-:W1:Y:S01]  /*c930*/  LDS R95, [R81] ;  /* 0x00000000515f7984 */ /* 0x000e620000000800 */
[----:B------:R-:W-:Y:S02]  /*c940*/  PRMT R98, R98, 0x5410, RZ ;  /* 0x0000541062627816 */ /* 0x000fe400000000ff */
[----:B------:R-:W-:Y:S01]  /*c950*/  PRMT R7, R7, 0x5410, RZ ;  /* 0x0000541007077816 */ /* 0x000fe200000000ff */
[----:B------:R-:W-:Y:S04]  /*c960*/  LDS R93, [R86] ;  /* 0x00000000565d7984 */ /* 0x000fe80000000800 */
        /* <DEDUP_REMOVED lines=11> */
                                                                                                                                   /* 0x000000ff62087241 */
                                                                                                                                   /* 0x000fe200000003ff */
[----:B------:R-:W-:Y:S02]  /*ca30*/  HADD2 R100, R91, -R100 ;  /* 0x800000645b647230 */ /* 0x000fe40000000000 */
[----:B------:R-:W-:-:S03]  /*ca40*/  HADD2 R97, R94, -R97 ;  /* 0x800000615e617230 */ /* 0x000fc60000000000 */
                                                                                                                                   /* 0x0000006463097241 */
                                                                                                                                   /* 0x080fe400000003ff */
                                                                                                                                   /* 0x00000061075c7242 */
                                                                                                                                   /* 0x180fe40000001750 */
                                                                                                                                   /* 0x00000064635e7242 */
                                                                                                                                   /* 0x080fe20000001750 */
[----:B------:R-:W-:Y:S01]  /*ca80*/  IMAD R93, R8, 0x10, R9 ;  /* 0x00000010085d7824 */ /* 0x000fe200078e0209 */
                                                                                                                                   /* 0x000000ff5a087241 */
                                                                                                                                   /* 0x000fe400000003ff */
                                                                                                                                   /* 0x0000006107097241 */
                                                                                                                                   /* 0x000fe200000003ff */
[----:B------:R-:W0:Y:S01]  /*cab0*/  POPC R96, R93 ;  /* 0x0000005d00607309 */ /* 0x000e220000000000 */
                                                                                                                                   /* 0x00000064635f7241 */
                                                                                                                                   /* 0x000fc6000000105e */
[----:B------:R-:W-:Y:S01]  /*cad0*/  IMAD R8, R8, 0x10, R9 ;  /* 0x0000001008087824 */ /* 0x000fe200078e0209 */
                                                                                                                                   /* 0x0000006107097241 */
                                                                                                                                   /* 0x000fe4000000105c */
                                                                                                                                   /* 0x000000625f397242 */
                                                                                                                                   /* 0x000fe20000001739 */
[----:B------:R-:W1:Y:S01]  /*cb00*/  POPC R91, R8 ;  /* 0x00000008005b7309 */ /* 0x000e620000000000 */
                                                                                                                                   /* 0x0000005a093a7242 */
                                                                                                                                   /* 0x0c0fe4000000173a */
                                                                                                                                   /* 0x200000ff5e5e7241 */
                                                                                                                                   /* 0x100fe40000001039 */
                                                                                                                                   /* 0x200000ff5c5c7241 */
                                                                                                                                   /* 0x100fe4000000103a */
                                                                                                                                   /* 0x0000005a09097241 */
                                                                                                                                   /* 0x000fe2000000103a */
[----:B------:R-:W-:Y:S01]  /*cb50*/  IMAD.SHL.U32 R94, R94, 0x2, RZ ;  /* 0x000000025e5e7824 */ /* 0x000fe200078e00ff */
[----:B0-----:R-:W-:Y:S01]  /*cb60*/  LOP3.LUT R96, R96, 0x1, RZ, 0xc0, !PT ;  /* 0x0000000160607812 */ /* 0x001fe200078ec0ff */
[----:B------:R-:W-:Y:S01]  /*cb70*/  IMAD.SHL.U32 R92, R92, 0x2, RZ ;  /* 0x000000025c5c7824 */ /* 0x000fe200078e00ff */
                                                                                                                                   /* 0x000000625f5f7241 */
                                                                                                                                   /* 0x000fe20000001039 */
[----:B------:R-:W-:Y:S01]  /*cb90*/  HMUL2 R9, R9, c[0x0] [0x180] ;  /* 0x0000600009097a32 */ /* 0x000fe20000000000 */
[----:B------:R-:W-:-:S02]  /*cba0*/  ISETP.NE.U32.AND P1, PT, R96, 0x1, PT ;  /* 0x000000016000780c */ /* 0x000fc40003f25070 */
[----:B------:R-:W-:Y:S01]  /*cbb0*/  LOP3.LUT R101, R94, 0x1e, RZ, 0xc0, !PT ;  /* 0x0000001e5e657812 */ /* 0x000fe200078ec0ff */
[----:B------:R-:W-:Y:S01]  /*cbc0*/  HMUL2 R95, R95, c[0x0] [0x180] ;  /* 0x000060005f5f7a32 */ /* 0x000fe20000000000 */
[----:B-1----:R-:W-:Y:S02]  /*cbd0*/  LOP3.LUT R91, R91, 0x1, RZ, 0xc0, !PT ;  /* 0x000000015b5b7812 */ /* 0x002fe400078ec0ff */
[----:B------:R-:W-:Y:S02]  /*cbe0*/  SEL R96, R78, 0xa820a820, !P1 ;  /* 0xa820a8204e607807 */ /* 0x000fe40004800000 */
[----:B------:R-:W-:Y:S02]  /*cbf0*/  ISETP.NE.U32.AND P1, PT, R91, 0x1, PT ;  /* 0x000000015b00780c */ /* 0x000fe40003f25070 */
                                                                                                                                   /* 0x4040006060607241 */
                                                                                                                                   /* 0x000fe4000000005d */
[----:B------:R-:W-:-:S02]  /*cc10*/  SEL R91, R78, 0xa820a820, !P1 ;  /* 0xa820a8204e5b7807 */ /* 0x000fc40004800000 */
[----:B------:R-:W-:Y:S02]  /*cc20*/  LOP3.LUT R93, R92, 0x1e, RZ, 0xc0, !PT ;  /* 0x0000001e5c5d7812 */ /* 0x000fe400078ec0ff */
                                                                                                                                   /* 0x4040005b5b5b7241 */
                                                                                                                                   /* 0x000fe40000000008 */
[C---:B------:R-:W-:Y:S02]  /*cc40*/  SHF.L.U32 R92, R54.reuse, R93, RZ ;  /* 0x0000005d365c7219 */ /* 0x040fe400000006ff */
[----:B------:R-:W-:Y:S02]  /*cc50*/  HMNMX2 R9, |R9|, 65504, 65504, PT ;  /* 0x7bff7bff09097840 */ /* 0x000fe40003800200 */
[----:B------:R-:W-:Y:S02]  /*cc60*/  HMNMX2 R8, |R95|, 65504, 65504, PT ;  /* 0x7bff7bff5f087840 */ /* 0x000fe40003800200 */
[----:B------:R-:W-:-:S02]  /*cc70*/  SHF.L.U32 R101, R54, R101, RZ ;  /* 0x0000006536657219 */ /* 0x000fc400000006ff */
[----:B------:R-:W-:Y:S02]  /*cc80*/  LOP3.LUT R92, R92, R91, RZ, 0xfc, !PT ;  /* 0x0000005b5c5c7212 */ /* 0x000fe400078efcff */
[----:B------:R-:W-:Y:S02]  /*cc90*/  LOP3.LUT R91, R9, 0x80008000, RZ, 0xfc, !PT ;  /* 0x80008000095b7812 */ /* 0x000fe400078efcff */
[----:B------:R-:W-:Y:S02]  /*cca0*/  LOP3.LUT R101, R101, R96, RZ, 0xfc, !PT ;  /* 0x0000006065657212 */ /* 0x000fe400078efcff */
[C---:B------:R-:W-:Y:S02]  /*ccb0*/  LOP3.LUT R93, R8.reuse, 0x80008000, RZ, 0xfc, !PT ;  /* 0x80008000085d7812 */ /* 0x040fe400078efcff */
                                                                                                                                   /* 0x0000005b095e7241 */
                                                                                                                                   /* 0x000fe4000000005c */
                                                                                                                                   /* 0x0000005d08607241 */
                                                                                                                                   /* 0x000fc40000000065 */
                                                                                                                                   /* 0x0000005d085f7241 */
                                                                                                                                   /* 0x140fe20000008065 */
[----:B------:R-:W-:Y:S01]  /*ccf0*/  HADD2 R7, R7, R94 ;  /* 0x0000005e07077230 */ /* 0x000fe20000000000 */
                                                                                                                                   /* 0x0000005b095e7241 */
                                                                                                                                   /* 0x1c0fe2000000805c */
[----:B------:R-:W-:Y:S01]  /*cd10*/  HADD2 R96, R99, R96 ;  /* 0x0000006063607230 */ /* 0x000fe20000000000 */
                                                                                                                                   /* 0x0000005b095b7241 */
                                                                                                                                   /* 0x000fe2000001005c */
[----:B------:R-:W-:Y:S01]  /*cd30*/  HADD2 R95, R100, R95 ;  /* 0x0000005f645f7230 */ /* 0x000fe20000000000 */
                                                                                                                                   /* 0x0000005d085d7241 */
                                                                                                                                   /* 0x000fe20000010065 */
[----:B------:R-:W-:Y:S01]  /*cd50*/  HADD2 R94, R97, R94 ;  /* 0x0000005e615e7230 */ /* 0x000fe20000000000 */
[----:B------:R-:W-:Y:S01]  /*cd60*/  ISETP.NE.AND P1, PT, R77, 0x11, PT ;  /* 0x000000114d00780c */ /* 0x000fe20003f25270 */
[----:B------:R-:W-:Y:S01]  /*cd70*/  HADD2 R91, R90.H0_H0, R91.H0_H0 ;  /* 0x2000005b5a5b7230 */ /* 0x000fe20000000800 */
[C-C-:B------:R-:W-:Y:S01]  /*cd80*/  PRMT R90, R7.reuse, 0x5410, R96.reuse ;  /* 0x00005410075a7816 */ /* 0x140fe20000000060 */
[----:B------:R-:W-:Y:S01]  /*cd90*/  HADD2 R93, R98.H0_H0, R93.H0_H0 ;  /* 0x2000005d625d7230 */ /* 0x000fe20000000800 */
[----:B------:R-:W-:-:S02]  /*cda0*/  PRMT R96, R7, 0x7632, R96 ;  /* 0x0000763207607816 */ /* 0x000fc40000000060 */
[----:B------:R-:W-:Y:S01]  /*cdb0*/  LOP3.LUT R92, R92, 0xffff, RZ, 0xc0, !PT ;  /* 0x0000ffff5c5c7812 */ /* 0x000fe200078ec0ff */
[----:B------:R0:W-:Y:S01]  /*cdc0*/  STS [R85], R90 ;  /* 0x0000005a55007388 */ /* 0x0001e20000000800 */
[----:B------:R-:W-:Y:S02]  /*cdd0*/  PRMT R91, R91, 0x5410, R93 ;  /* 0x000054105b5b7816 */ /* 0x000fe4000000005d */
[----:B------:R-:W-:Y:S01]  /*cde0*/  PRMT R7, R101, 0x1054, R92 ;  /* 0x0000105465077816 */ /* 0x000fe2000000005c */
[----:B------:R1:W-:Y:S01]  /*cdf0*/  STS [R87], R96 ;  /* 0x0000006057007388 */ /* 0x0003e20000000800 */
[C-C-:B0-----:R-:W-:Y:S02]  /*ce00*/  PRMT R85, R94.reuse, 0x5410, R95.reuse ;  /* 0x000054105e557816 */ /* 0x141fe4000000005f */
[----:B------:R-:W-:-:S03]  /*ce10*/  PRMT R95, R94, 0x7632, R95 ;  /* 0x000076325e5f7816 */ /* 0x000fc6000000005f */
[----:B------:R1:W-:Y:S04]  /*ce20*/  STS [R86], R85 ;  /* 0x0000005556007388 */ /* 0x0003e80000000800 */
[----:B------:R1:W-:Y:S04]  /*ce30*/  STS [R88], R95 ;  /* 0x0000005f58007388 */ /* 0x0003e80000000800 */
[----:B------:R1:W-:Y:S01]  /*ce40*/  STS [R81], R91 ;  /* 0x0000005b51007388 */ /* 0x0003e20000000800 */
[----:B------:R-:W-:Y:S05]  /*ce50*/  @!P1 BRA `(.L_x_91) ;  /* 0x00002c7000009947 */ /* 0x000fea0003800000 */
[C---:B-1----:R-:W-:Y:S01]  /*ce60*/  HSET2.BF.GE.AND R81, R3.reuse.H0_H0, c[0x0] [0x614], PT ;  /* 0x0001850003517633 */ /* 0x042fe20003806880 */
[----:B------:R-:W-:Y:S01]  /*ce70*/  IMAD.MOV.U32 R87, RZ, RZ, c[0x0][0x618] ;  /* 0x00018600ff577624 */ /* 0x000fe200078e00ff */
[----:B------:R-:W-:Y:S01]  /*ce80*/  HSET2.BF.GE.AND R85, R3.H0_H0, c[0x0] [0x62c], PT ;  /* 0x00018b0003557633 */ /* 0x000fe20003806880 */
[----:B------:R-:W-:Y:S01]  /*ce90*/  IMAD.MOV.U32 R91, RZ, RZ, c[0x0][0x61c] ;  /* 0x00018700ff5b7624 */ /* 0x000fe200078e00ff */
[----:B------:R-:W0:Y:S01]  /*cea0*/  LDS R93, [R5+0x8] ;  /* 0x00000800055d7984 */ /* 0x000e220000000800 */
[--C-:B------:R-:W-:Y:S01]  /*ceb0*/  HFMA2 R86, -R81, c[0x0] [0x190].H0_H0, R6.reuse.H0_H0 ;  /* 0x2000640051567a31 */ /* 0x100fe20000040106 */
[----:B------:R-:W-:Y:S01]  /*cec0*/  IMAD.MOV.U32 R97, RZ, RZ, c[0x0][0x628] ;  /* 0x00018a00ff617624 */ /* 0x000fe200078e00ff */
[----:B------:R-:W-:Y:S01]  /*ced0*/  HFMA2 R88, -R85, c[0x0] [0x190].H0_H0, R6.H0_H0 ;  /* 0x2000640055587a31 */ /* 0x000fe20000040106 */
[----:B------:R-:W-:Y:S01]  /*cee0*/  IMAD.MOV.U32 R85, RZ, RZ, c[0x0][0x630] ;  /* 0x00018c00ff557624 */ /* 0x000fe200078e00ff */
[----:B------:R-:W1:Y:S01]  /*cef0*/  LDS R92, [R5+0x4] ;  /* 0x00000400055c7984 */ /* 0x000e620000000800 */
[C---:B------:R-:W-:Y:S01]  /*cf00*/  IDP.2A.LO.S16.S8 R81, R86.reuse, c[0x2][0x0], R87 ;  /* 0x0080000056517a26 */ /* 0x040fe20000001657 */
[----:B------:R-:W-:Y:S01]  /*cf10*/  HSET2.BF.GE.AND R87, R3.H0_H0, c[0x0] [0x620], PT ;  /* 0x0001880003577633 */ /* 0x000fe20003806880 */
[----:B------:R-:W-:-:S02]  /*cf20*/  IDP.2A.HI.S16.S8 R86, R86, c[0x2][0x4], R91 ;  /* 0x0080010056567a26 */ /* 0x000fc4000000365b */
[----:B------:R-:W-:Y:S01]  /*cf30*/  IMAD.MOV.U32 R91, RZ, RZ, c[0x0][0x634] ;  /* 0x00018d00ff5b7624 */ /* 0x000fe200078e00ff */
[----:B------:R-:W-:Y:S01]  /*cf40*/  LDS R94, [R81] ;  /* 0x00000000515e7984 */ /* 0x000fe20000000800 */
[C---:B------:R-:W-:Y:S02]  /*cf50*/  IDP.2A.LO.S16.S8 R85, R88.reuse, c[0x2][0x0], R85 ;  /* 0x0080000058557a26 */ /* 0x040fe40000001655 */
[----:B------:R-:W-:Y:S01]  /*cf60*/  IDP.2A.HI.S16.S8 R90, R88, c[0x2][0x4], R91 ;  /* 0x00800100585a7a26 */ /* 0x000fe2000000365b */
[----:B------:R-:W-:Y:S01]  /*cf70*/  HFMA2 R88, -R87, c[0x0] [0x190].H0_H0, R6.H0_H0 ;  /* 0x2000640057587a31 */ /* 0x000fe20000040106 */
[----:B------:R-:W-:Y:S01]  /*cf80*/  IMAD.MOV.U32 R87, RZ, RZ, c[0x0][0x624] ;  /* 0x00018900ff577624 */ /* 0x000fe200078e00ff */
[----:B------:R-:W2:Y:S03]  /*cf90*/  LDS R91, [R5] ;  /* 0x00000000055b7984 */ /* 0x000ea60000000800 */
[C---:B------:R-:W-:Y:S01]  /*cfa0*/  IDP.2A.LO.S16.S8 R87, R88.reuse, c[0x2][0x0], R87 ;  /* 0x0080000058577a26 */ /* 0x040fe20000001657 */
[----:B------:R-:W3:Y:S01]  /*cfb0*/  LDS R95, [R86] ;  /* 0x00000000565f7984 */ /* 0x000ee20000000800 */
[----:B------:R-:W-:-:S03]  /*cfc0*/  IDP.2A.HI.S16.S8 R88, R88, c[0x2][0x4], R97 ;  /* 0x0080010058587a26 */ /* 0x000fc60000003661 */
[----:B------:R4:W-:Y:S04]  /*cfd0*/  LDS R99, [R90] ;  /* 0x000000005a637984 */ /* 0x0009e80000000800 */
[----:B------:R-:W5:Y:S04]  /*cfe0*/  LDS R98, [R85] ;  /* 0x0000000055627984 */ /* 0x000f680000000800 */
[----:B------:R-:W-:Y:S04]  /*cff0*/  LDS R96, [R87] ;  /* 0x0000000057607984 */ /* 0x000fe80000000800 */
[----:B------:R-:W5:Y:S01]  /*d000*/  LDS R97, [R88] ;  /* 0x0000000058617984 */ /* 0x000f620000000800 */
[----:B0-----:R-:W-:-:S02]  /*d010*/  SHF.R.U32.HI R101, RZ, 0x10, R93 ;  /* 0x00000010ff657819 */ /* 0x001fc4000001165d */
[----:B------:R-:W-:Y:S02]  /*d020*/  LOP3.LUT R100, R93, 0xffff, RZ, 0xc0, !PT ;  /* 0x0000ffff5d647812 */ /* 0x000fe400078ec0ff */
[----:B-1----:R-:W-:-:S04]  /*d030*/  LOP3.LUT R103, R92, 0x80008000, RZ, 0xfc, !PT ;  /* 0x800080005c677812 */ /* 0x002fc800078efcff */
                                                                                                                                   /* 0x000000675c687241 */
                                                                                                                                   /* 0x1c0fe40000000065 */
                                                                                                                                   /* 0x000000675c697241 */
                                                                                                                                   /* 0x1c0fe40000008065 */
                                                                                                                                   /* 0x000000675c657241 */
                                                                                                                                   /* 0x000fe40000010065 */
[----:B--2---:R-:W-:Y:S02]  /*d070*/  LOP3.LUT R93, R91, 0x80008000, RZ, 0xfc, !PT ;  /* 0x800080005b5d7812 */ /* 0x004fe400078efcff */
[----:B------:R-:W-:Y:S02]  /*d080*/  PRMT R101, R101, 0x5410, RZ ;  /* 0x0000541065657816 */ /* 0x000fe400000000ff */
                                                                                                                                   /* 0x0000005d5b5c7241 */
                                                                                                                                   /* 0x000fc40000010064 */
[C-C-:B---3--:R-:W-:Y:S02]  /*d0a0*/  PRMT R103, R94.reuse, 0x5410, R95.reuse ;  /* 0x000054105e677816 */ /* 0x148fe4000000005f */
[----:B------:R-:W-:Y:S02]  /*d0b0*/  PRMT R107, R94, 0x7632, R95 ;  /* 0x000076325e6b7816 */ /* 0x000fe4000000005f */
                                                                                                                                   /* 0x0000005d5b5a7241 */
                                                                                                                                   /* 0x1d0fe40000000064 */
[----:B------:R-:W-:Y:S01]  /*d0d0*/  PRMT R92, R92, 0x5410, RZ ;  /* 0x000054105c5c7816 */ /* 0x000fe200000000ff */
[----:B------:R-:W-:Y:S01]  /*d0e0*/  HADD2 R104, R107, -R104 ;  /* 0x800000686b687230 */ /* 0x000fe20000000000 */
[----:B-----5:R-:W-:Y:S01]  /*d0f0*/  PRMT R95, R98, 0x5410, R99 ;  /* 0x00005410625f7816 */ /* 0x020fe20000000063 */
[----:B------:R-:W-:Y:S01]  /*d100*/  HADD2 R90, R103, -R90 ;  /* 0x8000005a675a7230 */ /* 0x000fe20000000000 */
                                                                                                                                   /* 0x0000005d5b5b7241 */
                                                                                                                                   /* 0x000fc40000008064 */
[----:B------:R-:W-:Y:S01]  /*d120*/  PRMT R98, R98, 0x7632, R99 ;  /* 0x0000763262627816 */ /* 0x000fe20000000063 */
[----:B------:R-:W-:Y:S01]  /*d130*/  HADD2 R92, R95, -R92 ;  /* 0x8000005c5f5c7230 */ /* 0x000fe20000000000 */
[C-C-:B------:R-:W-:Y:S02]  /*d140*/  PRMT R94, R96.reuse, 0x5410, R97.reuse ;  /* 0x00005410605e7816 */ /* 0x140fe40000000061 */
[----:B------:R-:W-:Y:S01]  /*d150*/  PRMT R96, R96, 0x7632, R97 ;  /* 0x0000763260607816 */ /* 0x000fe20000000061 */
[----:B------:R-:W-:Y:S01]  /*d160*/  HADD2 R101, R98, -R101 ;  /* 0x8000006562657230 */ /* 0x000fe20000000000 */
                                                                                                                                   /* 0x000000ff5c5d7241 */
                                                                                                                                   /* 0x000fe200000003ff */
[----:B------:R-:W-:Y:S02]  /*d180*/  HADD2 R91, R94, -R91 ;  /* 0x8000005b5e5b7230 */ /* 0x000fe40000000000 */
[----:B------:R-:W-:-:S03]  /*d190*/  HADD2 R105, R96, -R105 ;  /* 0x8000006960697230 */ /* 0x000fc60000000000 */
                                                                                                                                   /* 0x0000005b5a5e7241 */
                                                                                                                                   /* 0x000fe400000003ff */
                                                                                                                                   /* 0x00000069685f7241 */
                                                                                                                                   /* 0x0c0fe400000003ff */
                                                                                                                                   /* 0x0000006968617242 */
                                                                                                                                   /* 0x0c0fe20000001750 */
[----:B------:R-:W-:Y:S01]  /*d1d0*/  IMAD R93, R93, 0x10, R94 ;  /* 0x000000105d5d7824 */ /* 0x000fe200078e025e */
                                                                                                                                   /* 0x000000ff655e7241 */
                                                                                                                                   /* 0x000fe400000003ff */
                                                                                                                                   /* 0x0000006968637241 */
                                                                                                                                   /* 0x000fe20000001061 */
[----:B------:R-:W0:Y:S02]  /*d200*/  POPC R96, R93 ;  /* 0x0000005d00607309 */ /* 0x000e240000000000 */
[----:B------:R-:W-:Y:S01]  /*d210*/  IMAD R98, R94, 0x10, R95 ;  /* 0x000000105e627824 */ /* 0x000fe200078e025f */
                                                                                                                                   /* 0x0000005b5a5e7242 */
                                                                                                                                   /* 0x000fc40000001750 */
                                                                                                                                   /* 0x00000065633c7242 */
                                                                                                                                   /* 0x000fe4000000173c */
                                                                                                                                   /* 0x0000005b5a5f7241 */
                                                                                                                                   /* 0x000fe2000000105e */
[----:B------:R-:W1:Y:S01]  /*d250*/  POPC R100, R98 ;  /* 0x0000006200647309 */ /* 0x000e620000000000 */
                                                                                                                                   /* 0x200000ff61617241 */
                                                                                                                                   /* 0x100fe4000000103c */
                                                                                                                                   /* 0x0000005c5f3b7242 */
                                                                                                                                   /* 0x000fe4000000173b */
                                                                                                                                   /* 0x0000006563637241 */
                                                                                                                                   /* 0x000fe4000000103c */
                                                                                                                                   /* 0x200000ff5e5e7241 */
                                                                                                                                   /* 0x000fc4000000103b */
[----:B0-----:R-:W-:Y:S01]  /*d2a0*/  LOP3.LUT R96, R96, 0x1, RZ, 0xc0, !PT ;  /* 0x0000000160607812 */ /* 0x001fe200078ec0ff */
[----:B------:R-:W-:Y:S01]  /*d2b0*/  HMUL2 R99, R99, c[0x0] [0x180] ;  /* 0x0000600063637a32 */ /* 0x000fe20000000000 */
                                                                                                                                   /* 0x0000005c5f5f7241 */
                                                                                                                                   /* 0x000fe2000000103b */
[----:B------:R-:W-:Y:S01]  /*d2d0*/  IMAD.SHL.U32 R94, R94, 0x2, RZ ;  /* 0x000000025e5e7824 */ /* 0x000fe200078e00ff */
[----:B------:R-:W-:Y:S02]  /*d2e0*/  ISETP.NE.U32.AND P1, PT, R96, 0x1, PT ;  /* 0x000000016000780c */ /* 0x000fe40003f25070 */
[----:B-1----:R-:W-:Y:S01]  /*d2f0*/  LOP3.LUT R100, R100, 0x1, RZ, 0xc0, !PT ;  /* 0x0000000164647812 */ /* 0x002fe200078ec0ff */
[----:B------:R-:W-:Y:S01]  /*d300*/  HMUL2 R95, R95, c[0x0] [0x180] ;  /* 0x000060005f5f7a32 */ /* 0x000fe20000000000 */
[----:B------:R-:W-:Y:S02]  /*d310*/  SEL R96, R78, 0xa820a820, !P1 ;  /* 0xa820a8204e607807 */ /* 0x000fe40004800000 */
[----:B------:R-:W-:-:S02]  /*d320*/  ISETP.NE.U32.AND P1, PT, R100, 0x1, PT ;  /* 0x000000016400780c */ /* 0x000fc40003f25070 */
                                                                                                                                   /* 0x40400060605d7241 */
                                                                                                                                   /* 0x000fe2000000005d */
[----:B------:R-:W-:Y:S01]  /*d340*/  IMAD.SHL.U32 R96, R97, 0x2, RZ ;  /* 0x0000000261607824 */ /* 0x000fe200078e00ff */
[----:B------:R-:W-:Y:S02]  /*d350*/  LOP3.LUT R97, R94, 0x1e, RZ, 0xc0, !PT ;  /* 0x0000001e5e617812 */ /* 0x000fe400078ec0ff */
[----:B------:R-:W-:Y:S02]  /*d360*/  HMNMX2 R94, |R95|, 65504, 65504, PT ;  /* 0x7bff7bff5f5e7840 */ /* 0x000fe40003800200 */
[----:B------:R-:W-:Y:S02]  /*d370*/  SEL R103, R78, 0xa820a820, !P1 ;  /* 0xa820a8204e677807 */ /* 0x000fe40004800000 */
[----:B------:R-:W-:Y:S02]  /*d380*/  LOP3.LUT R95, R96, 0x1e, RZ, 0xc0, !PT ;  /* 0x0000001e605f7812 */ /* 0x000fe400078ec0ff */
[----:B------:R-:W-:-:S02]  /*d390*/  SHF.L.U32 R96, R54, R97, RZ ;  /* 0x0000006136607219 */ /* 0x000fc400000006ff */
                                                                                                                                   /* 0x4040006767627241 */
                                                                                                                                   /* 0x000fe40000000062 */
[----:B------:R-:W-:Y:S02]  /*d3b0*/  HMNMX2 R100, |R99|, 65504, 65504, PT ;  /* 0x7bff7bff63647840 */ /* 0x000fe40003800200 */
[----:B------:R-:W-:Y:S02]  /*d3c0*/  SHF.L.U32 R97, R54, R95, RZ ;  /* 0x0000005f36617219 */ /* 0x000fe400000006ff */
[----:B------:R-:W-:Y:S02]  /*d3d0*/  LOP3.LUT R93, R96, R93, RZ, 0xfc, !PT ;  /* 0x0000005d605d7212 */ /* 0x000fe400078efcff */
[----:B------:R-:W-:Y:S02]  /*d3e0*/  LOP3.LUT R99, R97, R98, RZ, 0xfc, !PT ;  /* 0x0000006261637212 */ /* 0x000fe400078efcff */
[----:B------:R-:W-:-:S02]  /*d3f0*/  LOP3.LUT R95, R94, 0x80008000, RZ, 0xfc, !PT ;  /* 0x800080005e5f7812 */ /* 0x000fc400078efcff */
[----:B------:R-:W-:Y:S02]  /*d400*/  LOP3.LUT R98, R100, 0x80008000, RZ, 0xfc, !PT ;  /* 0x8000800064627812 */ /* 0x000fe400078efcff */
                                                                                                                                   /* 0x0000005f5e617241 */
                                                                                                                                   /* 0x080fe4000000005d */
                                                                                                                                   /* 0x0000006264677241 */
                                                                                                                                   /* 0x080fe40000000063 */
                                                                                                                                   /* 0x0000005f5e607241 */
                                                                                                                                   /* 0x1c0fe2000000805d */
[----:B------:R-:W-:Y:S01]  /*d440*/  HADD2 R90, R90, R97 ;  /* 0x000000615a5a7230 */ /* 0x000fe20000000000 */
                                                                                                                                   /* 0x0000005f5e5f7241 */
                                                                                                                                   /* 0x000fe2000001005d */
[----:B------:R-:W-:Y:S01]  /*d460*/  HADD2 R103, R104, R103 ;  /* 0x0000006768677230 */ /* 0x000fe20000000000 */
[----:B------:R-:W-:Y:S01]  /*d470*/  ISETP.NE.AND P1, PT, R77, 0x12, PT ;  /* 0x000000124d00780c */ /* 0x000fe20003f25270 */
[----:B------:R-:W-:Y:S01]  /*d480*/  HADD2 R91, R91, R96 ;  /* 0x000000605b5b7230 */ /* 0x000fe20000000000 */
                                                                                                                                   /* 0x0000006264607241 */
                                                                                                                                   /* 0x1c0fe20000008063 */
[----:B------:R-:W-:Y:S01]  /*d4a0*/  HADD2 R95, R92.H0_H0, R95.H0_H0 ;  /* 0x2000005f5c5f7230 */ /* 0x000fe20000000800 */
                                                                                                                                   /* 0x0000006264627241 */
                                                                                                                                   /* 0x000fc40000010063 */
[C-C-:B------:R-:W-:Y:S01]  /*d4c0*/  PRMT R92, R90.reuse, 0x5410, R103.reuse ;  /* 0x000054105a5c7816 */ /* 0x140fe20000000067 */
[----:B------:R-:W-:Y:S01]  /*d4d0*/  HADD2 R96, R105, R96 ;  /* 0x0000006069607230 */ /* 0x000fe20000000000 */
[----:B------:R-:W-:Y:S01]  /*d4e0*/  PRMT R103, R90, 0x7632, R103 ;  /* 0x000076325a677816 */ /* 0x000fe20000000067 */
[----:B------:R-:W-:Y:S01]  /*d4f0*/  HADD2 R98, R101.H0_H0, R98.H0_H0 ;  /* 0x2000006265627230 */ /* 0x000fe20000000800 */
[----:B------:R-:W-:Y:S01]  /*d500*/  LOP3.LUT R104, R93, 0xffff, RZ, 0xc0, !PT ;  /* 0x0000ffff5d687812 */ /* 0x000fe200078ec0ff */
[----:B------:R-:W-:Y:S03]  /*d510*/  STS [R81], R92 ;  /* 0x0000005c51007388 */ /* 0x000fe60000000800 */
[----:B------:R-:W-:Y:S01]  /*d520*/  PRMT R95, R95, 0x5410, R98 ;  /* 0x000054105f5f7816 */ /* 0x000fe20000000062 */
[----:B------:R0:W-:Y:S01]  /*d530*/  STS [R86], R103 ;  /* 0x0000006756007388 */ /* 0x0001e20000000800 */
[----:B------:R-:W-:-:S02]  /*d540*/  PRMT R104, R99, 0x1054, R104 ;  /* 0x0000105463687816 */ /* 0x000fc40000000068 */
        /* <DEDUP_REMOVED lines=40> */
                                                                                                                                   /* 0x000000675c687241 */
                                                                                                                                   /* 0x1c0fe40000000065 */
                                                                                                                                   /* 0x000000675c697241 */
                                                                                                                                   /* 0x1c0fe40000008065 */
                                                                                                                                   /* 0x000000675c657241 */
                                                                                                                                   /* 0x000fe40000010065 */
[----:B--2---:R-:W-:Y:S02]  /*d800*/  LOP3.LUT R93, R91, 0x80008000, RZ, 0xfc, !PT ;  /* 0x800080005b5d7812 */ /* 0x004fe400078efcff */
[----:B------:R-:W-:Y:S02]  /*d810*/  PRMT R101, R101, 0x5410, RZ ;  /* 0x0000541065657816 */ /* 0x000fe400000000ff */
                                                                                                                                   /* 0x0000005d5b5c7241 */
                                                                                                                                   /* 0x000fc40000010064 */
[C-C-:B---3--:R-:W-:Y:S02]  /*d830*/  PRMT R103, R94.reuse, 0x5410, R95.reuse ;  /* 0x000054105e677816 */ /* 0x148fe4000000005f */
[----:B------:R-:W-:Y:S02]  /*d840*/  PRMT R107, R94, 0x7632, R95 ;  /* 0x000076325e6b7816 */ /* 0x000fe4000000005f */
                                                                                                                                   /* 0x0000005d5b5a7241 */
                                                                                                                                   /* 0x1d0fe40000000064 */
[----:B------:R-:W-:Y:S01]  /*d860*/  PRMT R92, R92, 0x5410, RZ ;  /* 0x000054105c5c7816 */ /* 0x000fe200000000ff */
[----:B------:R-:W-:Y:S01]  /*d870*/  HADD2 R104, R107, -R104 ;  /* 0x800000686b687230 */ /* 0x000fe20000000000 */
[----:B-----5:R-:W-:Y:S01]  /*d880*/  PRMT R95, R98, 0x5410, R99 ;  /* 0x00005410625f7816 */ /* 0x020fe20000000063 */
[----:B------:R-:W-:Y:S01]  /*d890*/  HADD2 R90, R103, -R90 ;  /* 0x8000005a675a7230 */ /* 0x000fe20000000000 */
                                                                                                                                   /* 0x0000005d5b5b7241 */
                                                                                                                                   /* 0x000fc40000008064 */
[----:B------:R-:W-:Y:S01]  /*d8b0*/  PRMT R98, R98, 0x7632, R99 ;  /* 0x0000763262627816 */ /* 0x000fe20000000063 */
[----:B------:R-:W-:Y:S01]  /*d8c0*/  HADD2 R92, R95, -R92 ;  /* 0x8000005c5f5c7230 */ /* 0x000fe20000000000 */
[C-C-:B------:R-:W-:Y:S02]  /*d8d0*/  PRMT R94, R96.reuse, 0x5410, R97.reuse ;  /* 0x00005410605e7816 */ /* 0x140fe40000000061 */
[----:B------:R-:W-:Y:S01]  /*d8e0*/  PRMT R96, R96, 0x7632, R97 ;  /* 0x0000763260607816 */ /* 0x000fe20000000061 */
[----:B------:R-:W-:Y:S01]  /*d8f0*/  HADD2 R101, R98, -R101 ;  /* 0x8000006562657230 */ /* 0x000fe20000000000 */
                                                                                                                                   /* 0x000000ff5c5d7241 */
                                                                                                                                   /* 0x000fe200000003ff */
[----:B------:R-:W-:Y:S02]  /*d910*/  HADD2 R91, R94, -R91 ;  /* 0x8000005b5e5b7230 */ /* 0x000fe40000000000 */
[----:B------:R-:W-:-:S03]  /*d920*/  HADD2 R105, R96, -R105 ;  /* 0x8000006960697230 */ /* 0x000fc60000000000 */
                                                                                                                                   /* 0x0000005b5a5e7241 */
                                                                                                                                   /* 0x000fe400000003ff */
                                                                                                                                   /* 0x00000069685f7241 */
                                                                                                                                   /* 0x0c0fe400000003ff */
                                                                                                                                   /* 0x0000006968617242 */
                                                                                                                                   /* 0x0c0fe20000001750 */
[----:B------:R-:W-:Y:S01]  /*d960*/  IMAD R93, R93, 0x10, R94 ;  /* 0x000000105d5d7824 */ /* 0x000fe200078e025e */
                                                                                                                                   /* 0x000000ff655e7241 */
                                                                                                                                   /* 0x000fe400000003ff */
                                                                                                                                   /* 0x0000006968637241 */
                                                                                                                                   /* 0x000fe20000001061 */
[----:B------:R-:W0:Y:S02]  /*d990*/  POPC R96, R93 ;  /* 0x0000005d00607309 */ /* 0x000e240000000000 */
[----:B------:R-:W-:Y:S01]  /*d9a0*/  IMAD R98, R94, 0x10, R95 ;  /* 0x000000105e627824 */ /* 0x000fe200078e025f */
                                                                                                                                   /* 0x0000005b5a5e7242 */
                                                                                                                                   /* 0x000fc40000001750 */
                                                                                                                                   /* 0x00000065633e7242 */
                                                                                                                                   /* 0x000fe4000000173e */
                                                                                                                                   /* 0x0000005b5a5f7241 */
                                                                                                                                   /* 0x000fe2000000105e */
[----:B------:R-:W1:Y:S01]  /*d9e0*/  POPC R100, R98 ;  /* 0x0000006200647309 */ /* 0x000e620000000000 */
                                                                                                                                   /* 0x200000ff61617241 */
                                                                                                                                   /* 0x100fe4000000103e */
                                                                                                                                   /* 0x0000005c5f3d7242 */
                                                                                                                                   /* 0x000fe4000000173d */
                                                                                                                                   /* 0x0000006563637241 */
                                                                                                                                   /* 0x000fe4000000103e */
                                                                                                                                   /* 0x200000ff5e5e7241 */
                                                                                                                                   /* 0x000fc4000000103d */
[----:B0-----:R-:W-:Y:S01]  /*da30*/  LOP3.LUT R96, R96, 0x1, RZ, 0xc0, !PT ;  /* 0x0000000160607812 */ /* 0x001fe200078ec0ff */
[----:B------:R-:W-:Y:S01]  /*da40*/  HMUL2 R99, R99, c[0x0] [0x180] ;  /* 0x0000600063637a32 */ /* 0x000fe20000000000 */
                                                                                                                                   /* 0x0000005c5f5f7241 */
                                                                                                                                   /* 0x000fe2000000103d */
[----:B------:R-:W-:Y:S01]  /*da60*/  IMAD.SHL.U32 R94, R94, 0x2, RZ ;  /* 0x000000025e5e7824 */ /* 0x000fe200078e00ff */
[----:B------:R-:W-:Y:S02]  /*da70*/  ISETP.NE.U32.AND P1, PT, R96, 0x1, PT ;  /* 0x000000016000780c */ /* 0x000fe40003f25070 */
[----:B------:R-:W-:Y:S01]  /*da80*/  HMNMX2 R99, |R99|, 65504, 65504, PT ;  /* 0x7bff7bff63637840 */ /* 0x000fe20003800200 */
[----:B------:R-:W-:Y:S01]  /*da90*/  HMUL2 R95, R95, c[0x0] [0x180] ;  /* 0x000060005f5f7a32 */ /* 0x000fe20000000000 */
[----:B------:R-:W-:Y:S02]  /*daa0*/  SEL R96, R78, 0xa820a820, !P1 ;  /* 0xa820a8204e607807 */ /* 0x000fe40004800000 */
[----:B-1----:R-:W-:-:S02]  /*dab0*/  LOP3.LUT R100, R100, 0x1, RZ, 0xc0, !PT ;  /* 0x0000000164647812 */ /* 0x002fc400078ec0ff */
                                                                                                                                   /* 0x40400060605d7241 */
                                                                                                                                   /* 0x000fe2000000005d */
[----:B------:R-:W-:Y:S01]  /*dad0*/  IMAD.SHL.U32 R96, R97, 0x2, RZ ;  /* 0x0000000261607824 */ /* 0x000fe200078e00ff */
[----:B------:R-:W-:Y:S02]  /*dae0*/  ISETP.NE.U32.AND P1, PT, R100, 0x1, PT ;  /* 0x000000016400780c */ /* 0x000fe40003f25070 */
[----:B------:R-:W-:Y:S02]  /*daf0*/  LOP3.LUT R97, R94, 0x1e, RZ, 0xc0, !PT ;  /* 0x0000001e5e617812 */ /* 0x000fe400078ec0ff */
[----:B------:R-:W-:Y:S02]  /*db00*/  SEL R103, R78, 0xa820a820, !P1 ;  /* 0xa820a8204e677807 */ /* 0x000fe40004800000 */
[----:B------:R-:W-:Y:S02]  /*db10*/  LOP3.LUT R107, R96, 0x1e, RZ, 0xc0, !PT ;  /* 0x0000001e606b7812 */ /* 0x000fe400078ec0ff */
[----:B------:R-:W-:-:S02]  /*db20*/  HMNMX2 R95, |R95|, 65504, 65504, PT ;  /* 0x7bff7bff5f5f7840 */ /* 0x000fc40003800200 */
[C---:B------:R-:W-:Y:S02]  /*db30*/  SHF.L.U32 R94, R54.reuse, R97, RZ ;  /* 0x00000061365e7219 */ /* 0x040fe400000006ff */
                                                                                                                                   /* 0x4040006767627241 */
                                                                                                                                   /* 0x000fe40000000062 */
[----:B------:R-:W-:Y:S02]  /*db50*/  SHF.L.U32 R107, R54, R107, RZ ;  /* 0x0000006b366b7219 */ /* 0x000fe400000006ff */
[----:B------:R-:W-:Y:S02]  /*db60*/  LOP3.LUT R94, R94, R93, RZ, 0xfc, !PT ;  /* 0x0000005d5e5e7212 */ /* 0x000fe400078efcff */
[----:B------:R-:W-:Y:S02]  /*db70*/  LOP3.LUT R93, R95, 0x80008000, RZ, 0xfc, !PT ;  /* 0x800080005f5d7812 */ /* 0x000fe400078efcff */
[----:B------:R-:W-:-:S02]  /*db80*/  LOP3.LUT R98, R107, R98, RZ, 0xfc, !PT ;  /* 0x000000626b627212 */ /* 0x000fc400078efcff */
[----:B------:R-:W-:Y:S02]  /*db90*/  LOP3.LUT R100, R99, 0x80008000, RZ, 0xfc, !PT ;  /* 0x8000800063647812 */ /* 0x000fe400078efcff */
                                                                                                                                   /* 0x0000005d5f617241 */
                                                                                                                                   /* 0x080fe4000000005e */
                                                                                                                                   /* 0x0000006463677241 */
                                                                                                                                   /* 0x080fe40000000062 */
                                                                                                                                   /* 0x0000005d5f607241 */
                                                                                                                                   /* 0x1c0fe2000000805e */
[----:B------:R-:W-:Y:S01]  /*dbd0*/  HADD2 R90, R90, R97 ;  /* 0x000000615a5a7230 */ /* 0x000fe20000000000 */
                                                                                                                                   /* 0x0000005d5f5d7241 */
                                                                                                                                   /* 0x000fe2000001005e */
[----:B------:R-:W-:Y:S01]  /*dbf0*/  HADD2 R103, R104, R103 ;  /* 0x0000006768677230 */ /* 0x000fe20000000000 */
[----:B------:R-:W-:Y:S01]  /*dc00*/  ISETP.NE.AND P1, PT, R77, 0x13, PT ;  /* 0x000000134d00780c */ /* 0x000fe20003f25270 */
[----:B------:R-:W-:Y:S01]  /*dc10*/  HADD2 R91, R91, R96 ;  /* 0x000000605b5b7230 */ /* 0x000fe20000000000 */
                                                                                                                                   /* 0x0000006463607241 */
                                                                                                                                   /* 0x1c0fe20000008062 */
[----:B------:R-:W-:Y:S01]  /*dc30*/  HADD2 R93, R92.H0_H0, R93.H0_H0 ;  /* 0x2000005d5c5d7230 */ /* 0x000fe20000000800 */
                                                                                                                                   /* 0x0000006463647241 */
                                                                                                                                   /* 0x000fc40000010062 */
        /* <DEDUP_REMOVED lines=49> */
                                                                                                                                   /* 0x000000675c687241 */
                                                                                                                                   /* 0x1c0fe40000000065 */
                                                                                                                                   /* 0x000000675c697241 */
                                                                                                                                   /* 0x1c0fe40000008065 */
                                                                                                                                   /* 0x000000675c657241 */
                                                                                                                                   /* 0x000fe40000010065 */
[----:B--2---:R-:W-:Y:S02]  /*df90*/  LOP3.LUT R93, R91, 0x80008000, RZ, 0xfc, !PT ;  /* 0x800080005b5d7812 */ /* 0x004fe400078efcff */
[----:B------:R-:W-:Y:S02]  /*dfa0*/  PRMT R101, R101, 0x5410, RZ ;  /* 0x0000541065657816 */ /* 0x000fe400000000ff */
                                                                                                                                   /* 0x0000005d5b5c7241 */
                                                                                                                                   /* 0x000fc40000010064 */
[C-C-:B---3--:R-:W-:Y:S02]  /*dfc0*/  PRMT R103, R94.reuse, 0x5410, R95.reuse ;  /* 0x000054105e677816 */ /* 0x148fe4000000005f */
[----:B------:R-:W-:Y:S02]  /*dfd0*/  PRMT R107, R94, 0x7632, R95 ;  /* 0x000076325e6b7816 */ /* 0x000fe4000000005f */
                                                                                                                                   /* 0x0000005d5b5a7241 */
                                                                                                                                   /* 0x1d0fe40000000064 */
[----:B------:R-:W-:Y:S01]  /*dff0*/  PRMT R92, R92, 0x5410, RZ ;  /* 0x000054105c5c7816 */ /* 0x000fe200000000ff */
[----:B------:R-:W-:Y:S01]  /*e000*/  HADD2 R104, R107, -R104 ;  /* 0x800000686b687230 */ /* 0x000fe20000000000 */
[----:B-----5:R-:W-:Y:S01]  /*e010*/  PRMT R95, R98, 0x5410, R99 ;  /* 0x00005410625f7816 */ /* 0x020fe20000000063 */
[----:B------:R-:W-:Y:S01]  /*e020*/  HADD2 R90, R103, -R90 ;  /* 0x8000005a675a7230 */ /* 0x000fe20000000000 */
                                                                                                                                   /* 0x0000005d5b5b7241 */
                                                                                                                                   /* 0x000fc40000008064 */
[----:B------:R-:W-:Y:S01]  /*e040*/  PRMT R98, R98, 0x7632, R99 ;  /* 0x0000763262627816 */ /* 0x000fe20000000063 */
[----:B------:R-:W-:Y:S01]  /*e050*/  HADD2 R92, R95, -R92 ;  /* 0x8000005c5f5c7230 */ /* 0x000fe20000000000 */
[C-C-:B------:R-:W-:Y:S02]  /*e060*/  PRMT R94, R96.reuse, 0x5410, R97.reuse ;  /* 0x00005410605e7816 */ /* 0x140fe40000000061 */
[----:B------:R-:W-:Y:S01]  /*e070*/  PRMT R96, R96, 0x7632, R97 ;  /* 0x0000763260607816 */ /* 0x000fe20000000061 */
[----:B------:R-:W-:Y:S01]  /*e080*/  HADD2 R101, R98, -R101 ;  /* 0x8000006562657230 */ /* 0x000fe20000000000 */
                                                                                                                                   /* 0x000000ff5c5d7241 */
                                                                                                                                   /* 0x000fe200000003ff */
[----:B------:R-:W-:Y:S02]  /*e0a0*/  HADD2 R91, R94, -R91 ;  /* 0x8000005b5e5b7230 */ /* 0x000fe40000000000 */
[----:B------:R-:W-:-:S03]  /*e0b0*/  HADD2 R105, R96, -R105 ;  /* 0x8000006960697230 */ /* 0x000fc60000000000 */
                                                                                                                                   /* 0x0000005b5a5e7241 */
                                                                                                                                   /* 0x000fe400000003ff */
                                                                                                                                   /* 0x00000069685f7241 */
                                                                                                                                   /* 0x0c0fe400000003ff */
                                                                                                                                   /* 0x0000006968617242 */
                                                                                                                                   /* 0x0c0fe20000001750 */
[----:B------:R-:W-:Y:S01]  /*e0f0*/  IMAD R93, R93, 0x10, R94 ;  /* 0x000000105d5d7824 */ /* 0x000fe200078e025e */
                                                                                                                                   /* 0x000000ff655e7241 */
                                                                                                                                   /* 0x000fe400000003ff */
                                                                                                                                   /* 0x0000006968637241 */
                                                                                                                                   /* 0x000fe20000001061 */
[----:B------:R-:W0:Y:S02]  /*e120*/  POPC R96, R93 ;  /* 0x0000005d00607309 */ /* 0x000e240000000000 */
[----:B------:R-:W-:Y:S01]  /*e130*/  IMAD R98, R94, 0x10, R95 ;  /* 0x000000105e627824 */ /* 0x000fe200078e025f */
                                                                                                                                   /* 0x0000005b5a5e7242 */
                                                                                                                                   /* 0x000fc40000001750 */
                                                                                                                                   /* 0x0000006563407242 */
                                                                                                                                   /* 0x000fe40000001740 */
                                                                                                                                   /* 0x0000005b5a5f7241 */
                                                                                                                                   /* 0x000fe2000000105e */
[----:B------:R-:W1:Y:S01]  /*e170*/  POPC R100, R98 ;  /* 0x0000006200647309 */ /* 0x000e620000000000 */
                                                                                                                                   /* 0x200000ff61617241 */
                                                                                                                                   /* 0x100fe40000001040 */
                                                                                                                                   /* 0x0000005c5f3f7242 */
                                                                                                                                   /* 0x000fe4000000173f */
                                                                                                                                   /* 0x0000006563637241 */
                                                                                                                                   /* 0x000fe40000001040 */
                                                                                                                                   /* 0x200000ff5e5e7241 */
                                                                                                                                   /* 0x000fc4000000103f */
[----:B0-----:R-:W-:Y:S01]  /*e1c0*/  LOP3.LUT R96, R96, 0x1, RZ, 0xc0, !PT ;  /* 0x0000000160607812 */ /* 0x001fe200078ec0ff */
[----:B------:R-:W-:Y:S01]  /*e1d0*/  HMUL2 R99, R99, c[0x0] [0x180] ;  /* 0x0000600063637a32 */ /* 0x000fe20000000000 */
                                                                                                                                   /* 0x0000005c5f5f7241 */
                                                                                                                                   /* 0x000fe2000000103f */
[----:B------:R-:W-:Y:S01]  /*e1f0*/  IMAD.SHL.U32 R94, R94, 0x2, RZ ;  /* 0x000000025e5e7824 */ /* 0x000fe200078e00ff */
[----:B------:R-:W-:Y:S02]  /*e200*/  ISETP.NE.U32.AND P1, PT, R96, 0x1, PT ;  /* 0x000000016000780c */ /* 0x000fe40003f25070 */
[----:B-1----:R-:W-:Y:S01]  /*e210*/  LOP3.LUT R100, R100, 0x1, RZ, 0xc0, !PT ;  /* 0x0000000164647812 */ /* 0x002fe200078ec0ff */
[----:B------:R-:W-:Y:S01]  /*e220*/  HMUL2 R95, R95, c[0x0] [0x180] ;  /* 0x000060005f5f7a32 */ /* 0x000fe20000000000 */
[----:B------:R-:W-:Y:S02]  /*e230*/  SEL R96, R78, 0xa820a820, !P1 ;  /* 0xa820a8204e607807 */ /* 0x000fe40004800000 */
[----:B------:R-:W-:-:S02]  /*e240*/  ISETP.NE.U32.AND P1, PT, R100, 0x1, PT ;  /* 0x000000016400780c */ /* 0x000fc40003f25070 */
                                                                                                                                   /* 0x40400060605d7241 */
                                                                                                                                   /* 0x000fe2000000005d */
[----:B------:R-:W-:Y:S01]  /*e260*/  IMAD.SHL.U32 R96, R97, 0x2, RZ ;  /* 0x0000000261607824 */ /* 0x000fe200078e00ff */
[----:B------:R-:W-:Y:S02]  /*e270*/  LOP3.LUT R97, R94, 0x1e, RZ, 0xc0, !PT ;  /* 0x0000001e5e617812 */ /* 0x000fe400078ec0ff */
[----:B------:R-:W-:Y:S02]  /*e280*/  HMNMX2 R94, |R95|, 65504, 65504, PT ;  /* 0x7bff7bff5f5e7840 */ /* 0x000fe40003800200 */
[----:B------:R-:W-:Y:S02]  /*e290*/  SEL R103, R78, 0xa820a820, !P1 ;  /* 0xa820a8204e677807 */ /* 0x000fe40004800000 */
[----:B------:R-:W-:Y:S02]  /*e2a0*/  LOP3.LUT R95, R96, 0x1e, RZ, 0xc0, !PT ;  /* 0x0000001e605f7812 */ /* 0x000fe400078ec0ff */
[----:B------:R-:W-:-:S02]  /*e2b0*/  SHF.L.U32 R96, R54, R97, RZ ;  /* 0x0000006136607219 */ /* 0x000fc400000006ff */
                                                                                                                                   /* 0x4040006767627241 */
                                                                                                                                   /* 0x000fe40000000062 */
[----:B------:R-:W-:Y:S02]  /*e2d0*/  HMNMX2 R100, |R99|, 65504, 65504, PT ;  /* 0x7bff7bff63647840 */ /* 0x000fe40003800200 */
[----:B------:R-:W-:Y:S02]  /*e2e0*/  SHF.L.U32 R97, R54, R95, RZ ;  /* 0x0000005f36617219 */ /* 0x000fe400000006ff */
[----:B------:R-:W-:Y:S02]  /*e2f0*/  LOP3.LUT R93, R96, R93, RZ, 0xfc, !PT ;  /* 0x0000005d605d7212 */ /* 0x000fe400078efcff */
[----:B------:R-:W-:Y:S02]  /*e300*/  LOP3.LUT R99, R97, R98, RZ, 0xfc, !PT ;  /* 0x0000006261637212 */ /* 0x000fe400078efcff */
[----:B------:R-:W-:-:S02]  /*e310*/  LOP3.LUT R95, R94, 0x80008000, RZ, 0xfc, !PT ;  /* 0x800080005e5f7812 */ /* 0x000fc400078efcff */
[----:B------:R-:W-:Y:S02]  /*e320*/  LOP3.LUT R98, R100, 0x80008000, RZ, 0xfc, !PT ;  /* 0x8000800064627812 */ /* 0x000fe400078efcff */
                                                                                                                                   /* 0x0000005f5e617241 */
                                                                                                                                   /* 0x080fe4000000005d */
                                                                                                                                   /* 0x0000006264677241 */
                                                                                                                                   /* 0x080fe40000000063 */
                                                                                                                                   /* 0x0000005f5e607241 */
                                                                                                                                   /* 0x1c0fe2000000805d */
[----:B------:R-:W-:Y:S01]  /*e360*/  HADD2 R90, R90, R97 ;  /* 0x000000615a5a7230 */ /* 0x000fe20000000000 */
                                                                                                                                   /* 0x0000005f5e5f7241 */
                                                                                                                                   /* 0x000fe2000001005d */
[----:B------:R-:W-:Y:S01]  /*e380*/  HADD2 R103, R104, R103 ;  /* 0x0000006768677230 */ /* 0x000fe20000000000 */
[----:B------:R-:W-:Y:S01]  /*e390*/  ISETP.NE.AND P1, PT, R77, 0x14, PT ;  /* 0x000000144d00780c */ /* 0x000fe20003f25270 */
[----:B------:R-:W-:Y:S01]  /*e3a0*/  HADD2 R91, R91, R96 ;  /* 0x000000605b5b7230 */ /* 0x000fe20000000000 */
                                                                                                                                   /* 0x0000006264607241 */
                                                                                                                                   /* 0x1c0fe20000008063 */
[----:B------:R-:W-:Y:S01]  /*e3c0*/  HADD2 R95, R92.H0_H0, R95.H0_H0 ;  /* 0x2000005f5c5f7230 */ /* 0x000fe20000000800 */
                                                                                                                                   /* 0x0000006264627241 */
                                                                                                                                   /* 0x000fc40000010063 */
        /* <DEDUP_REMOVED lines=49> */
                                                                                                                                   /* 0x000000675c687241 */
                                                                                                                                   /* 0x1c0fe40000000065 */
                                                                                                                                   /* 0x000000675c697241 */
                                                                                                                                   /* 0x1c0fe40000008065 */
                                                                                                                                   /* 0x000000675c657241 */
                                                                                                                                   /* 0x000fe40000010065 */
[----:B--2---:R-:W-:Y:S02]  /*e720*/  LOP3.LUT R93, R91, 0x80008000, RZ, 0xfc, !PT ;  /* 0x800080005b5d7812 */ /* 0x004fe400078efcff */
[----:B------:R-:W-:Y:S02]  /*e730*/  PRMT R101, R101, 0x5410, RZ ;  /* 0x0000541065657816 */ /* 0x000fe400000000ff */
                                                                                                                                   /* 0x0000005d5b5c7241 */
                                                                                                                                   /* 0x000fc40000010064 */
[C-C-:B---3--:R-:W-:Y:S02]  /*e750*/  PRMT R103, R94.reuse, 0x5410, R95.reuse ;  /* 0x000054105e677816 */ /* 0x148fe4000000005f */
[----:B------:R-:W-:Y:S02]  /*e760*/  PRMT R107, R94, 0x7632, R95 ;  /* 0x000076325e6b7816 */ /* 0x000fe4000000005f */
                                                                                                                                   /* 0x0000005d5b5a7241 */
                                                                                                                                   /* 0x1d0fe40000000064 */
[----:B------:R-:W-:Y:S01]  /*e780*/  PRMT R92, R92, 0x5410, RZ ;  /* 0x000054105c5c7816 */ /* 0x000fe200000000ff */
[----:B------:R-:W-:Y:S01]  /*e790*/  HADD2 R104, R107, -R104 ;  /* 0x800000686b687230 */ /* 0x000fe20000000000 */
[----:B-----5:R-:W-:Y:S01]  /*e7a0*/  PRMT R95, R98, 0x5410, R99 ;  /* 0x00005410625f7816 */ /* 0x020fe20000000063 */
[----:B------:R-:W-:Y:S01]  /*e7b0*/  HADD2 R90, R103, -R90 ;  /* 0x8000005a675a7230 */ /* 0x000fe20000000000 */
                                                                                                                                   /* 0x0000005d5b5b7241 */
                                                                                                                                   /* 0x000fc40000008064 */
[----:B------:R-:W-:Y:S01]  /*e7d0*/  PRMT R98, R98, 0x7632, R99 ;  /* 0x0000763262627816 */ /* 0x000fe20000000063 */
[----:B------:R-:W-:Y:S01]  /*e7e0*/  HADD2 R92, R95, -R92 ;  /* 0x8000005c5f5c7230 */ /* 0x000fe20000000000 */
[C-C-:B------:R-:W-:Y:S02]  /*e7f0*/  PRMT R94, R96.reuse, 0x5410, R97.reuse ;  /* 0x00005410605e7816 */ /* 0x140fe40000000061 */
[----:B------:R-:W-:Y:S01]  /*e800*/  PRMT R96, R96, 0x7632, R97 ;  /* 0x0000763260607816 */ /* 0x000fe20000000061 */
[----:B------:R-:W-:Y:S01]  /*e810*/  HADD2 R101, R98, -R101 ;  /* 0x8000006562657230 */ /* 0x000fe20000000000 */
                                                                                                                                   /* 0x000000ff5c5d7241 */
                                                                                                                                   /* 0x000fe200000003ff */
[----:B------:R-:W-:Y:S02]  /*e830*/  HADD2 R91, R94, -R91 ;  /* 0x8000005b5e5b7230 */ /* 0x000fe40000000000 */
[----:B------:R-:W-:-:S03]  /*e840*/  HADD2 R105, R96, -R105 ;  /* 0x8000006960697230 */ /* 0x000fc60000000000 */
                                                                                                                                   /* 0x0000005b5a5e7241 */
                                                                                                                                   /* 0x000fe400000003ff */
                                                                                                                                   /* 0x00000069685f7241 */
                                                                                                                                   /* 0x0c0fe400000003ff */
                                                                                                                                   /* 0x0000006968617242 */
                                                                                                                                   /* 0x0c0fe20000001750 */
[----:B------:R-:W-:Y:S01]  /*e880*/  IMAD R93, R93, 0x10, R94 ;  /* 0x000000105d5d7824 */ /* 0x000fe200078e025e */
                                                                                                                                   /* 0x000000ff655e7241 */
                                                                                                                                   /* 0x000fe400000003ff */
                                                                                                                                   /* 0x0000006968637241 */
                                                                                                                                   /* 0x000fe20000001061 */
[----:B------:R-:W0:Y:S02]  /*e8b0*/  POPC R96, R93 ;  /* 0x0000005d00607309 */ /* 0x000e240000000000 */
[----:B------:R-:W-:Y:S01]  /*e8c0*/  IMAD R98, R94, 0x10, R95 ;  /* 0x000000105e627824 */ /* 0x000fe200078e025f */
                                                                                                                                   /* 0x0000005b5a5e7242 */
                                                                                                                                   /* 0x000fc40000001750 */
                                                                                                                                   /* 0x0000006563427242 */
                                                                                                                                   /* 0x000fe40000001742 */
                                                                                                                                   /* 0x0000005b5a5f7241 */
                                                                                                                                   /* 0x000fe2000000105e */
[----:B------:R-:W1:Y:S01]  /*e900*/  POPC R100, R98 ;  /* 0x0000006200647309 */ /* 0x000e620000000000 */
                                                                                                                                   /* 0x200000ff61617241 */
                                                                                                                                   /* 0x100fe40000001042 */
                                                                                                                                   /* 0x0000005c5f417242 */
                                                                                                                                   /* 0x000fe40000001741 */
                                                                                                                                   /* 0x0000006563637241 */
                                                                                                                                   /* 0x000fe40000001042 */
                                                                                                                                   /* 0x200000ff5e5e7241 */
                                                                                                                                   /* 0x000fc40000001041 */
[----:B0-----:R-:W-:Y:S01]  /*e950*/  LOP3.LUT R96, R96, 0x1, RZ, 0xc0, !PT ;  /* 0x0000000160607812 */ /* 0x001fe200078ec0ff */
[----:B------:R-:W-:Y:S01]  /*e960*/  HMUL2 R99, R99, c[0x0] [0x180] ;  /* 0x0000600063637a32 */ /* 0x000fe20000000000 */
                                                                                                                                   /* 0x0000005c5f5f7241 */
                                                                                                                                   /* 0x000fe20000001041 */
[----:B------:R-:W-:Y:S01]  /*e980*/  IMAD.SHL.U32 R94, R94, 0x2, RZ ;  /* 0x000000025e5e7824 */ /* 0x000fe200078e00ff */
[----:B------:R-:W-:Y:S02]  /*e990*/  ISETP.NE.U32.AND P1, PT, R96, 0x1, PT ;  /* 0x000000016000780c */ /* 0x000fe40003f25070 */
[----:B------:R-:W-:Y:S01]  /*e9a0*/  HMNMX2 R99, |R99|, 65504, 65504, PT ;  /* 0x7bff7bff63637840 */ /* 0x000fe20003800200 */
[----:B------:R-:W-:Y:S01]  /*e9b0*/  HMUL2 R95, R95, c[0x0] [0x180] ;  /* 0x000060005f5f7a32 */ /* 0x000fe20000000000 */
[----:B------:R-:W-:Y:S02]  /*e9c0*/  SEL R96, R78, 0xa820a820, !P1 ;  /* 0xa820a8204e607807 */ /* 0x000fe40004800000 */
[----:B-1----:R-:W-:-:S02]  /*e9d0*/  LOP3.LUT R100, R100, 0x1, RZ, 0xc0, !PT ;  /* 0x0000000164647812 */ /* 0x002fc400078ec0ff */
                                                                                                                                   /* 0x40400060605d7241 */
                                                                                                                                   /* 0x000fe2000000005d */
[----:B------:R-:W-:Y:S01]  /*e9f0*/  IMAD.SHL.U32 R96, R97, 0x2, RZ ;  /* 0x0000000261607824 */ /* 0x000fe200078e00ff */
[----:B------:R-:W-:Y:S02]  /*ea00*/  ISETP.NE.U32.AND P1, PT, R100, 0x1, PT ;  /* 0x000000016400780c */ /* 0x000fe40003f25070 */
[----:B------:R-:W-:Y:S02]  /*ea10*/  LOP3.LUT R97, R94, 0x1e, RZ, 0xc0, !PT ;  /* 0x0000001e5e617812 */ /* 0x000fe400078ec0ff */
[----:B------:R-:W-:Y:S02]  /*ea20*/  SEL R103, R78, 0xa820a820, !P1 ;  /* 0xa820a8204e677807 */ /* 0x000fe40004800000 */
[----:B------:R-:W-:Y:S02]  /*ea30*/  LOP3.LUT R107, R96, 0x1e, RZ, 0xc0, !PT ;  /* 0x0000001e606b7812 */ /* 0x000fe400078ec0ff */
[----:B------:R-:W-:-:S02]  /*ea40*/  HMNMX2 R95, |R95|, 65504, 65504, PT ;  /* 0x7bff7bff5f5f7840 */ /* 0x000fc40003800200 */
[C---:B------:R-:W-:Y:S02]  /*ea50*/  SHF.L.U32 R94, R54.reuse, R97, RZ ;  /* 0x00000061365e7219 */ /* 0x040fe400000006ff */
                                                                                                                                   /* 0x4040006767627241 */
                                                                                                                                   /* 0x000fe40000000062 */
[----:B------:R-:W-:Y:S02]  /*ea70*/  SHF.L.U32 R107, R54, R107, RZ ;  /* 0x0000006b366b7219 */ /* 0x000fe400000006ff */
[----:B------:R-:W-:Y:S02]  /*ea80*/  LOP3.LUT R94, R94, R93, RZ, 0xfc, !PT ;  /* 0x0000005d5e5e7212 */ /* 0x000fe400078efcff */
[----:B------:R-:W-:Y:S02]  /*ea90*/  LOP3.LUT R93, R95, 0x80008000, RZ, 0xfc, !PT ;  /* 0x800080005f5d7812 */ /* 0x000fe400078efcff */
[----:B------:R-:W-:-:S02]  /*eaa0*/  LOP3.LUT R98, R107, R98, RZ, 0xfc, !PT ;  /* 0x000000626b627212 */ /* 0x000fc400078efcff */
[----:B------:R-:W-:Y:S02]  /*eab0*/  LOP3.LUT R100, R99, 0x80008000, RZ, 0xfc, !PT ;  /* 0x8000800063647812 */ /* 0x000fe400078efcff */
                                                                                                                                   /* 0x0000005d5f617241 */
                                                                                                                                   /* 0x080fe4000000005e */
                                                                                                                                   /* 0x0000006463677241 */
                                                                                                                                   /* 0x080fe40000000062 */
                                                                                                                                   /* 0x0000005d5f607241 */
                                                                                                                                   /* 0x1c0fe2000000805e */
[----:B------:R-:W-:Y:S01]  /*eaf0*/  HADD2 R90, R90, R97 ;  /* 0x000000615a5a7230 */ /* 0x000fe20000000000 */
                                                                                                                                   /* 0x0000005d5f5d7241 */
                                                                                                                                   /* 0x000fe2000001005e */
[----:B------:R-:W-:Y:S01]  /*eb10*/  HADD2 R103, R104, R103 ;  /* 0x0000006768677230 */ /* 0x000fe20000000000 */
[----:B------:R-:W-:Y:S01]  /*eb20*/  LOP3.LUT R97, R94, 0xffff, RZ, 0xc0, !PT ;  /* 0x0000ffff5e617812 */ /* 0x000fe200078ec0ff */
[----:B------:R-:W-:Y:S01]  /*eb30*/  HADD2 R91, R91, R96 ;  /* 0x000000605b5b7230 */ /* 0x000fe20000000000 */
                                                                                                                                   /* 0x0000006463607241 */
                                                                                                                                   /* 0x1c0fe20000008062 */
[----:B------:R-:W-:Y:S01]  /*eb50*/  HADD2 R93, R92.H0_H0, R93.H0_H0 ;  /* 0x2000005d5c5d7230 */ /* 0x000fe20000000800 */
                                                                                                                                   /* 0x0000006463647241 */
                                                                                                                                   /* 0x000fc40000010062 */
[C-C-:B------:R-:W-:Y:S01]  /*eb70*/  PRMT R92, R90.reuse, 0x5410, R103.reuse ;  /* 0x000054105a5c7816 */ /* 0x140fe20000000067 */
[----:B------:R-:W-:Y:S01]  /*eb80*/  HADD2 R96, R105, R96 ;  /* 0x0000006069607230 */ /* 0x000fe20000000000 */
[----:B------:R-:W-:Y:S01]  /*eb90*/  PRMT R103, R90, 0x7632, R103 ;  /* 0x000076325a677816 */ /* 0x000fe20000000067 */
[----:B------:R-:W-:Y:S01]  /*eba0*/  HADD2 R100, R101.H0_H0, R100.H0_H0 ;  /* 0x2000006465647230 */ /* 0x000fe20000000800 */
[----:B------:R-:W-:Y:S01]  /*ebb0*/  PRMT R97, R98, 0x1054, R97 ;  /* 0x0000105462617816 */ /* 0x000fe20000000061 */
[----:B------:R-:W-:Y:S01]  /*ebc0*/  STS [R81], R92 ;  /* 0x0000005c51007388 */ /* 0x000fe20000000800 */
[----:B------:R-:W-:Y:S02]  /*ebd0*/  ISETP.NE.AND P1, PT, R77, 0x15, PT ;  /* 0x000000154d00780c */ /* 0x000fe40003f25270 */
[----:B------:R-:W-:Y:S01]  /*ebe0*/  PRMT R93, R93, 0x5410, R100 ;  /* 0x000054105d5d7816 */ /* 0x000fe20000000064 */
[----:B------:R0:W-:Y:S02]  /*ebf0*/  STS [R86], R103 ;  /* 0x0000006756007388 */ /* 0x0001e40000000800 */
[----:B0-----:R-:W-:-:S02]  /*ec00*/  PRMT R86, R91, 0x5410, R96 ;  /* 0x000054105b567816 */ /* 0x001fc40000000060 */
[----:B------:R-:W-:-:S03]  /*ec10*/  PRMT R96, R91, 0x7632, R96 ;  /* 0x000076325b607816 */ /* 0x000fc60000000060 */
[----:B------:R0:W-:Y:S04]  /*ec20*/  STS [R87], R86 ;  /* 0x0000005657007388 */ /* 0x0001e80000000800 */
[----:B------:R0:W-:Y:S04]  /*ec30*/  STS [R88], R96 ;  /* 0x0000006058007388 */ /* 0x0001e80000000800 */
[----:B------:R0:W-:Y:S04]  /*ec40*/  STS [R85], R93 ;  /* 0x0000005d55007388 */ /* 0x0001e80000000800 */
[----:B------:R0:W-:Y:S04]  /*ec50*/  STS [R50], R95 ;  /* 0x0000005f32007388 */ /* 0x0001e80000000800 */
[----:B------:R0:W-:Y:S04]  /*ec60*/  STS [R50+0x4], R99 ;  /* 0x0000046332007388 */ /* 0x0001e80000000800 */
[----:B------:R0:W-:Y:S01]  /*ec70*/  STS [R50+0x8], R97 ;  /* 0x0000086132007388 */ /* 0x0001e20000000800 */
[----:B------:R-:W-:Y:S05]  /*ec80*/  @!P1 BRA `(.L_x_92) ;  /* 0x00000e2000009947 */ /* 0x000fea0003800000 */
[C---:B------:R-:W-:Y:S01]  /*ec90*/  HSET2.BF.GE.AND R81, R3.reuse.H0_H0, c[0x0] [0x6a4], PT ;  /* 0x0001a90003517633 */ /* 0x040fe20003806880 */
[----:B0-----:R-:W-:Y:S01]  /*eca0*/  IMAD.MOV.U32 R87, RZ, RZ, c[0x0][0x6a8] ;  /* 0x0001aa00ff577624 */ /* 0x001fe200078e00ff */
        /* <DEDUP_REMOVED lines=28> */
                                                                                                                                   /* 0x000000675c687241 */
                                                                                                                                   /* 0x1c0fe40000000065 */
                                                                                                                                   /* 0x000000675c697241 */
                                                                                                                                   /* 0x1c0fe40000008065 */
                                                                                                                                   /* 0x000000675c657241 */
                                                                                                                                   /* 0x000fe40000010065 */
[----:B--2---:R-:W-:Y:S02]  /*eea0*/  LOP3.LUT R93, R91, 0x80008000, RZ, 0xfc, !PT ;  /* 0x800080005b5d7812 */ /* 0x004fe400078efcff */
[----:B------:R-:W-:Y:S02]  /*eeb0*/  PRMT R101, R101, 0x5410, RZ ;  /* 0x0000541065657816 */ /* 0x000fe400000000ff */
                                                                                                                                   /* 0x0000005d5b5c7241 */
                                                                                                                                   /* 0x000fc40000010064 */
[C-C-:B---3--:R-:W-:Y:S02]  /*eed0*/  PRMT R103, R94.reuse, 0x5410, R95.reuse ;  /* 0x000054105e677816 */ /* 0x148fe4000000005f */
[----:B------:R-:W-:Y:S02]  /*eee0*/  PRMT R107, R94, 0x7632, R95 ;  /* 0x000076325e6b7816 */ /* 0x000fe4000000005f */
                                                                                                                                   /* 0x0000005d5b5a7241 */
                                                                                                                                   /* 0x1d0fe40000000064 */
[----:B------:R-:W-:Y:S01]  /*ef00*/  PRMT R92, R92, 0x5410, RZ ;  /* 0x000054105c5c7816 */ /* 0x000fe200000000ff */
[----:B------:R-:W-:Y:S01]  /*ef10*/  HADD2 R104, R107, -R104 ;  /* 0x800000686b687230 */ /* 0x000fe20000000000 */
[----:B-----5:R-:W-:Y:S01]  /*ef20*/  PRMT R95, R98, 0x5410, R99 ;  /* 0x00005410625f7816 */ /* 0x020fe20000000063 */
[----:B------:R-:W-:Y:S01]  /*ef30*/  HADD2 R90, R103, -R90 ;  /* 0x8000005a675a7230 */ /* 0x000fe20000000000 */
                                                                                                                                   /* 0x0000005d5b5b7241 */
                                                                                                                                   /* 0x000fc40000008064 */
[----:B------:R-:W-:Y:S01]  /*ef50*/  PRMT R98, R98, 0x7632, R99 ;  /* 0x0000763262627816 */ /* 0x000fe20000000063 */
[----:B------:R-:W-:Y:S01]  /*ef60*/  HADD2 R92, R95, -R92 ;  /* 0x8000005c5f5c7230 */ /* 0x000fe20000000000 */
[C-C-:B------:R-:W-:Y:S02]  /*ef70*/  PRMT R94, R96.reuse, 0x5410, R97.reuse ;  /* 0x00005410605e7816 */ /* 0x140fe40000000061 */
[----:B------:R-:W-:Y:S01]  /*ef80*/  PRMT R96, R96, 0x7632, R97 ;  /* 0x0000763260607816 */ /* 0x000fe20000000061 */
[----:B------:R-:W-:Y:S01]  /*ef90*/  HADD2 R101, R98, -R101 ;  /* 0x8000006562657230 */ /* 0x000fe20000000000 */
                                                                                                                                   /* 0x000000ff5c5d7241 */
                                                                                                                                   /* 0x000fe200000003ff */
[----:B------:R-:W-:Y:S02]  /*efb0*/  HADD2 R91, R94, -R91 ;  /* 0x8000005b5e5b7230 */ /* 0x000fe40000000000 */
[----:B------:R-:W-:-:S03]  /*efc0*/  HADD2 R105, R96, -R105 ;  /* 0x8000006960697230 */ /* 0x000fc60000000000 */
                                                                                                                                   /* 0x0000005b5a5e7241 */
                                                                                                                                   /* 0x000fe400000003ff */
                                                                                                                                   /* 0x00000069685f7241 */
                                                                                                                                   /* 0x0c0fe400000003ff */
                                                                                                                                   /* 0x0000006968617242 */
                                                                                                                                   /* 0x0c0fe20000001750 */
[----:B------:R-:W-:Y:S01]  /*f000*/  IMAD R93, R93, 0x10, R94 ;  /* 0x000000105d5d7824 */ /* 0x000fe200078e025e */
                                                                                                                                   /* 0x000000ff655e7241 */
                                                                                                                                   /* 0x000fe400000003ff */
                                                                                                                                   /* 0x0000006968637241 */
                                                                                                                                   /* 0x000fe20000001061 */
[----:B------:R-:W0:Y:S02]  /*f030*/  POPC R96, R93 ;  /* 0x0000005d00607309 */ /* 0x000e240000000000 */
[----:B------:R-:W-:Y:S01]  /*f040*/  IMAD R98, R94, 0x10, R95 ;  /* 0x000000105e627824 */ /* 0x000fe200078e025f */
                                                                                                                                   /* 0x0000005b5a5e7242 */
                                                                                                                                   /* 0x000fc40000001750 */
                                                                                                                                   /* 0x0000006563447242 */
                                                                                                                                   /* 0x000fe40000001744 */
                                                                                                                                   /* 0x0000005b5a5f7241 */
                                                                                                                                   /* 0x000fe2000000105e */
[----:B------:R-:W1:Y:S01]  /*f080*/  POPC R100, R98 ;  /* 0x0000006200647309 */ /* 0x000e620000000000 */
                                                                                                                                   /* 0x200000ff61617241 */
                                                                                                                                   /* 0x100fe40000001044 */
                                                                                                                                   /* 0x0000005c5f437242 */
                                                                                                                                   /* 0x000fe40000001743 */
                                                                                                                                   /* 0x0000006563637241 */
                                                                                                                                   /* 0x000fe40000001044 */
                                                                                                                                   /* 0x200000ff5e5e7241 */
                                                                                                                                   /* 0x000fc40000001043 */
[----:B0-----:R-:W-:Y:S01]  /*f0d0*/  LOP3.LUT R96, R96, 0x1, RZ, 0xc0, !PT ;  /* 0x0000000160607812 */ /* 0x001fe200078ec0ff */
[----:B------:R-:W-:Y:S01]  /*f0e0*/  HMUL2 R99, R99, c[0x0] [0x180] ;  /* 0x0000600063637a32 */ /* 0x000fe20000000000 */
                                                                                                                                   /* 0x0000005c5f5f7241 */
                                                                                                                                   /* 0x000fe20000001043 */
[----:B------:R-:W-:Y:S01]  /*f100*/  IMAD.SHL.U32 R94, R94, 0x2, RZ ;  /* 0x000000025e5e7824 */ /* 0x000fe200078e00ff */
[----:B------:R-:W-:Y:S02]  /*f110*/  ISETP.NE.U32.AND P1, PT, R96, 0x1, PT ;  /* 0x000000016000780c */ /* 0x000fe40003f25070 */
[----:B------:R-:W-:Y:S01]  /*f120*/  HMNMX2 R99, |R99|, 65504, 65504, PT ;  /* 0x7bff7bff63637840 */ /* 0x000fe20003800200 */
[----:B------:R-:W-:Y:S01]  /*f130*/  HMUL2 R95, R95, c[0x0] [0x180] ;  /* 0x000060005f5f7a32 */ /* 0x000fe20000000000 */
[----:B------:R-:W-:Y:S02]  /*f140*/  SEL R96, R78, 0xa820a820, !P1 ;  /* 0xa820a8204e607807 */ /* 0x000fe40004800000 */
[----:B-1----:R-:W-:-:S02]  /*f150*/  LOP3.LUT R100, R100, 0x1, RZ, 0xc0, !PT ;  /* 0x0000000164647812 */ /* 0x002fc400078ec0ff */
                                                                                                                                   /* 0x40400060605d7241 */
                                                                                                                                   /* 0x000fe2000000005d */
[----:B------:R-:W-:Y:S01]  /*f170*/  IMAD.SHL.U32 R96, R97, 0x2, RZ ;  /* 0x0000000261607824 */ /* 0x000fe200078e00ff */
[----:B------:R-:W-:Y:S02]  /*f180*/  ISETP.NE.U32.AND P1, PT, R100, 0x1, PT ;  /* 0x000000016400780c */ /* 0x000fe40003f25070 */
[----:B------:R-:W-:Y:S02]  /*f190*/  LOP3.LUT R97, R94, 0x1e, RZ, 0xc0, !PT ;  /* 0x0000001e5e617812 */ /* 0x000fe400078ec0ff */
[----:B------:R-:W-:Y:S02]  /*f1a0*/  SEL R103, R78, 0xa820a820, !P1 ;  /* 0xa820a8204e677807 */ /* 0x000fe40004800000 */
[----:B------:R-:W-:Y:S02]  /*f1b0*/  LOP3.LUT R107, R96, 0x1e, RZ, 0xc0, !PT ;  /* 0x0000001e606b7812 */ /* 0x000fe400078ec0ff */
[----:B------:R-:W-:-:S02]  /*f1c0*/  HMNMX2 R95, |R95|, 65504, 65504, PT ;  /* 0x7bff7bff5f5f7840 */ /* 0x000fc40003800200 */
[C---:B------:R-:W-:Y:S02]  /*f1d0*/  SHF.L.U32 R94, R54.reuse, R97, RZ ;  /* 0x00000061365e7219 */ /* 0x040fe400000006ff */
                                                                                                                                   /* 0x4040006767627241 */
                                                                                                                                   /* 0x000fe40000000062 */
[----:B------:R-:W-:Y:S02]  /*f1f0*/  SHF.L.U32 R107, R54, R107, RZ ;  /* 0x0000006b366b7219 */ /* 0x000fe400000006ff */
[----:B------:R-:W-:Y:S02]  /*f200*/  LOP3.LUT R94, R94, R93, RZ, 0xfc, !PT ;  /* 0x0000005d5e5e7212 */ /* 0x000fe400078efcff */
[----:B------:R-:W-:Y:S02]  /*f210*/  LOP3.LUT R93, R95, 0x80008000, RZ, 0xfc, !PT ;  /* 0x800080005f5d7812 */ /* 0x000fe400078efcff */
[----:B------:R-:W-:-:S02]  /*f220*/  LOP3.LUT R98, R107, R98, RZ, 0xfc, !PT ;  /* 0x000000626b627212 */ /* 0x000fc400078efcff */
[----:B------:R-:W-:Y:S02]  /*f230*/  LOP3.LUT R100, R99, 0x80008000, RZ, 0xfc, !PT ;  /* 0x8000800063647812 */ /* 0x000fe400078efcff */
                                                                                                                                   /* 0x0000005d5f617241 */
                                                                                                                                   /* 0x080fe4000000005e */
                                                                                                                                   /* 0x0000006463677241 */
                                                                                                                                   /* 0x080fe40000000062 */
                                                                                                                                   /* 0x0000005d5f607241 */
                                                                                                                                   /* 0x1c0fe2000000805e */
[----:B------:R-:W-:Y:S01]  /*f270*/  HADD2 R90, R90, R97 ;  /* 0x000000615a5a7230 */ /* 0x000fe20000000000 */
                                                                                                                                   /* 0x0000005d5f5d7241 */
                                                                                                                                   /* 0x000fe2000001005e */
[----:B------:R-:W-:Y:S01]  /*f290*/  HADD2 R103, R104, R103 ;  /* 0x0000006768677230 */ /* 0x000fe20000000000 */
[----:B------:R-:W-:Y:S01]  /*f2a0*/  ISETP.NE.AND P1, PT, R77, 0x16, PT ;  /* 0x000000164d00780c */ /* 0x000fe20003f25270 */
[----:B------:R-:W-:Y:S01]  /*f2b0*/  HADD2 R91, R91, R96 ;  /* 0x000000605b5b7230 */ /* 0x000fe20000000000 */
                                                                                                                                   /* 0x0000006463607241 */
                                                                                                                                   /* 0x1c0fe20000008062 */
[----:B------:R-:W-:Y:S01]  /*f2d0*/  HADD2 R93, R92.H0_H0, R93.H0_H0 ;  /* 0x2000005d5c5d7230 */ /* 0x000fe20000000800 */
                                                                                                                                   /* 0x0000006463647241 */
                                                                                                                                   /* 0x000fc40000010062 */
        /* <DEDUP_REMOVED lines=28> */
[----:B------:R-:W0:Y:S01]  /*f4b0*/  LDS R91, [R53+0x8] ;  /* 0x00000800355b7984 */ /* 0x000e220000000800 */
[C---:B------:R-:W-:Y:S01]  /*f4c0*/  IDP.2A.HI.S16.S8 R81, R77.reuse, c[0x2][0x4], R88 ;  /* 0x008001004d517a26 */ /* 0x040fe20000003658 */
[----:B------:R-:W-:Y:S01]  /*f4d0*/  HFMA2 R87, -R87, c[0x0] [0x190].H0_H0, R6.H0_H0 ;  /* 0x2000640057577a31 */ /* 0x000fe20000040106 */
[----:B------:R-:W-:Y:S01]  /*f4e0*/  IDP.2A.LO.S16.S8 R86, R77, c[0x2][0x0], R86 ;  /* 0x008000004d567a26 */ /* 0x000fe20000001656 */
[----:B------:R-:W1:Y:S01]  /*f4f0*/  LDS R88, [R53] ;  /* 0x0000000035587984 */ /* 0x000e620000000800 */
[----:B------:R-:W-:-:S02]  /*f500*/  IDP.2A.LO.S16.S8 R77, R85, c[0x2][0x0], R90 ;  /* 0x00800000554d7a26 */ /* 0x000fc4000000165a */
[----:B------:R-:W-:Y:S01]  /*f510*/  IMAD.MOV.U32 R94, RZ, RZ, c[0x0][0x6e4] ;  /* 0x0001b900ff5e7624 */ /* 0x000fe200078e00ff */
[----:B------:R-:W2:Y:S01]  /*f520*/  LDS R90, [R53+0x4] ;  /* 0x00000400355a7984 */ /* 0x000ea20000000800 */
[----:B------:R-:W-:Y:S02]  /*f530*/  IDP.2A.HI.S16.S8 R85, R85, c[0x2][0x4], R92 ;  /* 0x0080010055557a26 */ /* 0x000fe4000000365c */
[----:B------:R-:W-:Y:S01]  /*f540*/  IDP.2A.LO.S16.S8 R87, R87, c[0x2][0x0], R94 ;  /* 0x0080000057577a26 */ /* 0x000fe2000000165e */
[----:B------:R-:W-:Y:S04]  /*f550*/  LDS R92, [R86] ;  /* 0x00000000565c7984 */ /* 0x000fe80000000800 */
[----:B------:R-:W3:Y:S04]  /*f560*/  LDS R93, [R81] ;  /* 0x00000000515d7984 */ /* 0x000ee80000000800 */
[----:B------:R-:W-:Y:S04]  /*f570*/  LDS R94, [R77] ;  /* 0x000000004d5e7984 */ /* 0x000fe80000000800 */
[----:B------:R-:W4:Y:S04]  /*f580*/  LDS R95, [R85] ;  /* 0x00000000555f7984 */ /* 0x000f280000000800 */
[----:B------:R4:W5:Y:S01]  /*f590*/  LDS R96, [R87] ;  /* 0x0000000057607984 */ /* 0x0009620000000800 */
[----:B0-----:R-:W-:-:S02]  /*f5a0*/  LOP3.LUT R97, R91, 0xffff, RZ, 0xc0, !PT ;  /* 0x0000ffff5b617812 */ /* 0x001fc400078ec0ff */
[----:B------:R-:W-:Y:S02]  /*f5b0*/  SHF.R.U32.HI R91, RZ, 0x10, R91 ;  /* 0x00000010ff5b7819 */ /* 0x000fe4000001165b */
[----:B-1----:R-:W-:Y:S02]  /*f5c0*/  LOP3.LUT R98, R88, 0x80008000, RZ, 0xfc, !PT ;  /* 0x8000800058627812 */ /* 0x002fe400078efcff */
[----:B--2---:R-:W-:Y:S02]  /*f5d0*/  LOP3.LUT R100, R90, 0x80008000, RZ, 0xfc, !PT ;  /* 0x800080005a647812 */ /* 0x004fe400078efcff */
                                                                                                                                   /* 0x0000006258637241 */
                                                                                                                                   /* 0x1c0fe40000000061 */
                                                                                                                                   /* 0x0000006258587241 */
                                                                                                                                   /* 0x000fe40000008061 */
[----:B---3--:R-:W-:-:S02]  /*f600*/  PRMT R98, R92, 0x5410, R93 ;  /* 0x000054105c627816 */ /* 0x008fc4000000005d */
[----:B------:R-:W-:Y:S02]  /*f610*/  PRMT R93, R92, 0x7632, R93 ;  /* 0x000076325c5d7816 */ /* 0x000fe4000000005d */
                                                                                                                                   /* 0x000000645a5c7241 */
                                                                                                                                   /* 0x1c0fe2000000005b */
[----:B------:R-:W-:Y:S01]  /*f630*/  HADD2 R99, R98, -R99 ;  /* 0x8000006362637230 */ /* 0x000fe20000000000 */
                                                                                                                                   /* 0x000000645a647241 */
                                                                                                                                   /* 0x000fe4000000805b */
[C-C-:B----4-:R-:W-:Y:S01]  /*f650*/  PRMT R87, R94.reuse, 0x5410, R95.reuse ;  /* 0x000054105e577816 */ /* 0x150fe2000000005f */
[----:B------:R-:W-:Y:S01]  /*f660*/  HADD2 R93, R93, -R92 ;  /* 0x8000005c5d5d7230 */ /* 0x000fe20000000000 */
[----:B------:R-:W-:Y:S02]  /*f670*/  PRMT R95, R94, 0x7632, R95 ;  /* 0x000076325e5f7816 */ /* 0x000fe4000000005f */
[----:B-----5:R-:W-:Y:S01]  /*f680*/  PRMT R79, R96, 0x7610, R79 ;  /* 0x00007610604f7816 */ /* 0x020fe2000000004f */
[----:B------:R-:W-:-:S02]  /*f690*/  HADD2 R88, R87, -R88 ;  /* 0x8000005857587230 */ /* 0x000fc40000000000 */
[----:B------:R-:W-:Y:S01]  /*f6a0*/  HADD2 R100, R95, -R100 ;  /* 0x800000645f647230 */ /* 0x000fe20000000000 */
[----:B------:R-:W-:Y:S02]  /*f6b0*/  PRMT R87, R96, 0x7632, R79 ;  /* 0x0000763260577816 */ /* 0x000fe4000000004f */
                                                                                                                                   /* 0x000000ff4f5a7241 */
                                                                                                                                   /* 0x000fe400000003ff */
                                                                                                                                   /* 0x00000058635b7241 */
                                                                                                                                   /* 0x000fe400000003ff */
                                                                                                                                   /* 0x000000ff575c7241 */
                                                                                                                                   /* 0x000fe400000003ff */
                                                                                                                                   /* 0x000000645d5f7241 */
                                                                                                                                   /* 0x0c0fe200000003ff */
[----:B------:R-:W-:Y:S01]  /*f700*/  IMAD R90, R90, 0x10, R91 ;  /* 0x000000105a5a7824 */ /* 0x000fe200078e025b */
                                                                                                                                   /* 0x000000645d617242 */
                                                                                                                                   /* 0x000fc60000001750 */
[----:B------:R-:W-:Y:S01]  /*f720*/  IMAD R95, R92, 0x10, R95 ;  /* 0x000000105c5f7824 */ /* 0x000fe200078e025f */
[----:B------:R-:W0:Y:S01]  /*f730*/  POPC R91, R90 ;  /* 0x0000005a005b7309 */ /* 0x000e220000000000 */
                                                                                                                                   /* 0x00000058635c7242 */
                                                                                                                                   /* 0x000fe40000001750 */
                                                                                                                                   /* 0x000000645d5e7241 */
                                                                                                                                   /* 0x000fe40000001061 */
                                                                                                                                   /* 0x0000005863507241 */
                                                                                                                                   /* 0x000fe4000000105c */
                                                                                                                                   /* 0x000000575e2e7242 */
                                                                                                                                   /* 0x000fe2000000172e */
[----:B------:R-:W1:Y:S01]  /*f780*/  POPC R96, R95 ;  /* 0x0000005f00607309 */ /* 0x000e620000000000 */
                                                                                                                                   /* 0x0000004f50457242 */
                                                                                                                                   /* 0x000fc40000001745 */
                                                                                                                                   /* 0x200000ff61617241 */
                                                                                                                                   /* 0x100fe4000000102e */
                                                                                                                                   /* 0x200000ff5c5c7241 */
                                                                                                                                   /* 0x100fe40000001045 */
                                                                                                                                   /* 0x000000575e577241 */
                                                                                                                                   /* 0x000fe2000000102e */
[----:B------:R-:W-:Y:S01]  /*f7d0*/  IMAD.SHL.U32 R97, R97, 0x2, RZ ;  /* 0x0000000261617824 */ /* 0x000fe200078e00ff */
[----:B0-----:R-:W-:Y:S01]  /*f7e0*/  LOP3.LUT R91, R91, 0x1, RZ, 0xc0, !PT ;  /* 0x000000015b5b7812 */ /* 0x001fe200078ec0ff */
[----:B------:R-:W-:Y:S01]  /*f7f0*/  IMAD.SHL.U32 R92, R92, 0x2, RZ ;  /* 0x000000025c5c7824 */ /* 0x000fe200078e00ff */
                                                                                                                                   /* 0x0000004f504f7241 */
                                                                                                                                   /* 0x000fe20000001045 */
[----:B------:R-:W-:Y:S01]  /*f810*/  HMUL2 R80, R87, c[0x0] [0x180] ;  /* 0x0000600057507a32 */ /* 0x000fe20000000000 */
[----:B------:R-:W-:-:S02]  /*f820*/  ISETP.NE.U32.AND P1, PT, R91, 0x1, PT ;  /* 0x000000015b00780c */ /* 0x000fc40003f25070 */
[----:B------:R-:W-:Y:S01]  /*f830*/  LOP3.LUT R91, R92, 0x1e, RZ, 0xc0, !PT ;  /* 0x0000001e5c5b7812 */ /* 0x000fe200078ec0ff */
[----:B------:R-:W-:Y:S01]  /*f840*/  HMUL2 R79, R79, c[0x0] [0x180] ;  /* 0x000060004f4f7a32 */ /* 0x000fe20000000000 */
[----:B-1----:R-:W-:Y:S02]  /*f850*/  LOP3.LUT R96, R96, 0x1, RZ, 0xc0, !PT ;  /* 0x0000000160607812 */ /* 0x002fe400078ec0ff */
[----:B------:R-:W-:Y:S02]  /*f860*/  LOP3.LUT R97, R97, 0x1e, RZ, 0xc0, !PT ;  /* 0x0000001e61617812 */ /* 0x000fe400078ec0ff */
[----:B------:R-:W-:Y:S02]  /*f870*/  ISETP.NE.U32.AND P2, PT, R96, 0x1, PT ;  /* 0x000000016000780c */ /* 0x000fe40003f45070 */
[C---:B------:R-:W-:Y:S02]  /*f880*/  SEL R87, R78.reuse, 0xa820a820, !P1 ;  /* 0xa820a8204e577807 */ /* 0x040fe40004800000 */
[----:B------:R-:W-:-:S02]  /*f890*/  SEL R92, R78, 0xa820a820, !P2 ;  /* 0xa820a8204e5c7807 */ /* 0x000fc40005000000 */
[C---:B------:R-:W-:Y:S02]  /*f8a0*/  SHF.L.U32 R78, R54.reuse, R91, RZ ;  /* 0x0000005b364e7219 */ /* 0x040fe400000006ff */
[----:B------:R-:W-:Y:S02]  /*f8b0*/  SHF.L.U32 R97, R54, R97, RZ ;  /* 0x0000006136617219 */ /* 0x000fe400000006ff */
                                                                                                                                   /* 0x4040005757577241 */
                                                                                                                                   /* 0x000fe4000000005a */
[----:B------:R-:W-:Y:S02]  /*f8d0*/  HMNMX2 R54, |R79|, 65504, 65504, PT ;  /* 0x7bff7bff4f367840 */ /* 0x000fe40003800200 */
[----:B------:R-:W-:Y:S02]  /*f8e0*/  HMNMX2 R90, |R80|, 65504, 65504, PT ;  /* 0x7bff7bff505a7840 */ /* 0x000fe40003800200 */
                                                                                                                                   /* 0x4040005c5c5c7241 */
                                                                                                                                   /* 0x000fc4000000005f */
[----:B------:R-:W-:Y:S02]  /*f900*/  LOP3.LUT R87, R78, R87, RZ, 0xfc, !PT ;  /* 0x000000574e577212 */ /* 0x000fe400078efcff */
[----:B------:R-:W-:Y:S02]  /*f910*/  LOP3.LUT R97, R97, R92, RZ, 0xfc, !PT ;  /* 0x0000005c61617212 */ /* 0x000fe400078efcff */
[----:B------:R-:W-:Y:S02]  /*f920*/  LOP3.LUT R78, R54, 0x80008000, RZ, 0xfc, !PT ;  /* 0x80008000364e7812 */ /* 0x000fe400078efcff */
[----:B------:R-:W-:Y:S02]  /*f930*/  LOP3.LUT R91, R90, 0x80008000, RZ, 0xfc, !PT ;  /* 0x800080005a5b7812 */ /* 0x000fe400078efcff */
                                                                                                                                   /* 0x0000004e36507241 */
                                                                                                                                   /* 0x000fe40000000057 */
                                                                                                                                   /* 0x0000005b5a5c7241 */
                                                                                                                                   /* 0x000fc40000000061 */
                                                                                                                                   /* 0x0000004e364f7241 */
                                                                                                                                   /* 0x000fe20000008057 */
[----:B------:R-:W-:Y:S01]  /*f970*/  HADD2 R80, R99, R80 ;  /* 0x0000005063507230 */ /* 0x000fe20000000000 */
                                                                                                                                   /* 0x0000005b5a5b7241 */
                                                                                                                                   /* 0x000fe20000008061 */
[----:B------:R-:W-:Y:S01]  /*f990*/  HADD2 R92, R93, R92 ;  /* 0x0000005c5d5c7230 */ /* 0x000fe20000000000 */
[----:B------:R-:W-:Y:S01]  /*f9a0*/  LOP3.LUT R78, R87, 0xffff, RZ, 0xc0, !PT ;  /* 0x0000ffff574e7812 */ /* 0x000fe200078ec0ff */
[----:B------:R-:W-:Y:S02]  /*f9b0*/  HADD2 R79, R88, R79 ;  /* 0x0000004f584f7230 */ /* 0x000fe40000000000 */
[----:B------:R-:W-:Y:S01]  /*f9c0*/  HADD2 R91, R100, R91 ;  /* 0x0000005b645b7230 */ /* 0x000fe20000000000 */
[----:B------:R-:W-:Y:S02]  /*f9d0*/  PRMT R87, R80, 0x5410, R92 ;  /* 0x0000541050577816 */ /* 0x000fe4000000005c */
[----:B------:R-:W-:-:S02]  /*f9e0*/  PRMT R88, R97, 0x1054, R78 ;  /* 0x0000105461587816 */ /* 0x000fc4000000004e */
[----:B------:R-:W-:Y:S01]  /*f9f0*/  PRMT R92, R80, 0x7632, R92 ;  /* 0x00007632505c7816 */ /* 0x000fe2000000005c */
[----:B------:R-:W-:Y:S01]  /*fa00*/  STS [R86], R87 ;  /* 0x0000005756007388 */ /* 0x000fe20000000800 */
[C-C-:B------:R-:W-:Y:S02]  /*fa10*/  PRMT R78, R79.reuse, 0x5410, R91.reuse ;  /* 0x000054104f4e7816 */ /* 0x140fe4000000005b */
[----:B------:R-:W-:Y:S01]  /*fa20*/  PRMT R91, R79, 0x7632, R91 ;  /* 0x000076324f5b7816 */ /* 0x000fe2000000005b */
[----:B------:R-:W-:Y:S04]  /*fa30*/  STS [R81], R92 ;  /* 0x0000005c51007388 */ /* 0x000fe80000000800 */
[----:B------:R-:W-:Y:S04]  /*fa40*/  STS [R77], R78 ;  /* 0x0000004e4d007388 */ /* 0x000fe80000000800 */
[----:B------:R-:W-:Y:S04]  /*fa50*/  STS [R85], R91 ;  /* 0x0000005b55007388 */ /* 0x000fe80000000800 */
[----:B------:R-:W-:Y:S04]  /*fa60*/  STS [R53], R54 ;  /* 0x0000003635007388 */ /* 0x000fe80000000800 */
[----:B------:R-:W-:Y:S04]  /*fa70*/  STS [R53+0x4], R90 ;  /* 0x0000045a35007388 */ /* 0x000fe80000000800 */
[----:B------:R-:W-:Y:S04]  /*fa80*/  STS [R53+0x8], R88 ;  /* 0x0000085835007388 */ /* 0x000fe80000000800 */
[----:B------:R-:W-:Y:S06]  /*fa90*/  BAR.SYNC 0x0 ;  /* 0x0000000000007b1d */ /* 0x000fec0000000000 */
[----:B------:R-:W-:Y:S05]  /*faa0*/  BRA `(.L_x_90) ;  /* 0x0000003000007947 */ /* 0x000fea0003800000 */
.L_x_92:
[----:B------:R-:W-:Y:S06]  /*fab0*/  BAR.SYNC 0x0 ;  /* 0x0000000000007b1d */ /* 0x000fec0000000000 */
[----:B------:R-:W-:Y:S05]  /*fac0*/  BRA `(.L_x_90) ;  /* 0x0000001000007947 */ /* 0x000fea0003800000 */
.L_x_91:
[----:B------:R-:W-:Y:S06]  /*fad0*/  BAR.SYNC 0x0 ;  /* 0x0000000000007b1d */ /* 0x000fec0000000000 */
.L_x_90:
[----:B------:R-:W-:Y:S01]  /*fae0*/  @P0 CALL.REL.NOINC `(.L_x_89) ;  /* 0x0000001000000944 */ /* 0x000fe20003c00000 */
[----:B------:R-:W-:Y:S05]  /*faf0*/  BRA `(.L_x_93) ;  /* 0xffff12d000007947 */ /* 0x000fea000383ffff */
.L_x_89:
[----:B-1----:R-:W1:Y:S01]  /*fb00*/  S2R R15, SR_TID.X ;  /* 0x00000000000f7919 */ /* 0x002e620000002100 */
[----:B--2---:R-:W-:Y:S01]  /*fb10*/  IMAD.MOV.U32 R7, RZ, RZ, c[0x0][0x1bc] ;  /* 0x00006f00ff077624 */ /* 0x004fe200078e00ff */
[----:B------:R-:W-:-:S02]  /*fb20*/  ULDC UR4, c[0x0][0x0] ;  /* 0x0000000000047ab9 */ /* 0x000fc40000000800 */
[----:B------:R-:W-:Y:S02]  /*fb30*/  USHF.R.U32.HI UR4, URZ, 0x5, UR4 ;  /* 0x000000053f047899 */ /* 0x000fe40008011604 */
[----:B------:R-:W-:-:S04]  /*fb40*/  IADD3 R0, R7, 0x3ff, RZ ;  /* 0x000003ff07007810 */ /* 0x000fc80007ffe0ff */
[----:B------:R-:W-:-:S04]  /*fb50*/  SHF.R.S32.HI R3, RZ, 0x1f, R0 ;  /* 0x0000001fff037819 */ /* 0x000fc80000011400 */
[----:B------:R-:W-:-:S04]  /*fb60*/  LEA.HI R3, R3, R0, RZ, 0xa ;  /* 0x0000000003037211 */ /* 0x000fc800078f50ff */
[----:B------:R-:W-:-:S04]  /*fb70*/  SHF.R.S32.HI R3, RZ, 0xa, R3 ;  /* 0x0000000aff037819 */ /* 0x000fc80000011403 */
[----:B------:R-:W-:Y:S02]  /*fb80*/  IMNMX R11, R3, UR4, PT ;  /* 0x00000004030b7c17 */ /* 0x000fe4000b800200 */
[----:B-1----:R-:W-:-:S04]  /*fb90*/  SHF.R.U32.HI R0, RZ, 0x5, R15 ;  /* 0x00000005ff007819 */ /* 0x002fc8000001160f */
[----:B------:R-:W-:-:S13]  /*fba0*/  ISETP.GE.AND P0, PT, R0, R11, PT ;  /* 0x0000000b0000720c */ /* 0x000fda0003f06270 */
[----:B------:R-:W-:Y:S05]  /*fbb0*/  @P0 EXIT ;  /* 0x000000000000094d */ /* 0x000fea0003800000 */
[----:B------:R-:W-:Y:S01]  /*fbc0*/  IMAD.MOV.U32 R22, RZ, RZ, c[0x0][0x174] ;  /* 0x00005d00ff167624 */ /* 0x000fe200078e00ff */
[----:B------:R-:W-:Y:S01]  /*fbd0*/  SHF.R.S32.HI R2, RZ, 0x1f, R4 ;  /* 0x0000001fff027819 */ /* 0x000fe20000011404 */
[----:B------:R-:W-:Y:S01]  /*fbe0*/  ULOP3.LUT UR4, URZ, UR4, URZ, 0x33, !UPT ;  /* 0x000000043f047292 */ /* 0x000fe2000f8e333f */
[----:B------:R-:W-:Y:S01]  /*fbf0*/  LOP3.LUT R5, RZ, R3, RZ, 0x33, !PT ;  /* 0x00000003ff057212 */ /* 0x000fe200078e33ff */
[----:B------:R-:W-:Y:S01]  /*fc00*/  IMAD.MOV.U32 R10, RZ, RZ, -0x1000 ;  /* 0xfffff000ff0a7424 */ /* 0x000fe200078e00ff */
[----:B------:R-:W-:Y:S01]  /*fc10*/  SHF.R.S32.HI R9, RZ, 0x1f, R22 ;  /* 0x0000001fff097819 */ /* 0x000fe20000011416 */
[----:B------:R-:W-:Y:S01]  /*fc20*/  IMAD R6, R2, c[0x0][0x174], RZ ;  /* 0x00005d0002067a24 */ /* 0x000fe200078e02ff */
[----:B------:R-:W-:Y:S01]  /*fc30*/  IADD3 R7, R7, 0x1f, RZ ;  /* 0x0000001f07077810 */ /* 0x000fe20007ffe0ff */
[C---:B------:R-:W-:Y:S01]  /*fc40*/  IMAD.WIDE.U32 R2, R4.reuse, c[0x0][0x174], RZ ;  /* 0x00005d0004027a25 */ /* 0x040fe200078e00ff */
[----:B------:R-:W-:Y:S02]  /*fc50*/  IMNMX R5, R5, UR4, !PT ;  /* 0x0000000405057c17 */ /* 0x000fe4000f800200 */
[----:B------:R-:W-:Y:S01]  /*fc60*/  SHF.R.S32.HI R8, RZ, 0x1f, R7 ;  /* 0x0000001fff087819 */ /* 0x000fe20000011407 */
[----:B------:R-:W-:Y:S01]  /*fc70*/  IMAD R13, R4, R9, R6 ;  /* 0x00000009040d7224 */ /* 0x000fe200078e0206 */
[----:B------:R-:W-:Y:S01]  /*fc80*/  LEA R6, P0, R2, c[0x0][0x168], 0x2 ;  /* 0x00005a0002067a11 */ /* 0x000fe200078010ff */
[----:B------:R-:W-:Y:S01]  /*fc90*/  IMAD.MOV.U32 R14, RZ, RZ, RZ ;  /* 0x000000ffff0e7224 */ /* 0x000fe200078e00ff */
[----:B------:R-:W-:Y:S01]  /*fca0*/  LEA.HI R8, R8, R7, RZ, 0x5 ;  /* 0x0000000708087211 */ /* 0x000fe200078f28ff */
[----:B------:R-:W-:Y:S01]  /*fcb0*/  IMAD.IADD R3, R3, 0x1, R13 ;  /* 0x0000000103037824 */ /* 0x000fe200078e020d */
[----:B------:R-:W-:Y:S01]  /*fcc0*/  SHF.L.U64.HI R23, R22, 0x2, R9 ;  /* 0x0000000216177819 */ /* 0x000fe20000010209 */
[----:B------:R-:W-:Y:S01]  /*fcd0*/  IMAD R13, R5, R10, -0x1000 ;  /* 0xfffff000050d7424 */ /* 0x000fe200078e020a */
[----:B------:R-:W-:-:S02]  /*fce0*/  LOP3.LUT R5, R15, 0x1f, RZ, 0xc0, !PT ;  /* 0x0000001f0f057812 */ /* 0x000fc400078ec0ff */
[----:B------:R-:W-:Y:S02]  /*fcf0*/  LEA.HI.X R7, R2, c[0x0][0x16c], R3, 0x2, P0 ;  /* 0x00005b0002077a11 */ /* 0x000fe400000f1403 */
[----:B------:R-:W-:Y:S01]  /*fd00*/  SHF.R.S32.HI R10, RZ, 0x5, R8 ;  /* 0x00000005ff0a7819 */ /* 0x000fe20000011408 */
[--C-:B------:R-:W-:Y:S02]  /*fd10*/  IMAD R12, R0, 0x400, R5.reuse ;  /* 0x00000400000c7824 */ /* 0x100fe400078e0205 */
[----:B------:R-:W-:Y:S02]  /*fd20*/  IMAD.MOV R24, RZ, RZ, -R5 ;  /* 0x000000ffff187224 */ /* 0x000fe400078e0a05 */
[----:B------:R-:W-:-:S02]  /*fd30*/  IMAD.SHL.U32 R0, R12, 0x4, RZ ;  /* 0x000000040c007824 */ /* 0x000fc400078e00ff */
.L_x_103:
[----:B------:R-:W-:Y:S01]  /*fd40*/  IADD3 R25, R12, 0x20, RZ ;  /* 0x000000200c197810 */ /* 0x000fe20007ffe0ff */
[----:B------:R-:W-:Y:S02]  /*fd50*/  IMAD R12, R11, 0x400, R12 ;  /* 0x000004000b0c7824 */ /* 0x000fe400078e020c */
[----:B-1----:R-:W-:-:S02]  /*fd60*/  IMAD R8, R13, R14, R0 ;  /* 0x0000000e0d087224 */ /* 0x002fc400078e0200 */
[----:B------:R-:W-:Y:S01]  /*fd70*/  IMAD.MOV.U32 R9, RZ, RZ, R24 ;  /* 0x000000ffff097224 */ /* 0x000fe200078e0018 */
[----:B------:R-:W-:Y:S01]  /*fd80*/  ISETP.GE.AND P2, PT, R12, c[0x0][0x1bc], PT ;  /* 0x00006f000c007a0c */ /* 0x000fe20003f46270 */
[----:B------:R-:W-:Y:S02]  /*fd90*/  IMAD.MOV.U32 R27, RZ, RZ, RZ ;  /* 0x000000ffff1b7224 */ /* 0x000fe400078e00ff */
[----:B------:R-:W-:Y:S02]  /*fda0*/  IMAD.MOV.U32 R17, RZ, RZ, RZ ;  /* 0x000000ffff117224 */ /* 0x000fe400078e00ff */
[----:B------:R-:W-:-:S02]  /*fdb0*/  IMAD.MOV.U32 R19, RZ, RZ, RZ ;  /* 0x000000ffff137224 */ /* 0x000fc400078e00ff */
.L_x_100:
[----:B------:R-:W-:Y:S01]  /*fdc0*/  IADD3 R2, R25, -0x20, RZ ;  /* 0xffffffe019027810 */ /* 0x000fe20007ffe0ff */
[----:B------:R-:W-:Y:S01]  /*fdd0*/  IMAD.MOV.U32 R21, RZ, RZ, -0x1 ;  /* 0xffffffffff157424 */ /* 0x000fe200078e00ff */
[----:B------:R-:W-:Y:S02]  /*fde0*/  HSETP2.LT.AND P1, PT, RZ.H0_H0, 1, 1, PT ;  /* 0x3c003c00ff007434 */ /* 0x000fe40003f21800 */
[----:B------:R-:W-:-:S03]  /*fdf0*/  ISETP.GE.AND P3, PT, R2, c[0x0][0x1bc], PT ;  /* 0x00006f0002007a0c */ /* 0x000fc60003f66270 */
[----:B------:R-:W-:-:S10]  /*fe00*/  PLOP3.LUT P0, PT, P1, PT, PT, 0x80, 0x0 ;  /* 0x000000000000781c */ /* 0x000fd40000f0f070 */
[----:B------:R-:W1:Y:S02]  /*fe10*/  @!P3 LDS R2, [R8] ;  /* 0x000000000802b984 */ /* 0x000e640000000800 */
[C---:B-1----:R-:W-:Y:S02]  /*fe20*/  @!P3 HSETP2.GT.AND P0, PT, R2.reuse.H0_H0, RZ.H0_H0, PT ;  /* 0x200000ff0200b234 */ /* 0x042fe40003f04800 */
[----:B------:R-:W-:Y:S01]  /*fe30*/  @!P3 HSETP2.GT.AND P1, PT, R2.H1_H1, RZ.H0_H0, PT ;  /* 0x200000ff0200b234 */ /* 0x000fe20003f24c00 */
[----:B------:R-:W-:-:S10]  /*fe40*/  BRA.DIV ~URZ, `(.L_x_94) ;  /* 0x000004527f007947 */ /* 0x000fd4000b800000 */
[----:B------:R-:W-:-:S02]  /*fe50*/  VOTE.ANY R16, PT, !P0 ;  /* 0x0000000000107806 */ /* 0x000fc400040e0100 */
.L_x_104:
[----:B------:R-:W-:Y:S05]  /*fe60*/  BRA.DIV ~URZ, `(.L_x_95) ;  /* 0x000004827f007947 */ /* 0x000fea000b800000 */
[----:B------:R-:W-:-:S02]  /*fe70*/  VOTE.ANY R2, PT, !P1 ;  /* 0x0000000000027806 */ /* 0x000fc400048e0100 */
.L_x_105:
[----:B------:R-:W-:Y:S02]  /*fe80*/  ISETP.GE.AND P4, PT, R25, c[0x0][0x1bc], PT ;  /* 0x00006f0019007a0c */ /* 0x000fe40003f86270 */
[----:B------:R-:W-:Y:S02]  /*fe90*/  HSETP2.LT.AND P1, PT, RZ.H0_H0, 1, 1, PT ;  /* 0x3c003c00ff007434 */ /* 0x000fe40003f21800 */
[----:B------:R-:W-:-:S03]  /*fea0*/  ISETP.NE.AND P3, PT, R9, RZ, PT ;  /* 0x000000ff0900720c */ /* 0x000fc60003f65270 */
[----:B------:R-:W-:Y:S02]  /*feb0*/  PLOP3.LUT P0, PT, P1, PT, PT, 0x80, 0x0 ;  /* 0x000000000000781c */ /* 0x000fe40000f0f070 */
[----:B------:R-:W-:Y:S02]  /*fec0*/  SEL R19, R16, R19, !P3 ;  /* 0x0000001310137207 */ /* 0x000fe40005800000 */
[----:B------:R-:W-:Y:S02]  /*fed0*/  SEL R17, R2, R17, !P3 ;  /* 0x0000001102117207 */ /* 0x000fe40005800000 */
[----:B------:R-:W1:Y:S02]  /*fee0*/  @!P4 LDS R3, [R8+0x80] ;  /* 0x000080000803c984 */ /* 0x000e640000000800 */
[C---:B-1----:R-:W-:Y:S02]  /*fef0*/  @!P4 HSETP2.GT.AND P0, PT, R3.reuse.H0_H0, RZ.H0_H0, PT ;  /* 0x200000ff0300c234 */ /* 0x042fe40003f04800 */
[----:B------:R-:W-:Y:S01]  /*ff00*/  @!P4 HSETP2.GT.AND P1, PT, R3.H1_H1, RZ.H0_H0, PT ;  /* 0x200000ff0300c234 */ /* 0x000fe20003f24c00 */
[----:B------:R-:W-:-:S10]  /*ff10*/  BRA.DIV ~URZ, `(.L_x_96) ;  /* 0x000004227f007947 */ /* 0x000fd4000b800000 */
[----:B------:R-:W-:Y:S02]  /*ff20*/  VOTE.ANY R16, PT, !P0 ;  /* 0x0000000000107806 */ /* 0x000fe400040e0100 */
[----:B------:R-:W-:-:S02]  /*ff30*/  VOTE.ANY R2, PT, !P1 ;  /* 0x0000000000027806 */ /* 0x000fc400048e0100 */
.L_x_106:
[----:B------:R-:W-:Y:S02]  /*ff40*/  IADD3 R3, R25, 0x20, RZ ;  /* 0x0000002019037810 */ /* 0x000fe40007ffe0ff */
[----:B------:R-:W-:-:S02]  /*ff50*/  HSETP2.LT.AND P1, PT, RZ.H0_H0, 1, 1, PT ;  /* 0x3c003c00ff007434 */ /* 0x000fc40003f21800 */
[----:B------:R-:W-:Y:S02]  /*ff60*/  ISETP.GE.AND P4, PT, R3, c[0x0][0x1bc], PT ;  /* 0x00006f0003007a0c */ /* 0x000fe40003f86270 */
[----:B------:R-:W-:Y:S02]  /*ff70*/  IADD3 R18, R27, 0x1, RZ ;  /* 0x000000011b127810 */ /* 0x000fe40007ffe0ff */
[----:B------:R-:W-:Y:S02]  /*ff80*/  PLOP3.LUT P0, PT, P1, PT, PT, 0x80, 0x0 ;  /* 0x000000000000781c */ /* 0x000fe40000f0f070 */
[----:B------:R-:W-:-:S04]  /*ff90*/  ISETP.NE.AND P3, PT, R5, R18, PT ;  /* 0x000000120500720c */ /* 0x000fc80003f65270 */
[----:B------:R-:W-:Y:S02]  /*ffa0*/  SEL R19, R16, R19, !P3 ;  /* 0x0000001310137207 */ /* 0x000fe40005800000 */
[----:B------:R-:W-:Y:S01]  /*ffb0*/  SEL R17, R2, R17, !P3 ;  /* 0x0000001102117207 */ /* 0x000fe20005800000 */
[----:B------:R-:W1:Y:S02]  /*ffc0*/  @!P4 LDS R3, [R8+0x100] ;  /* 0x000100000803c984 */ /* 0x000e640000000800 */
[C---:B-1----:R-:W-:Y:S02]  /*ffd0*/  @!P4 HSETP2.GT.AND P0, PT, R3.reuse.H0_H0, RZ.H0_H0, PT ;  /* 0x200000ff0300c234 */ /* 0x042fe40003f04800 */
[----:B------:R-:W-:Y:S01]  /*ffe0*/  @!P4 HSETP2.GT.AND P1, PT, R3.H1_H1, RZ.H0_H0, PT ;  /* 0x200000ff0300c234 */ /* 0x000fe20003f24c00 */
[----:B------:R-:W-:-:S10]  /*fff0*/  BRA.DIV ~URZ, `(.L_x_97) ;  /* 0x000003d27f007947 */ /* 0x000fd4000b800000 */
[----:B------:R-:W-:-:S02]  /*10000*/  VOTE.ANY R16, PT, !P0 ;  /* 0x0000000000107806 */ /* 0x000fc400040e0100 */
.L_x_107:
[----:B------:R-:W-:Y:S05]  /*10010*/  BRA.DIV ~URZ, `(.L_x_98) ;  /* 0x000004027f007947 */ /* 0x000fea000b800000 */
[----:B------:R-:W-:-:S02]  /*10020*/  VOTE.ANY R2, PT, !P1 ;  /* 0x0000000000027806 */ /* 0x000fc400048e0100 */
.L_x_108:
        /* <DEDUP_REMOVED lines=12> */
[----:B------:R-:W-:Y:S02]  /*100f0*/  VOTE.ANY R19, PT, !P0 ;  /* 0x0000000000137806 */ /* 0x000fe400040e0100 */
[----:B------:R-:W-:-:S02]  /*10100*/  VOTE.ANY R17, PT, !P1 ;  /* 0x0000000000117806 */ /* 0x000fc400048e0100 */
.L_x_109:
        /* <DEDUP_REMOVED lines=10> */
[----:B------:R-:W-:Y:S01]  /*101b0*/  ISETP.GE.AND P0, PT, R15, R10, PT ;  /* 0x0000000a0f00720c */ /* 0x000fe20003f06270 */
[----:B------:R-:W-:-:S12]  /*101c0*/  BSSY B0, `(.L_x_101) ;  /* 0x0000009000007945 */ /* 0x000fd80003800000 */
[----:B------:R-:W-:Y:S05]  /*101d0*/  @P0 BRA `(.L_x_102) ;  /* 0x0000007000000947 */ /* 0x000fea0003800000 */
[----:B------:R-:W-:Y:S01]  /*101e0*/  IADD3 R2, R4, 0x1, RZ ;  /* 0x0000000104027810 */ /* 0x000fe20007ffe0ff */
[----:B------:R-:W-:-:S03]  /*101f0*/  IMAD.WIDE R8, R15, 0x4, R6 ;  /* 0x000000040f087825 */ /* 0x000fc600078e0206 */
[----:B------:R-:W-:Y:S02]  /*10200*/  ISETP.GE.U32.AND P0, PT, R2, c[0x0][0x1c8], PT ;  /* 0x0000720002007a0c */ /* 0x000fe40003f06070 */
[----:B------:R1:W-:Y:S11]  /*10210*/  STG.E [R8.64], R19 ;  /* 0x0000001308007986 */ /* 0x0003f6000c101906 */
[----:B------:R-:W-:-:S05]  /*10220*/  @!P0 LEA R2, P1, R22, R8, 0x2 ;  /* 0x0000000816028211 */ /* 0x000fca00078210ff */
[----:B------:R-:W-:-:S05]  /*10230*/  @!P0 IMAD.X R3, R9, 0x1, R23, P1 ;  /* 0x0000000109038824 */ /* 0x000fca00008e0617 */
[----:B------:R1:W-:Y:S03]  /*10240*/  @!P0 STG.E [R2.64], R17 ;  /* 0x0000001102008986 */ /* 0x0003e6000c101906 */
.L_x_102:
[----:B------:R-:W-:Y:S05]  /*10250*/  BSYNC B0 ;  /* 0x0000000000007941 */ /* 0x000fea0003800000 */
.L_x_101:
[----:B------:R-:W-:Y:S02]  /*10260*/  IADD3 R15, R15, c[0x0][0x0], RZ ;  /* 0x000000000f0f7a10 */ /* 0x000fe40007ffe0ff */
[----:B------:R-:W-:Y:S01]  /*10270*/  IADD3 R14, R14, 0x1, RZ ;  /* 0x000000010e0e7810 */ /* 0x000fe20007ffe0ff */
[----:B------:R-:W-:Y:S05]  /*10280*/  @!P2 BRA `(.L_x_103) ;  /* 0xfffffab00000a947 */ /* 0x000fea000383ffff */
[----:B------:R-:W-:Y:S05]  /*10290*/  EXIT ;  /* 0x000000000000794d */ /* 0x000fea0003800000 */
.L_x_94:
[----:B------:R-:W-:Y:S02]  /*102a0*/  SEL R2, RZ, 0x1, P0 ;  /* 0x00000001ff027807 */ /* 0x000fe40000000000 */
[----:B------:R-:W-:-:S02]  /*102b0*/  MOV R20, 0x102d0 ;  /* 0x000102d000147802 */ /* 0x000fc40000000f00 */
[----:B0-----:R-:W-:Y:S05]  /*102c0*/  CALL.REL.NOINC `($ldpc2_BG1_split_index_fp_x2_desc_dyn_sm86$__cuda_sm70_votesync_ballot) ;  /* 0x0000023000007944 */ /* 0x001fea0003c00000 */
[----:B------:R-:W-:Y:S01]  /*102d0*/  IMAD.MOV.U32 R16, RZ, RZ, R18 ;  /* 0x000000ffff107224 */ /* 0x000fe200078e0012 */
[----:B------:R-:W-:Y:S05]  /*102e0*/  BRA `(.L_x_104) ;  /* 0xfffffb7000007947 */ /* 0x000fea000383ffff */
.L_x_95:
[----:B------:R-:W-:Y:S02]  /*102f0*/  SEL R2, RZ, 0x1, P1 ;  /* 0x00000001ff027807 */ /* 0x000fe40000800000 */
[----:B------:R-:W-:-:S02]  /*10300*/  MOV R20, 0x10320 ;  /* 0x0001032000147802 */ /* 0x000fc40000000f00 */
[----:B0-----:R-:W-:Y:S05]  /*10310*/  CALL.REL.NOINC `($ldpc2_BG1_split_index_fp_x2_desc_dyn_sm86$__cuda_sm70_votesync_ballot) ;  /* 0x000001e000007944 */ /* 0x001fea0003c00000 */
[----:B------:R-:W-:Y:S01]  /*10320*/  IMAD.MOV.U32 R2, RZ, RZ, R18 ;  /* 0x000000ffff027224 */ /* 0x000fe200078e0012 */
[----:B------:R-:W-:Y:S05]  /*10330*/  BRA `(.L_x_105) ;  /* 0xfffffb4000007947 */ /* 0x000fea000383ffff */
.L_x_96:
[----:B------:R-:W-:Y:S02]  /*10340*/  SEL R2, RZ, 0x1, P0 ;  /* 0x00000001ff027807 */ /* 0x000fe40000000000 */
[----:B------:R-:W-:-:S02]  /*10350*/  MOV R20, 0x10370 ;  /* 0x0001037000147802 */ /* 0x000fc40000000f00 */
[----:B0-----:R-:W-:Y:S05]  /*10360*/  CALL.REL.NOINC `($ldpc2_BG1_split_index_fp_x2_desc_dyn_sm86$__cuda_sm70_votesync_ballot) ;  /* 0x0000019000007944 */ /* 0x001fea0003c00000 */
[----:B------:R-:W-:Y:S01]  /*10370*/  IMAD.MOV.U32 R16, RZ, RZ, R18 ;  /* 0x000000ffff107224 */ /* 0x000fe200078e0012 */
[----:B------:R-:W-:-:S02]  /*10380*/  SEL R2, RZ, 0x1, P1 ;  /* 0x00000001ff027807 */ /* 0x000fc40000800000 */
[----:B------:R-:W-:-:S02]  /*10390*/  MOV R20, 0x103b0 ;  /* 0x000103b000147802 */ /* 0x000fc40000000f00 */
[----:B------:R-:W-:Y:S05]  /*103a0*/  CALL.REL.NOINC `($ldpc2_BG1_split_index_fp_x2_desc_dyn_sm86$__cuda_sm70_votesync_ballot) ;  /* 0x0000015000007944 */ /* 0x000fea0003c00000 */
[----:B------:R-:W-:Y:S01]  /*103b0*/  IMAD.MOV.U32 R2, RZ, RZ, R18 ;  /* 0x000000ffff027224 */ /* 0x000fe200078e0012 */
[----:B------:R-:W-:Y:S05]  /*103c0*/  BRA `(.L_x_106) ;  /* 0xfffffb7000007947 */ /* 0x000fea000383ffff */
.L_x_97:
[----:B------:R-:W-:Y:S02]  /*103d0*/  SEL R2, RZ, 0x1, P0 ;  /* 0x00000001ff027807 */ /* 0x000fe40000000000 */
[----:B------:R-:W-:-:S02]  /*103e0*/  MOV R20, 0x10400 ;  /* 0x0001040000147802 */ /* 0x000fc40000000f00 */
[----:B0-----:R-:W-:Y:S05]  /*103f0*/  CALL.REL.NOINC `($ldpc2_BG1_split_index_fp_x2_desc_dyn_sm86$__cuda_sm70_votesync_ballot) ;  /* 0x0000010000007944 */ /* 0x001fea0003c00000 */
[----:B------:R-:W-:Y:S01]  /*10400*/  IMAD.MOV.U32 R16, RZ, RZ, R18 ;  /* 0x000000ffff107224 */ /* 0x000fe200078e0012 */
[----:B------:R-:W-:Y:S05]  /*10410*/  BRA `(.L_x_107) ;  /* 0xfffffbf000007947 */ /* 0x000fea000383ffff */
.L_x_98:
[----:B------:R-:W-:Y:S02]  /*10420*/  SEL R2, RZ, 0x1, P1 ;  /* 0x00000001ff027807 */ /* 0x000fe40000800000 */
[----:B------:R-:W-:-:S02]  /*10430*/  MOV R20, 0x10450 ;  /* 0x0001045000147802 */ /* 0x000fc40000000f00 */
[----:B0-----:R-:W-:Y:S05]  /*10440*/  CALL.REL.NOINC `($ldpc2_BG1_split_index_fp_x2_desc_dyn_sm86$__cuda_sm70_votesync_ballot) ;  /* 0x000000b000007944 */ /* 0x001fea0003c00000 */
[----:B------:R-:W-:Y:S01]  /*10450*/  IMAD.MOV.U32 R2, RZ, RZ, R18 ;  /* 0x000000ffff027224 */ /* 0x000fe200078e0012 */
[----:B------:R-:W-:Y:S05]  /*10460*/  BRA `(.L_x_108) ;  /* 0xfffffbc000007947 */ /* 0x000fea000383ffff */
.L_x_99:
        /* <DEDUP_REMOVED lines=9> */
        .weak           $ldpc2_BG1_split_index_fp_x2_desc_dyn_sm86$__cuda_sm70_votesync_ballot
        .type           $ldpc2_BG1_split_index_fp_x2_desc_dyn_sm86$__cuda_sm70_votesync_ballot,@function
        .size           $ldpc2_BG1_split_index_fp_x2_desc_dyn_sm86$__cuda_sm70_votesync_ballot,(.L_x_111 - $ldpc2_BG1_split_index_fp_x2_desc_dyn_sm86$__cuda_sm70_votesync_ballot)
$ldpc2_BG1_split_index_fp_x2_desc_dyn_sm86$__cuda_sm70_votesync_ballot:
[----:B------:R-:W-:Y:S01]  /*10500*/  ISETP.NE.U32.AND P0, PT, R2, 0x1, PT ;  /* 0x000000010200780c */ /* 0x000fe20003f05070 */
[----:B------:R-:W-:Y:S04]  /*10510*/  WARPSYNC R21 ;  /* 0x0000001500007348 */ /* 0x000fe80003800000 */
[----:B------:R-:W-:-:S08]  /*10520*/  IMAD.MOV.U32 R3, RZ, RZ, 0x0 ;  /* 0x00000000ff037424 */ /* 0x000fd000078e00ff */
[----:B------:R-:W-:-:S04]  /*10530*/  VOTE.ANY R2, PT, !P0 ;  /* 0x0000000000027806 */ /* 0x000fc800040e0100 */
[----:B------:R-:W-:Y:S01]  /*10540*/  LOP3.LUT R18, R2, R21, RZ, 0xc0, !PT ;  /* 0x0000001502127212 */ /* 0x000fe200078ec0ff */
[----:B------:R-:W-:-:S04]  /*10550*/  IMAD.MOV.U32 R2, RZ, RZ, R20 ;  /* 0x000000ffff027224 */ /* 0x000fc800078e0014 */
[----:B------:R-:W-:Y:S05]  /*10560*/  RET.REL.NODEC R2 `(ldpc2_BG1_split_index_fp_x2_desc_dyn_sm86) ;  /* 0xfffefa9002007950 */ /* 0x000fea0003c3ffff */
.L_x_110:
        /* <DEDUP_REMOVED lines=9> */
.L_x_111:


//--------------------- .nv.global.init           --------------------------
	.section	.nv.global.init,"aw",@progbits
	.align	4
.L_8:
	.type		_ZZN4cuda3std3__48__detail21__stronger_order_cudaEiiE7__xform,@object
	.size		_ZZN4cuda3std3__48__detail21__stronger_order_cudaEiiE7__xform,(.L_20 - _ZZN4cuda3std3__48__detail21__stronger_order_cudaEiiE7__xform)
_ZZN4cuda3std3__48__detail21__stronger_order_cudaEiiE7__xform:
.nv.global.init:
        /*0000*/ 	.byte	0x03, 0x00, 0x00, 0x00, 0x04, 0x00, 0x00, 0x00, 0x04, 0x00, 0x00, 0x00, 0x03, 0x00, 0x00, 0x00
.L_20:


//--------------------- .nv.shared.ldpc2_BG2_split_index_fp_x2_desc_dyn_sm86 --------------------------
	.section	.nv.shared.ldpc2_BG2_split_index_fp_x2_desc_dyn_sm86,"aw",@nobits
	.align	16
.L_9:


//--------------------- .nv.shared.ldpc2_BG2_split_index_fp_x2_desc_dyn_sm86_tb --------------------------
	.section	.nv.shared.ldpc2_BG2_split_index_fp_x2_desc_dyn_sm86_tb,"aw",@nobits
	.align	16
.L_10:


//--------------------- .nv.shared.ldpc2_BG1_split_index_fp_x2_desc_dyn_sm86 --------------------------
	.section	.nv.shared.ldpc2_BG1_split_index_fp_x2_desc_dyn_sm86,"aw",@nobits
	.align	16
.L_11:


//--------------------- .nv.shared.ldpc2_BG1_split_index_fp_x2_desc_dyn_sm86_tb --------------------------
	.section	.nv.shared.ldpc2_BG1_split_index_fp_x2_desc_dyn_sm86_tb,"aw",@nobits
	.align	16
.L_12:


//--------------------- .nv.info.ldpc2_BG2_split_index_fp_x2_desc_dyn_sm86 --------------------------
	.section	.nv.info.ldpc2_BG2_split_index_fp_x2_desc_dyn_sm86,"",@"SHT_CUDA_INFO"
	.align	4


	//----- nvinfo : EIATTR_CUDA_API_VERSION
	.align		4
        /*0000*/ 	.byte	0x04, 0x37
        /*0002*/ 	.short	(.L_22 - .L_21)
.L_21:
        /*0004*/ 	.word	0x00000076


	//----- nvinfo : EIATTR_SW2861232_WAR
	.align		4
.L_22:
        /*0008*/ 	.byte	0x01, 0x35
	.zero		2


	//----- nvinfo : EIATTR_PARAM_CBANK
	.align		4
        /*000c*/ 	.byte	0x04, 0x0a
        /*000e*/ 	.short	(.L_24 - .L_23)
	.align		4
.L_23:
        /*0010*/ 	.word	index@(.nv.constant0.ldpc2_BG2_split_index_fp_x2_desc_dyn_sm86)
        /*0014*/ 	.short	0x0160
        /*0016*/ 	.short	0x0568


	//----- nvinfo : EIATTR_CBANK_PARAM_SIZE
	.align		4
.L_24:
        /*0018*/ 	.byte	0x03, 0x19
        /*001a*/ 	.short	0x0568


	//----- nvinfo : EIATTR_KPARAM_INFO
	.align		4
        /*001c*/ 	.byte	0x04, 0x17
        /*001e*/ 	.short	(.L_26 - .L_25)
.L_25:
        /*0020*/ 	.word	0x00000000
        /*0024*/ 	.short	0x0001
        /*0026*/ 	.short	0x0070
        /*0028*/ 	.byte	0x00, 0xf0, 0xe1, 0x13


	//----- nvinfo : EIATTR_KPARAM_INFO
	.align		4
.L_26:
        /*002c*/ 	.byte	0x04, 0x17
        /*002e*/ 	.short	(.L_28 - .L_27)
.L_27:
        /*0030*/ 	.word	0x00000000
        /*0034*/ 	.short	0x0000
        /*0036*/ 	.short	0x0000
        /*0038*/ 	.byte	0x00, 0xf0, 0xc1, 0x01


	//----- nvinfo : EIATTR_MAXREG_COUNT
	.align		4
.L_28:
        /*003c*/ 	.byte	0x03, 0x1b
        /*003e*/ 	.short	0x00a8


	//----- nvinfo : EIATTR_COOP_GROUP_MASK_REGIDS
	.align		4
        /*0040*/ 	.byte	0x04, 0x29
        /*0042*/ 	.short	(.L_30 - .L_29)


	//   ....[0]....
.L_29:
        /*0044*/ 	.word	0xffffffff


	//   ....[1]....
        /*0048*/ 	.word	0xffffffff


	//   ....[2]....
        /*004c*/ 	.word	0xffffffff


	//   ....[3]....
        /*0050*/ 	.word	0xffffffff


	//   ....[4]....
        /*0054*/ 	.word	0xffffffff


	//   ....[5]....
        /*0058*/ 	.word	0xffffffff


	//   ....[6]....
        /*005c*/ 	.word	0xffffffff


	//   ....[7]....
        /*0060*/ 	.word	0xffffffff


	//----- nvinfo : EIATTR_COOP_GROUP_INSTR_OFFSETS
	.align		4
.L_30:
        /*0064*/ 	.byte	0x04, 0x28
        /*0066*/ 	.short	(.L_32 - .L_31)


	//   ....[0]....
.L_31:
        /*0068*/ 	.word	0x00011030


	//   ....[1]....
        /*006c*/ 	.word	0x00011050


	//   ....[2]....
        /*0070*/ 	.word	0x000110d0


	//   ....[3]....
        /*0074*/ 	.word	0x00011120


	//   ....[4]....
        /*0078*/ 	.word	0x00011190


	//   ....[5]....
        /*007c*/ 	.word	0x000111d0


	//   ....[6]....
        /*0080*/ 	.word	0x00011200


	//   ....[7]....
        /*0084*/ 	.word	0x00011230


	//----- nvinfo : EIATTR_EXIT_INSTR_OFFSETS
	.align		4
.L_32:
        /*0088*/ 	.byte	0x04, 0x1c
        /*008a*/ 	.short	(.L_34 - .L_33)


	//   ....[0]....
.L_33:
        /*008c*/ 	.word	0x00010d60


	//   ....[1]....
        /*0090*/ 	.word	0x00011290


	//   ....[2]....
        /*0094*/ 	.word	0x000112f0


	//   ....[3]....
        /*0098*/ 	.word	0x00011340


	//----- nvinfo : EIATTR_MAX_THREADS
	.align		4
.L_34:
        /*009c*/ 	.byte	0x04, 0x05
        /*009e*/ 	.short	(.L_36 - .L_35)
.L_35:
        /*00a0*/ 	.word	0x00000180
        /*00a4*/ 	.word	0x00000001
        /*00a8*/ 	.word	0x00000001


	//----- nvinfo : EIATTR_CRS_STACK_SIZE
	.align		4
.L_36:
        /*00ac*/ 	.byte	0x04, 0x1e
        /*00ae*/ 	.short	(.L_38 - .L_37)
.L_37:
        /*00b0*/ 	.word	0x00000000
.L_38:


//--------------------- .nv.info.ldpc2_BG1_split_index_fp_x2_desc_dyn_sm86 --------------------------
	.section	.nv.info.ldpc2_BG1_split_index_fp_x2_desc_dyn_sm86,"",@"SHT_CUDA_INFO"
	.align	4


	//----- nvinfo : EIATTR_CUDA_API_VERSION
	.align		4
        /*0000*/ 	.byte	0x04, 0x37
        /*0002*/ 	.short	(.L_40 - .L_39)
.L_39:
        /*0004*/ 	.word	0x00000076


	//----- nvinfo : EIATTR_SW2861232_WAR
	.align		4
.L_40:
        /*0008*/ 	.byte	0x01, 0x35
	.zero		2


	//----- nvinfo : EIATTR_PARAM_CBANK
	.align		4
        /*000c*/ 	.byte	0x04, 0x0a
        /*000e*/ 	.short	(.L_42 - .L_41)
	.align		4
.L_41:
        /*0010*/ 	.word	index@(.nv.constant0.ldpc2_BG1_split_index_fp_x2_desc_dyn_sm86)
        /*0014*/ 	.short	0x0160
        /*0016*/ 	.short	0x088c


	//----- nvinfo : EIATTR_CBANK_PARAM_SIZE
	.align		4
.L_42:
        /*0018*/ 	.byte	0x03, 0x19
        /*001a*/ 	.short	0x088c


	//----- nvinfo : EIATTR_KPARAM_INFO
	.align		4
        /*001c*/ 	.byte	0x04, 0x17
        /*001e*/ 	.short	(.L_44 - .L_43)
.L_43:
        /*0020*/ 	.word	0x00000000
        /*0024*/ 	.short	0x0001
        /*0026*/ 	.short	0x0070
        /*0028*/ 	.byte	0x00, 0xf0, 0x71, 0x20


	//----- nvinfo : EIATTR_KPARAM_INFO
	.align		4
.L_44:
        /*002c*/ 	.byte	0x04, 0x17
        /*002e*/ 	.short	(.L_46 - .L_45)
.L_45:
        /*0030*/ 	.word	0x00000000
        /*0034*/ 	.short	0x0000
        /*0036*/ 	.short	0x0000
        /*0038*/ 	.byte	0x00, 0xf0, 0xc1, 0x01


	//----- nvinfo : EIATTR_MAXREG_COUNT
	.align		4
.L_46:
        /*003c*/ 	.byte	0x03, 0x1b
        /*003e*/ 	.short	0x00a8


	//----- nvinfo : EIATTR_COOP_GROUP_MASK_REGIDS
	.align		4
        /*0040*/ 	.byte	0x04, 0x29
        /*0042*/ 	.short	(.L_48 - .L_47)


	//   ....[0]....
.L_47:
        /*0044*/ 	.word	0xffffffff


	//   ....[1]....
        /*0048*/ 	.word	0xffffffff


	//   ....[2]....
        /*004c*/ 	.word	0xffffffff


	//   ....[3]....
        /*0050*/ 	.word	0xffffffff


	//   ....[4]....
        /*0054*/ 	.word	0xffffffff


	//   ....[5]....
        /*0058*/ 	.word	0xffffffff


	//   ....[6]....
        /*005c*/ 	.word	0xffffffff


	//   ....[7]....
        /*0060*/ 	.word	0xffffffff


	//   ....[8]....
        /*0064*/ 	.word	0xffffffff


	//   ....[9]....
        /*0068*/ 	.word	0xffffffff


	//   ....[10]....
        /*006c*/ 	.word	0xffffffff


	//   ....[11]....
        /*0070*/ 	.word	0xffffffff


	//   ....[12]....
        /*0074*/ 	.word	0xffffffff


	//   ....[13]....
        /*0078*/ 	.word	0xffffffff


	//   ....[14]....
        /*007c*/ 	.word	0xffffffff


	//   ....[15]....
        /*0080*/ 	.word	0xffffffff


	//----- nvinfo : EIATTR_COOP_GROUP_INSTR_OFFSETS
	.align		4
.L_48:
        /*0084*/ 	.byte	0x04, 0x28
        /*0086*/ 	.short	(.L_50 - .L_49)


	//   ....[0]....
.L_49:
        /*0088*/ 	.word	0x0000fe50


	//   ....[1]....
        /*008c*/ 	.word	0x0000fe70


	//   ....[2]....
        /*0090*/ 	.word	0x0000ff20


	//   ....[3]....
        /*0094*/ 	.word	0x0000ff30


	//   ....[4]....
        /*0098*/ 	.word	0x00010000


	//   ....[5]....
        /*009c*/ 	.word	0x00010020


	//   ....[6]....
        /*00a0*/ 	.word	0x000100f0


	//   ....[7]....
        /*00a4*/ 	.word	0x00010100


	//   ....[8]....
        /*00a8*/ 	.word	0x000102c0


	//   ....[9]....
        /*00ac*/ 	.word	0x00010310


	//   ....[10]....
        /*00b0*/ 	.word	0x00010360


	//   ....[11]....
        /*00b4*/ 	.word	0x000103a0


	//   ....[12]....
        /*00b8*/ 	.word	0x000103f0


	//   ....[13]....
        /*00bc*/ 	.word	0x00010440


	//   ....[14]....
        /*00c0*/ 	.word	0x00010490


	//   ....[15]....
        /*00c4*/ 	.word	0x000104d0


	//----- nvinfo : EIATTR_EXIT_INSTR_OFFSETS
	.align		4
.L_50:
        /*00c8*/ 	.byte	0x04, 0x1c
        /*00ca*/ 	.short	(.L_52 - .L_51)


	//   ....[0]....
.L_51:
        /*00cc*/ 	.word	0x0000fbb0


	//   ....[1]....
        /*00d0*/ 	.word	0x00010290


	//----- nvinfo : EIATTR_MAX_THREADS
	.align		4
.L_52:
        /*00d4*/ 	.byte	0x04, 0x05
        /*00d6*/ 	.short	(.L_54 - .L_53)
.L_53:
        /*00d8*/ 	.word	0x00000180
        /*00dc*/ 	.word	0x00000001
        /*00e0*/ 	.word	0x00000001


	//----- nvinfo : EIATTR_CRS_STACK_SIZE
	.align		4
.L_54:
        /*00e4*/ 	.byte	0x04, 0x1e
        /*00e6*/ 	.short	(.L_56 - .L_55)
.L_55:
        /*00e8*/ 	.word	0x00000000
.L_56:


//--------------------- .nv.info                  --------------------------
	.section	.nv.info,"",@"SHT_CUDA_INFO"
	.align	4


	//----- nvinfo : EIATTR_REGCOUNT
	.align		4
        /*0000*/ 	.byte	0x04, 0x2f
        /*0002*/ 	.short	(.L_58 - .L_57)
	.align		4
.L_57:
        /*0004*/ 	.word	index@(ldpc2_BG1_split_index_fp_x2_desc_dyn_sm86)
        /*0008*/ 	.word	0x0000009f


	//----- nvinfo : EIATTR_MIN_STACK_SIZE
	.align		4
.L_58:
        /*000c*/ 	.byte	0x04, 0x12
        /*000e*/ 	.short	(.L_60 - .L_59)
	.align		4
.L_59:
        /*0010*/ 	.word	index@($ldpc2_BG1_split_index_fp_x2_desc_dyn_sm86$__cuda_sm70_votesync_ballot)
        /*0014*/ 	.word	0x00000000


	//----- nvinfo : EIATTR_FRAME_SIZE
	.align		4
.L_60:
        /*0018*/ 	.byte	0x04, 0x11
        /*001a*/ 	.short	(.L_62 - .L_61)
	.align		4
.L_61:
        /*001c*/ 	.word	index@($ldpc2_BG1_split_index_fp_x2_desc_dyn_sm86$__cuda_sm70_votesync_ballot)
        /*0020*/ 	.word	0x00000000


	//----- nvinfo : EIATTR_MIN_STACK_SIZE
	.align		4
.L_62:
        /*0024*/ 	.byte	0x04, 0x12
        /*0026*/ 	.short	(.L_64 - .L_63)
	.align		4
.L_63:
        /*0028*/ 	.word	index@(ldpc2_BG1_split_index_fp_x2_desc_dyn_sm86)
        /*002c*/ 	.word	0x00000000


	//----- nvinfo : EIATTR_FRAME_SIZE
	.align		4
.L_64:
        /*0030*/ 	.byte	0x04, 0x11
        /*0032*/ 	.short	(.L_66 - .L_65)
	.align		4
.L_65:
        /*0034*/ 	.word	index@(ldpc2_BG1_split_index_fp_x2_desc_dyn_sm86)
        /*0038*/ 	.word	0x00000000


	//----- nvinfo : EIATTR_REGCOUNT
	.align		4
.L_66:
        /*003c*/ 	.byte	0x04, 0x2f
        /*003e*/ 	.short	(.L_68 - .L_67)
	.align		4
.L_67:
        /*0040*/ 	.word	index@(ldpc2_BG2_split_index_fp_x2_desc_dyn_sm86)
        /*0044*/ 	.word	0x000000a8


	//----- nvinfo : EIATTR_MIN_STACK_SIZE
	.align		4
.L_68:
        /*0048*/ 	.byte	0x04, 0x12
        /*004a*/ 	.short	(.L_70 - .L_69)
	.align		4
.L_69:
        /*004c*/ 	.word	index@(ldpc2_BG2_split_index_fp_x2_desc_dyn_sm86)
        /*0050*/ 	.word	0x00000038


	//----- nvinfo : EIATTR_FRAME_SIZE
	.align		4
.L_70:
        /*0054*/ 	.byte	0x04, 0x11
        /*0056*/ 	.short	(.L_72 - .L_71)
	.align		4
.L_71:
        /*0058*/ 	.word	index@(ldpc2_BG2_split_index_fp_x2_desc_dyn_sm86)
        /*005c*/ 	.word	0x00000038


	//----- nvinfo : EIATTR_REGCOUNT
	.align		4
.L_72:
        /*0060*/ 	.byte	0x04, 0x2f
        /*0062*/ 	.short	(.L_74 - .L_73)
	.align		4
.L_73:
        /*0064*/ 	.word	index@(ldpc2_BG1_split_index_fp_x2_desc_dyn_sm86_tb)
        /*0068*/ 	.word	0x000000a0


	//----- nvinfo : EIATTR_MIN_STACK_SIZE
	.align		4
.L_74:
        /*006c*/ 	.byte	0x04, 0x12
        /*006e*/ 	.short	(.L_76 - .L_75)
	.align		4
.L_75:
        /*0070*/ 	.word	index@($ldpc2_BG1_split_index_fp_x2_desc_dyn_sm86_tb$__cuda_sm70_votesync_ballot)
        /*0074*/ 	.word	0x00000000


	//----- nvinfo : EIATTR_FRAME_SIZE
	.align		4
.L_76:
        /*0078*/ 	.byte	0x04, 0x11
        /*007a*/ 	.short	(.L_78 - .L_77)
	.align		4
.L_77:
        /*007c*/ 	.word	index@($ldpc2_BG1_split_index_fp_x2_desc_dyn_sm86_tb$__cuda_sm70_votesync_ballot)
        /*0080*/ 	.word	0x00000000


	//----- nvinfo : EIATTR_MIN_STACK_SIZE
	.align		4
.L_78:
        /*0084*/ 	.byte	0x04, 0x12
        /*0086*/ 	.short	(.L_80 - .L_79)
	.align		4
.L_79:
        /*0088*/ 	.word	index@($ldpc2_BG1_split_index_fp_x2_desc_dyn_sm86_tb$__cuda_sm70_shflsync_up_p)
        /*008c*/ 	.word	0x00000000


	//----- nvinfo : EIATTR_FRAME_SIZE
	.align		4
.L_80:
        /*0090*/ 	.byte	0x04, 0x11
        /*0092*/ 	.short	(.L_82 - .L_81)
	.align		4
.L_81:
        /*0094*/ 	.word	index@($ldpc2_BG1_split_index_fp_x2_desc_dyn_sm86_tb$__cuda_sm70_shflsync_up_p)
        /*0098*/ 	.word	0x00000000


	//----- nvinfo : EIATTR_MIN_STACK_SIZE
	.align		4
.L_82:
        /*009c*/ 	.byte	0x04, 0x12
        /*009e*/ 	.short	(.L_84 - .L_83)
	.align		4
.L_83:
        /*00a0*/ 	.word	index@(ldpc2_BG1_split_index_fp_x2_desc_dyn_sm86_tb)
        /*00a4*/ 	.word	0x00000000


	//----- nvinfo : EIATTR_FRAME_SIZE
	.align		4
.L_84:
        /*00a8*/ 	.byte	0x04, 0x11
        /*00aa*/ 	.short	(.L_86 - .L_85)
	.align		4
.L_85:
        /*00ac*/ 	.word	index@(ldpc2_BG1_split_index_fp_x2_desc_dyn_sm86_tb)
        /*00b0*/ 	.word	0x00000000


	//----- nvinfo : EIATTR_REGCOUNT
	.align		4
.L_86:
        /*00b4*/ 	.byte	0x04, 0x2f
        /*00b6*/ 	.short	(.L_88 - .L_87)
	.align		4
.L_87:
        /*00b8*/ 	.word	index@(ldpc2_BG2_split_index_fp_x2_desc_dyn_sm86_tb)
        /*00bc*/ 	.word	0x000000a8


	//----- nvinfo : EIATTR_MIN_STACK_SIZE
	.align		4
.L_88:
        /*00c0*/ 	.byte	0x04, 0x12
        /*00c2*/ 	.short	(.L_90 - .L_89)
	.align		4
.L_89:
        /*00c4*/ 	.word	index@($ldpc2_BG2_split_index_fp_x2_desc_dyn_sm86_tb$__cuda_sm70_votesync_ballot)
        /*00c8*/ 	.word	0x00000000


	//----- nvinfo : EIATTR_FRAME_SIZE
	.align		4
.L_90:
        /*00cc*/ 	.byte	0x04, 0x11
        /*00ce*/ 	.short	(.L_92 - .L_91)
	.align		4
.L_91:
        /*00d0*/ 	.word	index@($ldpc2_BG2_split_index_fp_x2_desc_dyn_sm86_tb$__cuda_sm70_votesync_ballot)
        /*00d4*/ 	.word	0x00000000


	//----- nvinfo : EIATTR_MIN_STACK_SIZE
	.align		4
.L_92:
        /*00d8*/ 	.byte	0x04, 0x12
        /*00da*/ 	.short	(.L_94 - .L_93)
	.align		4
.L_93:
        /*00dc*/ 	.word	index@($ldpc2_BG2_split_index_fp_x2_desc_dyn_sm86_tb$__cuda_sm70_shflsync_up_p)
        /*00e0*/ 	.word	0x00000000


	//----- nvinfo : EIATTR_FRAME_SIZE
	.align		4
.L_94:
        /*00e4*/ 	.byte	0x04, 0x11
        /*00e6*/ 	.short	(.L_96 - .L_95)
	.align		4
.L_95:
        /*00e8*/ 	.word	index@($ldpc2_BG2_split_index_fp_x2_desc_dyn_sm86_tb$__cuda_sm70_shflsync_up_p)
        /*00ec*/ 	.word	0x00000000


	//----- nvinfo : EIATTR_MIN_STACK_SIZE
	.align		4
.L_96:
        /*00f0*/ 	.byte	0x04, 0x12
        /*00f2*/ 	.short	(.L_98 - .L_97)
	.align		4
.L_97:
        /*00f4*/ 	.word	index@(ldpc2_BG2_split_index_fp_x2_desc_dyn_sm86_tb)
        /*00f8*/ 	.word	0x00000038


	//----- nvinfo : EIATTR_FRAME_SIZE
	.align		4
.L_98:
        /*00fc*/ 	.byte	0x04, 0x11
        /*00fe*/ 	.short	(.L_100 - .L_99)
	.align		4
.L_99:
        /*0100*/ 	.word	index@(ldpc2_BG2_split_index_fp_x2_desc_dyn_sm86_tb)
        /*0104*/ 	.word	0x00000038
.L_100:


//--------------------- .nv.info.ldpc2_BG2_split_index_fp_x2_desc_dyn_sm86_tb --------------------------
	.section	.nv.info.ldpc2_BG2_split_index_fp_x2_desc_dyn_sm86_tb,"",@"SHT_CUDA_INFO"
	.align	4


	//----- nvinfo : EIATTR_CUDA_API_VERSION
	.align		4
        /*0000*/ 	.byte	0x04, 0x37
        /*0002*/ 	.short	(.L_102 - .L_101)
.L_101:
        /*0004*/ 	.word	0x00000076


	//----- nvinfo : EIATTR_SW2861232_WAR
	.align		4
.L_102:
        /*0008*/ 	.byte	0x01, 0x35
	.zero		2


	//----- nvinfo : EIATTR_PARAM_CBANK
	.align		4
        /*000c*/ 	.byte	0x04, 0x0a
        /*000e*/ 	.short	(.L_104 - .L_103)
	.align		4
.L_103:
        /*0010*/ 	.word	index@(.nv.constant0.ldpc2_BG2_split_index_fp_x2_desc_dyn_sm86_tb)
        /*0014*/ 	.short	0x0160
        /*0016*/ 	.short	0x0b20


	//----- nvinfo : EIATTR_CBANK_PARAM_SIZE
	.align		4
.L_104:
        /*0018*/ 	.byte	0x03, 0x19
        /*001a*/ 	.short	0x0b20


	//----- nvinfo : EIATTR_KPARAM_INFO
	.align		4
        /*001c*/ 	.byte	0x04, 0x17
        /*001e*/ 	.short	(.L_106 - .L_105)
.L_105:
        /*0020*/ 	.word	0x00000000
        /*0024*/ 	.short	0x0001
        /*0026*/ 	.short	0x0628
        /*0028*/ 	.byte	0x00, 0xf0, 0xe1, 0x13


	//----- nvinfo : EIATTR_KPARAM_INFO
	.align		4
.L_106:
        /*002c*/ 	.byte	0x04, 0x17
        /*002e*/ 	.short	(.L_108 - .L_107)
.L_107:
        /*0030*/ 	.word	0x00000000
        /*0034*/ 	.short	0x0000
        /*0036*/ 	.short	0x0000
        /*0038*/ 	.byte	0x00, 0xf0, 0xa1, 0x18


	//----- nvinfo : EIATTR_MAXREG_COUNT
	.align		4
.L_108:
        /*003c*/ 	.byte	0x03, 0x1b
        /*003e*/ 	.short	0x00a8


	//----- nvinfo : EIATTR_COOP_GROUP_MASK_REGIDS
	.align		4
        /*0040*/ 	.byte	0x04, 0x29
        /*0042*/ 	.short	(.L_110 - .L_109)


	//   ....[0]....
.L_109:
        /*0044*/ 	.word	0xffffffff


	//   ....[1]....
        /*0048*/ 	.word	0xffffffff


	//   ....[2]....
        /*004c*/ 	.word	0xffffffff


	//   ....[3]....
        /*0050*/ 	.word	0xffffffff


	//   ....[4]....
        /*0054*/ 	.word	0xffffffff


	//   ....[5]....
        /*0058*/ 	.word	0xffffffff


	//   ....[6]....
        /*005c*/ 	.word	0xffffffff


	//   ....[7]....
        /*0060*/ 	.word	0xffffffff


	//   ....[8]....
        /*0064*/ 	.word	0xffffffff


	//   ....[9]....
        /*0068*/ 	.word	0xffffffff


	//   ....[10]....
        /*006c*/ 	.word	0xffffffff


	//   ....[11]....
        /*0070*/ 	.word	0xffffffff


	//   ....[12]....
        /*0074*/ 	.word	0xffffffff


	//   ....[13]....
        /*0078*/ 	.word	0xffffffff


	//   ....[14]....
        /*007c*/ 	.word	0xffffffff


	//   ....[15]....
        /*0080*/ 	.word	0xffffffff


	//   ....[16]....
        /*0084*/ 	.word	0xffffffff


	//   ....[17]....
        /*0088*/ 	.word	0xffffffff


	//   ....[18]....
        /*008c*/ 	.word	0xffffffff


	//   ....[19]....
        /*0090*/ 	.word	0xffffffff


	//   ....[20]....
        /*0094*/ 	.word	0xffffffff


	//   ....[21]....
        /*0098*/ 	.word	0xffffffff


	//----- nvinfo : EIATTR_COOP_GROUP_INSTR_OFFSETS
	.align		4
.L_110:
        /*009c*/ 	.byte	0x04, 0x28
        /*009e*/ 	.short	(.L_112 - .L_111)


	//   ....[0]....
.L_111:
        /*00a0*/ 	.word	0x00000210


	//   ....[1]....
        /*00a4*/ 	.word	0x00000250


	//   ....[2]....
        /*00a8*/ 	.word	0x00000280


	//   ....[3]....
        /*00ac*/ 	.word	0x000002c0


	//   ....[4]....
        /*00b0*/ 	.word	0x00000300


	//   ....[5]....
        /*00b4*/ 	.word	0x00000340


	//   ....[6]....
        /*00b8*/ 	.word	0x00000380


	//   ....[7]....
        /*00bc*/ 	.word	0x00011910


	//   ....[8]....
        /*00c0*/ 	.word	0x00011930


	//   ....[9]....
        /*00c4*/ 	.word	0x00011990


	//   ....[10]....
        /*00c8*/ 	.word	0x00011a00


	//   ....[11]....
        /*00cc*/ 	.word	0x00011a80


	//   ....[12]....
        /*00d0*/ 	.word	0x00011ac0


	//   ....[13]....
        /*00d4*/ 	.word	0x00011ad0


	//   ....[14]....
        /*00d8*/ 	.word	0x00011b10


	//   ....[15]....
        /*00dc*/ 	.word	0x00011ca0


	//   ....[16]....
        /*00e0*/ 	.word	0x00011d00


	//   ....[17]....
        /*00e4*/ 	.word	0x00011d60


	//   ....[18]....
        /*00e8*/ 	.word	0x00011dc0


	//   ....[19]....
        /*00ec*/ 	.word	0x00011e20


	//   ....[20]....
        /*00f0*/ 	.word	0x00011e80


	//   ....[21]....
        /*00f4*/ 	.word	0x00011ed0


	//----- nvinfo : EIATTR_EXIT_INSTR_OFFSETS
	.align		4
.L_112:
        /*00f8*/ 	.byte	0x04, 0x1c
        /*00fa*/ 	.short	(.L_114 - .L_113)


	//   ....[0]....
.L_113:
        /*00fc*/ 	.word	0x00011680


	//   ....[1]....
        /*0100*/ 	.word	0x00011b70


	//   ....[2]....
        /*0104*/ 	.word	0x00011c00


	//   ....[3]....
        /*0108*/ 	.word	0x00011c70


	//----- nvinfo : EIATTR_MAX_THREADS
	.align		4
.L_114:
        /*010c*/ 	.byte	0x04, 0x05
        /*010e*/ 	.short	(.L_116 - .L_115)
.L_115:
        /*0110*/ 	.word	0x00000180
        /*0114*/ 	.word	0x00000001
        /*0118*/ 	.word	0x00000001


	//----- nvinfo : EIATTR_CRS_STACK_SIZE
	.align		4
.L_116:
        /*011c*/ 	.byte	0x04, 0x1e
        /*011e*/ 	.short	(.L_118 - .L_117)
.L_117:
        /*0120*/ 	.word	0x00000000
.L_118:


//--------------------- .nv.rel.action            --------------------------
	.section	.nv.rel.action,"",@"SHT_CUDA_RELOCINFO"
	.align	8
	.sectionentsize	8
        /*0000*/ 	.byte	0x4b, 0x00, 0x00, 0x00, 0x00, 0x00, 0x00, 0x00, 0x00, 0x02, 0x02, 0x08, 0x10, 0x0a, 0x2f, 0x22
        /* <DEDUP_REMOVED lines=19> */


//--------------------- .nv.info.ldpc2_BG1_split_index_fp_x2_desc_dyn_sm86_tb --------------------------
	.section	.nv.info.ldpc2_BG1_split_index_fp_x2_desc_dyn_sm86_tb,"",@"SHT_CUDA_INFO"
	.align	4


	//----- nvinfo : EIATTR_CUDA_API_VERSION
	.align		4
        /*0000*/ 	.byte	0x04, 0x37
        /*0002*/ 	.short	(.L_120 - .L_119)
.L_119:
        /*0004*/ 	.word	0x00000076


	//----- nvinfo : EIATTR_SW2861232_WAR
	.align		4
.L_120:
        /*0008*/ 	.byte	0x01, 0x35
	.zero		2


	//----- nvinfo : EIATTR_PARAM_CBANK
	.align		4
        /*000c*/ 	.byte	0x04, 0x0a
        /*000e*/ 	.short	(.L_122 - .L_121)
	.align		4
.L_121:
        /*0010*/ 	.word	index@(.nv.constant0.ldpc2_BG1_split_index_fp_x2_desc_dyn_sm86_tb)
        /*0014*/ 	.short	0x0160
        /*0016*/ 	.short	0x0e44


	//----- nvinfo : EIATTR_CBANK_PARAM_SIZE
	.align		4
.L_122:
        /*0018*/ 	.byte	0x03, 0x19
        /*001a*/ 	.short	0x0e44


	//----- nvinfo : EIATTR_KPARAM_INFO
	.align		4
        /*001c*/ 	.byte	0x04, 0x17
        /*001e*/ 	.short	(.L_124 - .L_123)
.L_123:
        /*0020*/ 	.word	0x00000000
        /*0024*/ 	.short	0x0001
        /*0026*/ 	.short	0x0628
        /*0028*/ 	.byte	0x00, 0xf0, 0x71, 0x20


	//----- nvinfo : EIATTR_KPARAM_INFO
	.align		4
.L_124:
        /*002c*/ 	.byte	0x04, 0x17
        /*002e*/ 	.short	(.L_126 - .L_125)
.L_125:
        /*0030*/ 	.word	0x00000000
        /*0034*/ 	.short	0x0000
        /*0036*/ 	.short	0x0000
        /*0038*/ 	.byte	0x00, 0xf0, 0xa1, 0x18


	//----- nvinfo : EIATTR_MAXREG_COUNT
	.align		4
.L_126:
        /*003c*/ 	.byte	0x03, 0x1b
        /*003e*/ 	.short	0x00a8


	//----- nvinfo : EIATTR_COOP_GROUP_MASK_REGIDS
	.align		4
        /*0040*/ 	.byte	0x04, 0x29
        /*0042*/ 	.short	(.L_128 - .L_127)


	//   ....[0]....
.L_127:
        /*0044*/ 	.word	0xffffffff


	//   ....[1]....
        /*0048*/ 	.word	0xffffffff


	//   ....[2]....
        /*004c*/ 	.word	0xffffffff


	//   ....[3]....
        /*0050*/ 	.word	0xffffffff


	//   ....[4]....
        /*0054*/ 	.word	0xffffffff


	//   ....[5]....
        /*0058*/ 	.word	0xffffffff


	//   ....[6]....
        /*005c*/ 	.word	0xffffffff


	//   ....[7]....
        /*0060*/ 	.word	0xffffffff


	//   ....[8]....
        /*0064*/ 	.word	0xffffffff


	//   ....[9]....
        /*0068*/ 	.word	0xffffffff


	//   ....[10]....
        /*006c*/ 	.word	0xffffffff


	//   ....[11]....
        /*0070*/ 	.word	0xffffffff


	//   ....[12]....
        /*0074*/ 	.word	0xffffffff


	//   ....[13]....
        /*0078*/ 	.word	0xffffffff


	//   ....[14]....
        /*007c*/ 	.word	0xffffffff


	//   ....[15]....
        /*0080*/ 	.word	0xffffffff


	//   ....[16]....
        /*0084*/ 	.word	0xffffffff


	//   ....[17]....
        /*0088*/ 	.word	0xffffffff


	//   ....[18]....
        /*008c*/ 	.word	0xffffffff


	//   ....[19]....
        /*0090*/ 	.word	0xffffffff


	//   ....[20]....
        /*0094*/ 	.word	0xffffffff


	//   ....[21]....
        /*0098*/ 	.word	0xffffffff


	//   ....[22]....
        /*009c*/ 	.word	0xffffffff


	//   ....[23]....
        /*00a0*/ 	.word	0xffffffff


	//   ....[24]....
        /*00a4*/ 	.word	0xffffffff


	//   ....[25]....
        /*00a8*/ 	.word	0xffffffff


	//   ....[26]....
        /*00ac*/ 	.word	0xffffffff


	//   ....[27]....
        /*00b0*/ 	.word	0xffffffff


	//   ....[28]....
        /*00b4*/ 	.word	0xffffffff


	//   ....[29]....
        /*00b8*/ 	.word	0xffffffff


	//----- nvinfo : EIATTR_COOP_GROUP_INSTR_OFFSETS
	.align		4
.L_128:
        /*00bc*/ 	.byte	0x04, 0x28
        /*00be*/ 	.short	(.L_130 - .L_129)


	//   ....[0]....
.L_129:
        /*00c0*/ 	.word	0x00000210


	//   ....[1]....
        /*00c4*/ 	.word	0x00000250


	//   ....[2]....
        /*00c8*/ 	.word	0x00000280


	//   ....[3]....
        /*00cc*/ 	.word	0x000002c0


	//   ....[4]....
        /*00d0*/ 	.word	0x00000300


	//   ....[5]....
        /*00d4*/ 	.word	0x00000340


	//   ....[6]....
        /*00d8*/ 	.word	0x00000380


	//   ....[7]....
        /*00dc*/ 	.word	0x000104a0


	//   ....[8]....
        /*00e0*/ 	.word	0x000104c0


	//   ....[9]....
        /*00e4*/ 	.word	0x00010570


	//   ....[10]....
        /*00e8*/ 	.word	0x00010580


	//   ....[11]....
        /*00ec*/ 	.word	0x00010650


	//   ....[12]....
        /*00f0*/ 	.word	0x00010670


	//   ....[13]....
        /*00f4*/ 	.word	0x00010740


	//   ....[14]....
        /*00f8*/ 	.word	0x00010750


	//   ....[15]....
        /*00fc*/ 	.word	0x00010970


	//   ....[16]....
        /*0100*/ 	.word	0x000109d0


	//   ....[17]....
        /*0104*/ 	.word	0x00010a30


	//   ....[18]....
        /*0108*/ 	.word	0x00010a90


	//   ....[19]....
        /*010c*/ 	.word	0x00010af0


	//   ....[20]....
        /*0110*/ 	.word	0x00010b50


	//   ....[21]....
        /*0114*/ 	.word	0x00010ba0


	//   ....[22]....
        /*0118*/ 	.word	0x00010bf0


	//   ....[23]....
        /*011c*/ 	.word	0x00010c40


	//   ....[24]....
        /*0120*/ 	.word	0x00010c90


	//   ....[25]....
        /*0124*/ 	.word	0x00010cd0


	//   ....[26]....
        /*0128*/ 	.word	0x00010d20


	//   ....[27]....
        /*012c*/ 	.word	0x00010d70


	//   ....[28]....
        /*0130*/ 	.word	0x00010dc0


	//   ....[29]....
        /*0134*/ 	.word	0x00010e00


	//----- nvinfo : EIATTR_EXIT_INSTR_OFFSETS
	.align		4
.L_130:
        /*0138*/ 	.byte	0x04, 0x1c
        /*013a*/ 	.short	(.L_132 - .L_131)


	//   ....[0]....
.L_131:
        /*013c*/ 	.word	0x00010230


	//   ....[1]....
        /*0140*/ 	.word	0x00010940


	//----- nvinfo : EIATTR_MAX_THREADS
	.align		4
.L_132:
        /*0144*/ 	.byte	0x04, 0x05
        /*0146*/ 	.short	(.L_134 - .L_133)
.L_133:
        /*0148*/ 	.word	0x00000180
        /*014c*/ 	.word	0x00000001
        /*0150*/ 	.word	0x00000001


	//----- nvinfo : EIATTR_CRS_STACK_SIZE
	.align		4
.L_134:
        /*0154*/ 	.byte	0x04, 0x1e
        /*0156*/ 	.short	(.L_136 - .L_135)
.L_135:
        /*0158*/ 	.word	0x00000000
.L_136:

